	.target	sm_100a

	.elftype	@"ET_EXEC"


//--------------------- .note.nv.tkinfo           --------------------------
	.section	.note.nv.tkinfo,"",@"SHT_NOTE"
	.sectionflags	@"SHF_NOTE_NV_TKINFO"
	.tkinfo
        /*0018*/ 	.word	0x00000002
        /*0030*/ 	.string	""
        /*0030*/ 	.string	"ptxas"
        /*0030*/ 	.string	"Cuda compilation tools, release 13.0, V13.0.88"
        /*0030*/ 	.string	"Build cuda_13.0.r13.0/compiler.36424714_0"
        /*0030*/ 	.string	"-arch sm_100a -m 64 "



//--------------------- .note.nv.cuinfo           --------------------------
	.section	.note.nv.cuinfo,"",@"SHT_NOTE"
	.sectionflags	@"SHF_NOTE_NV_CUINFO"
        /*0018*/ 	.short	0x0002
        /*001a*/ 	.short	0x0064
        /*001c*/ 	.short	0x0082
	.zero		2


//--------------------- .nv.info                  --------------------------
	.section	.nv.info,"",@"SHT_CUDA_INFO"
	.align	4


	//----- nvinfo : EIATTR_REGCOUNT
	.align		4
        /*0000*/ 	.byte	0x04, 0x2f
        /*0002*/ 	.short	(.L_12 - .L_11)
	.align		4
.L_11:
        /*0004*/ 	.word	index@(_ZN7cutlass7Kernel2INS_4gemm6kernel27GemmLayernormMainloopFusionINS1_11threadblock36MmaLayernormMainloopFusionMultistageINS1_9GemmShapeILi128ELi128ELi32EEENS_9transform11threadblock28PredicatedTileAccessIteratorINS_11MatrixShapeILi128ELi32EEENS_6half_tENS_6layout8RowMajorELi1ENS8_29PitchLinearWarpRakedThreadMapINS_16PitchLinearShapeILi32ELi128EEELi128ENSH_ILi4ELi8EEELi8EEENS_5ArrayISD_Li8ELb0EEELb0ENSE_9NoPermuteEEENS9_25RegularTileAccessIteratorISC_SD_NSE_37RowMajorTensorOpMultiplicandCrosswiseILi16ELi32EEELi0ESK_Li16EEELNS_4arch14CacheOperation4KindE1ENSA_INSB_ILi32ELi128EEESD_SF_Li0ENSG_INSH_ILi128ELi32EEELi128ENSH_ILi8ELi4EEELi8EEESM_Lb0ESN_EENSP_ISW_SD_NSE_37RowMajorTensorOpMultiplicandCongruousILi16ELi64EEELi0ESZ_Li16EEELSV_1ENS9_33PredicatedScaleBiasVectorIteratorINSB_ILi1ELi64EEESD_SF_EENS9_39PredicatedScaleBiasVectorAccessIteratorINSB_ILi1ELi32EEESD_SF_EENS9_36RegularScaleBiasVectorAccessIteratorIS18_SD_SF_EELSV_1ESD_SF_NS4_9MmaPolicyINS1_4warp11MmaTensorOpINS6_ILi64ELi64ELi32EEESD_SR_SD_S12_SD_SF_NS1D_17MmaTensorOpPolicyINST_3MmaINS6_ILi16ELi8ELi16EEELi32ESD_SF_SD_NSE_11ColumnMajorESD_SF_NST_13OpMultiplyAddEEENSB_ILi1ELi1EEEEELi1ELb0EbEENSB_ILi0ELi0EEES1P_Li1EEENS1D_21ScaleBiasTileIteratorINSB_ILi64ELi32EEESD_SF_NSB_ILi16ELi16EEENS1D_35MmaTensorOpMultiplicandTileIteratorINSH_ILi32ELi64EEELNS1_7OperandE0ESD_NSE_29TensorOpMultiplicandCrosswiseILi16ELi32EEENSH_ILi16ELi16EEELi1ELi32ELi1EE6PolicyELi32ELi1EEELi4ELNS1_23SharedMemoryClearOptionE0EbEENS_8epilogue11threadblock8EpilogueIS7_S1O_Li1ENS26_22PredicatedTileIteratorINS26_26OutputTileOptimalThreadMapINS26_15OutputTileShapeILi128ELi8ELi2ELi1ELi1EEENS2A_ILi1ELi8ELi1ELi1ELi8EEELi128ELi8ELi16EEESD_Lb0ESN_Lb0EEENS25_4warp24FragmentIteratorTensorOpIS1F_S1I_SD_NSL_ISD_Li4ELb0EEESF_EENS2F_20TileIteratorTensorOpIS1F_S1I_SD_SF_EENS26_18SharedLoadIteratorINS2D_18CompactedThreadMapESD_Li16EEENS25_6thread17LinearCombinationISD_Li8ESD_SD_LNS2O_9ScaleType4KindE0ELNS_15FloatRoundStyleE2ESD_EENSB_ILi0ELi16EEELi1ELi1EEENS4_30GemmIdentityThreadblockSwizzleILi1EEEEEEEvNT_6ParamsE)
        /*0008*/ 	.word	0x000000c2


	//----- nvinfo : EIATTR_FRAME_SIZE
	.align		4
.L_12:
        /*000c*/ 	.byte	0x04, 0x11
        /*000e*/ 	.short	(.L_14 - .L_13)
	.align		4
.L_13:
        /*0010*/ 	.word	index@(_ZN7cutlass7Kernel2INS_4gemm6kernel27GemmLayernormMainloopFusionINS1_11threadblock36MmaLayernormMainloopFusionMultistageINS1_9GemmShapeILi128ELi128ELi32EEENS_9transform11threadblock28PredicatedTileAccessIteratorINS_11MatrixShapeILi128ELi32EEENS_6half_tENS_6layout8RowMajorELi1ENS8_29PitchLinearWarpRakedThreadMapINS_16PitchLinearShapeILi32ELi128EEELi128ENSH_ILi4ELi8EEELi8EEENS_5ArrayISD_Li8ELb0EEELb0ENSE_9NoPermuteEEENS9_25RegularTileAccessIteratorISC_SD_NSE_37RowMajorTensorOpMultiplicandCrosswiseILi16ELi32EEELi0ESK_Li16EEELNS_4arch14CacheOperation4KindE1ENSA_INSB_ILi32ELi128EEESD_SF_Li0ENSG_INSH_ILi128ELi32EEELi128ENSH_ILi8ELi4EEELi8EEESM_Lb0ESN_EENSP_ISW_SD_NSE_37RowMajorTensorOpMultiplicandCongruousILi16ELi64EEELi0ESZ_Li16EEELSV_1ENS9_33PredicatedScaleBiasVectorIteratorINSB_ILi1ELi64EEESD_SF_EENS9_39PredicatedScaleBiasVectorAccessIteratorINSB_ILi1ELi32EEESD_SF_EENS9_36RegularScaleBiasVectorAccessIteratorIS18_SD_SF_EELSV_1ESD_SF_NS4_9MmaPolicyINS1_4warp11MmaTensorOpINS6_ILi64ELi64ELi32EEESD_SR_SD_S12_SD_SF_NS1D_17MmaTensorOpPolicyINST_3MmaINS6_ILi16ELi8ELi16EEELi32ESD_SF_SD_NSE_11ColumnMajorESD_SF_NST_13OpMultiplyAddEEENSB_ILi1ELi1EEEEELi1ELb0EbEENSB_ILi0ELi0EEES1P_Li1EEENS1D_21ScaleBiasTileIteratorINSB_ILi64ELi32EEESD_SF_NSB_ILi16ELi16EEENS1D_35MmaTensorOpMultiplicandTileIteratorINSH_ILi32ELi64EEELNS1_7OperandE0ESD_NSE_29TensorOpMultiplicandCrosswiseILi16ELi32EEENSH_ILi16ELi16EEELi1ELi32ELi1EE6PolicyELi32ELi1EEELi4ELNS1_23SharedMemoryClearOptionE0EbEENS_8epilogue11threadblock8EpilogueIS7_S1O_Li1ENS26_22PredicatedTileIteratorINS26_26OutputTileOptimalThreadMapINS26_15OutputTileShapeILi128ELi8ELi2ELi1ELi1EEENS2A_ILi1ELi8ELi1ELi1ELi8EEELi128ELi8ELi16EEESD_Lb0ESN_Lb0EEENS25_4warp24FragmentIteratorTensorOpIS1F_S1I_SD_NSL_ISD_Li4ELb0EEESF_EENS2F_20TileIteratorTensorOpIS1F_S1I_SD_SF_EENS26_18SharedLoadIteratorINS2D_18CompactedThreadMapESD_Li16EEENS25_6thread17LinearCombinationISD_Li8ESD_SD_LNS2O_9ScaleType4KindE0ELNS_15FloatRoundStyleE2ESD_EENSB_ILi0ELi16EEELi1ELi1EEENS4_30GemmIdentityThreadblockSwizzleILi1EEEEEEEvNT_6ParamsE)
        /*0014*/ 	.word	0x00000000


	//----- nvinfo : EIATTR_REGCOUNT
	.align		4
.L_14:
        /*0018*/ 	.byte	0x04, 0x2f
        /*001a*/ 	.short	(.L_16 - .L_15)
	.align		4
.L_15:
        /*001c*/ 	.word	index@(_ZN7cutlass6KernelINS_4gemm6kernel23GemmWithEpilogueVisitorINS1_11threadblock13MmaMultistageINS1_9GemmShapeILi128ELi128ELi32EEENS_9transform11threadblock28PredicatedTileAccessIteratorINS_11MatrixShapeILi128ELi32EEENS_6half_tENS_6layout8RowMajorELi1ENS8_29PitchLinearWarpRakedThreadMapINS_16PitchLinearShapeILi32ELi128EEELi128ENSH_ILi4ELi8EEELi8EEENS_5ArrayISD_Li8ELb0EEELb0ENSE_9NoPermuteEEENS9_25RegularTileAccessIteratorISC_SD_NSE_37RowMajorTensorOpMultiplicandCrosswiseILi16ELi32EEELi0ESK_Li16EEELNS_4arch14CacheOperation4KindE1ENSA_INSB_ILi32ELi128EEESD_NSE_11ColumnMajorELi0ESK_SM_Lb0ESN_EENSP_ISW_SD_NSE_40ColumnMajorTensorOpMultiplicandCrosswiseILi16ELi32EEELi1ESK_Li16EEELSV_1ESD_SF_NS4_9MmaPolicyINS1_4warp11MmaTensorOpINS6_ILi64ELi64ELi32EEESD_SR_SD_S10_SD_SF_NS13_17MmaTensorOpPolicyINST_3MmaINS6_ILi16ELi8ELi16EEELi32ESD_SF_SD_SX_SD_SF_NST_13OpMultiplyAddEEENSB_ILi1ELi1EEEEELi1ELb0EbEENSB_ILi0ELi0EEES1E_Li1EEELi3ELNS1_23SharedMemoryClearOptionE0EbEENS_8epilogue11threadblock19EpilogueWithVisitorINS_6kernel24EpilogueVisitorLayerNormIS7_Li128ENS1J_22PredicatedTileIteratorINS1J_26OutputTileOptimalThreadMapINS1J_15OutputTileShapeILi128ELi8ELi2ELi1ELi1EEENS1P_ILi1ELi8ELi1ELi1ELi8EEELi128ELi8ELi16EEESD_Lb0ESN_Lb0EEENSL_ISD_Li128ELb0EEESD_SD_SD_fNS1I_6thread17LinearCombinationISD_Li8ESD_SD_LNS1V_9ScaleType4KindE0ELNS_15FloatRoundStyleE2ESD_EELb0EEES7_S1D_Li1ENS1I_4warp24FragmentIteratorTensorOpIS15_S18_SD_NSL_ISD_Li4ELb0EEESF_EENS22_20TileIteratorTensorOpIS15_S18_SD_SF_EENS1J_18SharedLoadIteratorINS1S_18CompactedThreadMapESD_Li16EEENSB_ILi0ELi16EEELi1ELi1EEENS4_30GemmIdentityThreadblockSwizzleILi1EEEEEEEvNT_6ParamsE)
        /*0020*/ 	.word	0x000000a4


	//----- nvinfo : EIATTR_FRAME_SIZE
	.align		4
.L_16:
        /*0024*/ 	.byte	0x04, 0x11
        /*0026*/ 	.short	(.L_18 - .L_17)
	.align		4
.L_17:
        /*0028*/ 	.word	index@($__internal_2_$__cuda_sm20_rcp_rn_f32_slowpath)
        /*002c*/ 	.word	0x00000000


	//----- nvinfo : EIATTR_FRAME_SIZE
	.align		4
.L_18:
        /*0030*/ 	.byte	0x04, 0x11
        /*0032*/ 	.short	(.L_20 - .L_19)
	.align		4
.L_19:
        /*0034*/ 	.word	index@(_ZN7cutlass6KernelINS_4gemm6kernel23GemmWithEpilogueVisitorINS1_11threadblock13MmaMultistageINS1_9GemmShapeILi128ELi128ELi32EEENS_9transform11threadblock28PredicatedTileAccessIteratorINS_11MatrixShapeILi128ELi32EEENS_6half_tENS_6layout8RowMajorELi1ENS8_29PitchLinearWarpRakedThreadMapINS_16PitchLinearShapeILi32ELi128EEELi128ENSH_ILi4ELi8EEELi8EEENS_5ArrayISD_Li8ELb0EEELb0ENSE_9NoPermuteEEENS9_25RegularTileAccessIteratorISC_SD_NSE_37RowMajorTensorOpMultiplicandCrosswiseILi16ELi32EEELi0ESK_Li16EEELNS_4arch14CacheOperation4KindE1ENSA_INSB_ILi32ELi128EEESD_NSE_11ColumnMajorELi0ESK_SM_Lb0ESN_EENSP_ISW_SD_NSE_40ColumnMajorTensorOpMultiplicandCrosswiseILi16ELi32EEELi1ESK_Li16EEELSV_1ESD_SF_NS4_9MmaPolicyINS1_4warp11MmaTensorOpINS6_ILi64ELi64ELi32EEESD_SR_SD_S10_SD_SF_NS13_17MmaTensorOpPolicyINST_3MmaINS6_ILi16ELi8ELi16EEELi32ESD_SF_SD_SX_SD_SF_NST_13OpMultiplyAddEEENSB_ILi1ELi1EEEEELi1ELb0EbEENSB_ILi0ELi0EEES1E_Li1EEELi3ELNS1_23SharedMemoryClearOptionE0EbEENS_8epilogue11threadblock19EpilogueWithVisitorINS_6kernel24EpilogueVisitorLayerNormIS7_Li128ENS1J_22PredicatedTileIteratorINS1J_26OutputTileOptimalThreadMapINS1J_15OutputTileShapeILi128ELi8ELi2ELi1ELi1EEENS1P_ILi1ELi8ELi1ELi1ELi8EEELi128ELi8ELi16EEESD_Lb0ESN_Lb0EEENSL_ISD_Li128ELb0EEESD_SD_SD_fNS1I_6thread17LinearCombinationISD_Li8ESD_SD_LNS1V_9ScaleType4KindE0ELNS_15FloatRoundStyleE2ESD_EELb0EEES7_S1D_Li1ENS1I_4warp24FragmentIteratorTensorOpIS15_S18_SD_NSL_ISD_Li4ELb0EEESF_EENS22_20TileIteratorTensorOpIS15_S18_SD_SF_EENS1J_18SharedLoadIteratorINS1S_18CompactedThreadMapESD_Li16EEENSB_ILi0ELi16EEELi1ELi1EEENS4_30GemmIdentityThreadblockSwizzleILi1EEEEEEEvNT_6ParamsE)
        /*0038*/ 	.word	0x00000000


	//----- nvinfo : EIATTR_REGCOUNT
	.align		4
.L_20:
        /*003c*/ 	.byte	0x04, 0x2f
        /*003e*/ 	.short	(.L_22 - .L_21)
	.align		4
.L_21:
        /*0040*/ 	.word	index@(_ZN7cutlass6KernelINS_6kernel19ApplyFinalReductionINS_6half_tES3_fS3_NS_4gemm9GemmShapeILi128ELi128ELi32EEELb0EEEEEvNT_6ParamsE)
        /*0044*/ 	.word	0x0000001d


	//----- nvinfo : EIATTR_FRAME_SIZE
	.align		4
.L_22:
        /*0048*/ 	.byte	0x04, 0x11
        /*004a*/ 	.short	(.L_24 - .L_23)
	.align		4
.L_23:
        /*004c*/ 	.word	index@($__internal_1_$__cuda_sm20_sqrt_rn_f32_slowpath)
        /*0050*/ 	.word	0x00000000


	//----- nvinfo : EIATTR_FRAME_SIZE
	.align		4
.L_24:
        /*0054*/ 	.byte	0x04, 0x11
        /*0056*/ 	.short	(.L_26 - .L_25)
	.align		4
.L_25:
        /*0058*/ 	.word	index@($__internal_0_$__cuda_sm20_rcp_rn_f32_slowpath)
        /*005c*/ 	.word	0x00000000


	//----- nvinfo : EIATTR_FRAME_SIZE
	.align		4
.L_26:
        /*0060*/ 	.byte	0x04, 0x11
        /*0062*/ 	.short	(.L_28 - .L_27)
	.align		4
.L_27:
        /*0064*/ 	.word	index@(_ZN7cutlass6KernelINS_6kernel19ApplyFinalReductionINS_6half_tES3_fS3_NS_4gemm9GemmShapeILi128ELi128ELi32EEELb0EEEEEvNT_6ParamsE)
        /*0068*/ 	.word	0x00000000


	//----- nvinfo : EIATTR_REGCOUNT
	.align		4
.L_28:
        /*006c*/ 	.byte	0x04, 0x2f
        /*006e*/ 	.short	(.L_30 - .L_29)
	.align		4
.L_29:
        /*0070*/ 	.word	index@(_ZN7cutlass9reference6device6kernel4GemmINS_9TensorRefINS_6half_tENS_6layout8RowMajorEEENS4_IS5_NS6_11ColumnMajorEEESA_S5_S5_NS_11MatrixShapeILi4ELi4EEENS_12multiply_addIS5_S5_S5_EENS_16NumericConverterIS5_S5_LNS_15FloatRoundStyleE2EEEEEvNS_4gemm9GemmCoordET2_T_T0_SK_T1_SN_T3_)
        /*0074*/ 	.word	0x00000030


	//----- nvinfo : EIATTR_FRAME_SIZE
	.align		4
.L_30:
        /*0078*/ 	.byte	0x04, 0x11
        /*007a*/ 	.short	(.L_32 - .L_31)
	.align		4
.L_31:
        /*007c*/ 	.word	index@(_ZN7cutlass9reference6device6kernel4GemmINS_9TensorRefINS_6half_tENS_6layout8RowMajorEEENS4_IS5_NS6_11ColumnMajorEEESA_S5_S5_NS_11MatrixShapeILi4ELi4EEENS_12multiply_addIS5_S5_S5_EENS_16NumericConverterIS5_S5_LNS_15FloatRoundStyleE2EEEEEvNS_4gemm9GemmCoordET2_T_T0_SK_T1_SN_T3_)
        /*0080*/ 	.word	0x00000000


	//----- nvinfo : EIATTR_REGCOUNT
	.align		4
.L_32:
        /*0084*/ 	.byte	0x04, 0x2f
        /*0086*/ 	.short	(.L_34 - .L_33)
	.align		4
.L_33:
        /*0088*/ 	.word	index@(_ZN7cutlass9reference6device6kernel4GemmINS_9TensorRefINS_6half_tENS_6layout11ColumnMajorEEES8_S8_S5_S5_NS_11MatrixShapeILi4ELi4EEENS_12multiply_addIS5_S5_S5_EENS_16NumericConverterIS5_S5_LNS_15FloatRoundStyleE2EEEEEvNS_4gemm9GemmCoordET2_T_T0_SI_T1_SL_T3_)
        /*008c*/ 	.word	0x0000002e


	//----- nvinfo : EIATTR_FRAME_SIZE
	.align		4
.L_34:
        /*0090*/ 	.byte	0x04, 0x11
        /*0092*/ 	.short	(.L_36 - .L_35)
	.align		4
.L_35:
        /*0094*/ 	.word	index@(_ZN7cutlass9reference6device6kernel4GemmINS_9TensorRefINS_6half_tENS_6layout11ColumnMajorEEES8_S8_S5_S5_NS_11MatrixShapeILi4ELi4EEENS_12multiply_addIS5_S5_S5_EENS_16NumericConverterIS5_S5_LNS_15FloatRoundStyleE2EEEEEvNS_4gemm9GemmCoordET2_T_T0_SI_T1_SL_T3_)
        /*0098*/ 	.word	0x00000000


	//----- nvinfo : EIATTR_MIN_STACK_SIZE
	.align		4
.L_36:
        /*009c*/ 	.byte	0x04, 0x12
        /*009e*/ 	.short	(.L_38 - .L_37)
	.align		4
.L_37:
        /*00a0*/ 	.word	index@(_ZN7cutlass6KernelINS_6kernel19ApplyFinalReductionINS_6half_tES3_fS3_NS_4gemm9GemmShapeILi128ELi128ELi32EEELb0EEEEEvNT_6ParamsE)
        /*00a4*/ 	.word	0x00000000


	//----- nvinfo : EIATTR_MIN_STACK_SIZE
	.align		4
.L_38:
        /*00a8*/ 	.byte	0x04, 0x12
        /*00aa*/ 	.short	(.L_40 - .L_39)
	.align		4
.L_39:
        /*00ac*/ 	.word	index@(_ZN7cutlass6KernelINS_4gemm6kernel23GemmWithEpilogueVisitorINS1_11threadblock13MmaMultistageINS1_9GemmShapeILi128ELi128ELi32EEENS_9transform11threadblock28PredicatedTileAccessIteratorINS_11MatrixShapeILi128ELi32EEENS_6half_tENS_6layout8RowMajorELi1ENS8_29PitchLinearWarpRakedThreadMapINS_16PitchLinearShapeILi32ELi128EEELi128ENSH_ILi4ELi8EEELi8EEENS_5ArrayISD_Li8ELb0EEELb0ENSE_9NoPermuteEEENS9_25RegularTileAccessIteratorISC_SD_NSE_37RowMajorTensorOpMultiplicandCrosswiseILi16ELi32EEELi0ESK_Li16EEELNS_4arch14CacheOperation4KindE1ENSA_INSB_ILi32ELi128EEESD_NSE_11ColumnMajorELi0ESK_SM_Lb0ESN_EENSP_ISW_SD_NSE_40ColumnMajorTensorOpMultiplicandCrosswiseILi16ELi32EEELi1ESK_Li16EEELSV_1ESD_SF_NS4_9MmaPolicyINS1_4warp11MmaTensorOpINS6_ILi64ELi64ELi32EEESD_SR_SD_S10_SD_SF_NS13_17MmaTensorOpPolicyINST_3MmaINS6_ILi16ELi8ELi16EEELi32ESD_SF_SD_SX_SD_SF_NST_13OpMultiplyAddEEENSB_ILi1ELi1EEEEELi1ELb0EbEENSB_ILi0ELi0EEES1E_Li1EEELi3ELNS1_23SharedMemoryClearOptionE0EbEENS_8epilogue11threadblock19EpilogueWithVisitorINS_6kernel24EpilogueVisitorLayerNormIS7_Li128ENS1J_22PredicatedTileIteratorINS1J_26OutputTileOptimalThreadMapINS1J_15OutputTileShapeILi128ELi8ELi2ELi1ELi1EEENS1P_ILi1ELi8ELi1ELi1ELi8EEELi128ELi8ELi16EEESD_Lb0ESN_Lb0EEENSL_ISD_Li128ELb0EEESD_SD_SD_fNS1I_6thread17LinearCombinationISD_Li8ESD_SD_LNS1V_9ScaleType4KindE0ELNS_15FloatRoundStyleE2ESD_EELb0EEES7_S1D_Li1ENS1I_4warp24FragmentIteratorTensorOpIS15_S18_SD_NSL_ISD_Li4ELb0EEESF_EENS22_20TileIteratorTensorOpIS15_S18_SD_SF_EENS1J_18SharedLoadIteratorINS1S_18CompactedThreadMapESD_Li16EEENSB_ILi0ELi16EEELi1ELi1EEENS4_30GemmIdentityThreadblockSwizzleILi1EEEEEEEvNT_6ParamsE)
        /*00b0*/ 	.word	0x00000000


	//----- nvinfo : EIATTR_MIN_STACK_SIZE
	.align		4
.L_40:
        /*00b4*/ 	.byte	0x04, 0x12
        /*00b6*/ 	.short	(.L_42 - .L_41)
	.align		4
.L_41:
        /*00b8*/ 	.word	index@(_ZN7cutlass7Kernel2INS_4gemm6kernel27GemmLayernormMainloopFusionINS1_11threadblock36MmaLayernormMainloopFusionMultistageINS1_9GemmShapeILi128ELi128ELi32EEENS_9transform11threadblock28PredicatedTileAccessIteratorINS_11MatrixShapeILi128ELi32EEENS_6half_tENS_6layout8RowMajorELi1ENS8_29PitchLinearWarpRakedThreadMapINS_16PitchLinearShapeILi32ELi128EEELi128ENSH_ILi4ELi8EEELi8EEENS_5ArrayISD_Li8ELb0EEELb0ENSE_9NoPermuteEEENS9_25RegularTileAccessIteratorISC_SD_NSE_37RowMajorTensorOpMultiplicandCrosswiseILi16ELi32EEELi0ESK_Li16EEELNS_4arch14CacheOperation4KindE1ENSA_INSB_ILi32ELi128EEESD_SF_Li0ENSG_INSH_ILi128ELi32EEELi128ENSH_ILi8ELi4EEELi8EEESM_Lb0ESN_EENSP_ISW_SD_NSE_37RowMajorTensorOpMultiplicandCongruousILi16ELi64EEELi0ESZ_Li16EEELSV_1ENS9_33PredicatedScaleBiasVectorIteratorINSB_ILi1ELi64EEESD_SF_EENS9_39PredicatedScaleBiasVectorAccessIteratorINSB_ILi1ELi32EEESD_SF_EENS9_36RegularScaleBiasVectorAccessIteratorIS18_SD_SF_EELSV_1ESD_SF_NS4_9MmaPolicyINS1_4warp11MmaTensorOpINS6_ILi64ELi64ELi32EEESD_SR_SD_S12_SD_SF_NS1D_17MmaTensorOpPolicyINST_3MmaINS6_ILi16ELi8ELi16EEELi32ESD_SF_SD_NSE_11ColumnMajorESD_SF_NST_13OpMultiplyAddEEENSB_ILi1ELi1EEEEELi1ELb0EbEENSB_ILi0ELi0EEES1P_Li1EEENS1D_21ScaleBiasTileIteratorINSB_ILi64ELi32EEESD_SF_NSB_ILi16ELi16EEENS1D_35MmaTensorOpMultiplicandTileIteratorINSH_ILi32ELi64EEELNS1_7OperandE0ESD_NSE_29TensorOpMultiplicandCrosswiseILi16ELi32EEENSH_ILi16ELi16EEELi1ELi32ELi1EE6PolicyELi32ELi1EEELi4ELNS1_23SharedMemoryClearOptionE0EbEENS_8epilogue11threadblock8EpilogueIS7_S1O_Li1ENS26_22PredicatedTileIteratorINS26_26OutputTileOptimalThreadMapINS26_15OutputTileShapeILi128ELi8ELi2ELi1ELi1EEENS2A_ILi1ELi8ELi1ELi1ELi8EEELi128ELi8ELi16EEESD_Lb0ESN_Lb0EEENS25_4warp24FragmentIteratorTensorOpIS1F_S1I_SD_NSL_ISD_Li4ELb0EEESF_EENS2F_20TileIteratorTensorOpIS1F_S1I_SD_SF_EENS26_18SharedLoadIteratorINS2D_18CompactedThreadMapESD_Li16EEENS25_6thread17LinearCombinationISD_Li8ESD_SD_LNS2O_9ScaleType4KindE0ELNS_15FloatRoundStyleE2ESD_EENSB_ILi0ELi16EEELi1ELi1EEENS4_30GemmIdentityThreadblockSwizzleILi1EEEEEEEvNT_6ParamsE)
        /*00bc*/ 	.word	0x00000000


	//----- nvinfo : EIATTR_MIN_STACK_SIZE
	.align		4
.L_42:
        /*00c0*/ 	.byte	0x04, 0x12
        /*00c2*/ 	.short	(.L_44 - .L_43)
	.align		4
.L_43:
        /*00c4*/ 	.word	index@(_ZN7cutlass9reference6device6kernel4GemmINS_9TensorRefINS_6half_tENS_6layout11ColumnMajorEEES8_S8_S5_S5_NS_11MatrixShapeILi4ELi4EEENS_12multiply_addIS5_S5_S5_EENS_16NumericConverterIS5_S5_LNS_15FloatRoundStyleE2EEEEEvNS_4gemm9GemmCoordET2_T_T0_SI_T1_SL_T3_)
        /*00c8*/ 	.word	0x00000000


	//----- nvinfo : EIATTR_MIN_STACK_SIZE
	.align		4
.L_44:
        /*00cc*/ 	.byte	0x04, 0x12
        /*00ce*/ 	.short	(.L_46 - .L_45)
	.align		4
.L_45:
        /*00d0*/ 	.word	index@(_ZN7cutlass9reference6device6kernel4GemmINS_9TensorRefINS_6half_tENS_6layout8RowMajorEEENS4_IS5_NS6_11ColumnMajorEEESA_S5_S5_NS_11MatrixShapeILi4ELi4EEENS_12multiply_addIS5_S5_S5_EENS_16NumericConverterIS5_S5_LNS_15FloatRoundStyleE2EEEEEvNS_4gemm9GemmCoordET2_T_T0_SK_T1_SN_T3_)
        /*00d4*/ 	.word	0x00000000
.L_46:


//--------------------- .nv.compat                --------------------------
	.section	.nv.compat,"",@"SHT_CUDA_COMPAT_INFO"
	.align	4
        /*0000*/ 	.byte	0x02, 0x09, 0x01, 0x00, 0x02, 0x02, 0x01, 0x00, 0x02, 0x05, 0x05, 0x00, 0x03, 0x07, 0x01, 0x01
        /*0010*/ 	.byte	0x02, 0x03, 0x00, 0x00, 0x02, 0x06, 0x01, 0x00, 0x04, 0x0b, 0x08, 0x00, 0x01, 0x00, 0x00, 0x00
        /*0020*/ 	.byte	0x00, 0x00, 0x00, 0x00


//--------------------- .nv.info._ZN7cutlass9reference6device6kernel4GemmINS_9TensorRefINS_6half_tENS_6layout11ColumnMajorEEES8_S8_S5_S5_NS_11MatrixShapeILi4ELi4EEENS_12multiply_addIS5_S5_S5_EENS_16NumericConverterIS5_S5_LNS_15FloatRoundStyleE2EEEEEvNS_4gemm9GemmCoordET2_T_T0_SI_T1_SL_T3_ --------------------------
	.section	.nv.info._ZN7cutlass9reference6device6kernel4GemmINS_9TensorRefINS_6half_tENS_6layout11ColumnMajorEEES8_S8_S5_S5_NS_11MatrixShapeILi4ELi4EEENS_12multiply_addIS5_S5_S5_EENS_16NumericConverterIS5_S5_LNS_15FloatRoundStyleE2EEEEEvNS_4gemm9GemmCoordET2_T_T0_SI_T1_SL_T3_,"",@"SHT_CUDA_INFO"
	.sectionflags	@""
	.align	4


	//----- nvinfo : EIATTR_CUDA_API_VERSION
	.align		4
        /*0000*/ 	.byte	0x04, 0x37
        /*0002*/ 	.short	(.L_48 - .L_47)
.L_47:
        /*0004*/ 	.word	0x00000082


	//----- nvinfo : EIATTR_KPARAM_INFO
	.align		4
.L_48:
        /*0008*/ 	.byte	0x04, 0x17
        /*000a*/ 	.short	(.L_50 - .L_49)
.L_49:
        /*000c*/ 	.word	0x00000000
        /*0010*/ 	.short	0x0007
        /*0012*/ 	.short	0x0058
        /*0014*/ 	.byte	0x00, 0xf0, 0x09, 0x00


	//----- nvinfo : EIATTR_KPARAM_INFO
	.align		4
.L_50:
        /*0018*/ 	.byte	0x04, 0x17
        /*001a*/ 	.short	(.L_52 - .L_51)
.L_51:
        /*001c*/ 	.word	0x00000000
        /*0020*/ 	.short	0x0006
        /*0022*/ 	.short	0x0048
        /*0024*/ 	.byte	0x00, 0xf0, 0x41, 0x00


	//----- nvinfo : EIATTR_KPARAM_INFO
	.align		4
.L_52:
        /*0028*/ 	.byte	0x04, 0x17
        /*002a*/ 	.short	(.L_54 - .L_53)
.L_53:
        /*002c*/ 	.word	0x00000000
        /*0030*/ 	.short	0x0005
        /*0032*/ 	.short	0x0038
        /*0034*/ 	.byte	0x00, 0xf0, 0x41, 0x00


	//----- nvinfo : EIATTR_KPARAM_INFO
	.align		4
.L_54:
        /*0038*/ 	.byte	0x04, 0x17
        /*003a*/ 	.short	(.L_56 - .L_55)
.L_55:
        /*003c*/ 	.word	0x00000000
        /*0040*/ 	.short	0x0004
        /*0042*/ 	.short	0x0030
        /*0044*/ 	.byte	0x00, 0xf0, 0x09, 0x00


	//----- nvinfo : EIATTR_KPARAM_INFO
	.align		4
.L_56:
        /*0048*/ 	.byte	0x04, 0x17
        /*004a*/ 	.short	(.L_58 - .L_57)
.L_57:
        /*004c*/ 	.word	0x00000000
        /*0050*/ 	.short	0x0003
        /*0052*/ 	.short	0x0020
        /*0054*/ 	.byte	0x00, 0xf0, 0x41, 0x00


	//----- nvinfo : EIATTR_KPARAM_INFO
	.align		4
.L_58:
        /*0058*/ 	.byte	0x04, 0x17
        /*005a*/ 	.short	(.L_60 - .L_59)
.L_59:
        /*005c*/ 	.word	0x00000000
        /*0060*/ 	.short	0x0002
        /*0062*/ 	.short	0x0010
        /*0064*/ 	.byte	0x00, 0xf0, 0x41, 0x00


	//----- nvinfo : EIATTR_KPARAM_INFO
	.align		4
.L_60:
        /*0068*/ 	.byte	0x04, 0x17
        /*006a*/ 	.short	(.L_62 - .L_61)
.L_61:
        /*006c*/ 	.word	0x00000000
        /*0070*/ 	.short	0x0001
        /*0072*/ 	.short	0x000c
        /*0074*/ 	.byte	0x00, 0xf0, 0x09, 0x00


	//----- nvinfo : EIATTR_KPARAM_INFO
	.align		4
.L_62:
        /*0078*/ 	.byte	0x04, 0x17
        /*007a*/ 	.short	(.L_64 - .L_63)
.L_63:
        /*007c*/ 	.word	0x00000000
        /*0080*/ 	.short	0x0000
        /*0082*/ 	.short	0x0000
        /*0084*/ 	.byte	0x00, 0xf0, 0x31, 0x00


	//----- nvinfo : EIATTR_SPARSE_MMA_MASK
	.align		4
.L_64:
        /*0088*/ 	.byte	0x03, 0x50
        /*008a*/ 	.short	0x0000


	//----- nvinfo : EIATTR_MAXREG_COUNT
	.align		4
        /*008c*/ 	.byte	0x03, 0x1b
        /*008e*/ 	.short	0x00ff


	//----- nvinfo : EIATTR_MERCURY_ISA_VERSION
	.align		4
        /*0090*/ 	.byte	0x03, 0x5f
        /*0092*/ 	.short	0x0101


	//----- nvinfo : EIATTR_VRC_CTA_INIT_COUNT
	.align		4
        /*0094*/ 	.byte	0x02, 0x4a
	.zero		1
	.zero		1


	//----- nvinfo : EIATTR_EXIT_INSTR_OFFSETS
	.align		4
        /*0098*/ 	.byte	0x04, 0x1c
        /*009a*/ 	.short	(.L_66 - .L_65)


	//   ....[0]....
.L_65:
        /*009c*/ 	.word	0x00001fa0


	//   ....[1]....
        /*00a0*/ 	.word	0x000020d0


	//----- nvinfo : EIATTR_CRS_STACK_SIZE
	.align		4
.L_66:
        /*00a4*/ 	.byte	0x04, 0x1e
        /*00a6*/ 	.short	(.L_68 - .L_67)
.L_67:
        /*00a8*/ 	.word	0x00000000


	//----- nvinfo : EIATTR_CBANK_PARAM_SIZE
	.align		4
.L_68:
        /*00ac*/ 	.byte	0x03, 0x19
        /*00ae*/ 	.short	0x005a


	//----- nvinfo : EIATTR_PARAM_CBANK
	.align		4
        /*00b0*/ 	.byte	0x04, 0x0a
        /*00b2*/ 	.short	(.L_70 - .L_69)
	.align		4
.L_69:
        /*00b4*/ 	.word	index@(.nv.constant0._ZN7cutlass9reference6device6kernel4GemmINS_9TensorRefINS_6half_tENS_6layout11ColumnMajorEEES8_S8_S5_S5_NS_11MatrixShapeILi4ELi4EEENS_12multiply_addIS5_S5_S5_EENS_16NumericConverterIS5_S5_LNS_15FloatRoundStyleE2EEEEEvNS_4gemm9GemmCoordET2_T_T0_SI_T1_SL_T3_)
        /*00b8*/ 	.short	0x0380
        /*00ba*/ 	.short	0x005a


	//----- nvinfo : EIATTR_SW_WAR
	.align		4
.L_70:
        /*00bc*/ 	.byte	0x04, 0x36
        /*00be*/ 	.short	(.L_72 - .L_71)
.L_71:
        /*00c0*/ 	.word	0x00000008
.L_72:


//--------------------- .nv.info._ZN7cutlass9reference6device6kernel4GemmINS_9TensorRefINS_6half_tENS_6layout8RowMajorEEENS4_IS5_NS6_11ColumnMajorEEESA_S5_S5_NS_11MatrixShapeILi4ELi4EEENS_12multiply_addIS5_S5_S5_EENS_16NumericConverterIS5_S5_LNS_15FloatRoundStyleE2EEEEEvNS_4gemm9GemmCoordET2_T_T0_SK_T1_SN_T3_ --------------------------
	.section	.nv.info._ZN7cutlass9reference6device6kernel4GemmINS_9TensorRefINS_6half_tENS_6layout8RowMajorEEENS4_IS5_NS6_11ColumnMajorEEESA_S5_S5_NS_11MatrixShapeILi4ELi4EEENS_12multiply_addIS5_S5_S5_EENS_16NumericConverterIS5_S5_LNS_15FloatRoundStyleE2EEEEEvNS_4gemm9GemmCoordET2_T_T0_SK_T1_SN_T3_,"",@"SHT_CUDA_INFO"
	.sectionflags	@""
	.align	4


	//----- nvinfo : EIATTR_CUDA_API_VERSION
	.align		4
        /*0000*/ 	.byte	0x04, 0x37
        /*0002*/ 	.short	(.L_74 - .L_73)
.L_73:
        /*0004*/ 	.word	0x00000082


	//----- nvinfo : EIATTR_KPARAM_INFO
	.align		4
.L_74:
        /*0008*/ 	.byte	0x04, 0x17
        /*000a*/ 	.short	(.L_76 - .L_75)
.L_75:
        /*000c*/ 	.word	0x00000000
        /*0010*/ 	.short	0x0007
        /*0012*/ 	.short	0x0058
        /*0014*/ 	.byte	0x00, 0xf0, 0x09, 0x00


	//----- nvinfo : EIATTR_KPARAM_INFO
	.align		4
.L_76:
        /*0018*/ 	.byte	0x04, 0x17
        /*001a*/ 	.short	(.L_78 - .L_77)
.L_77:
        /*001c*/ 	.word	0x00000000
        /*0020*/ 	.short	0x0006
        /*0022*/ 	.short	0x0048
        /*0024*/ 	.byte	0x00, 0xf0, 0x41, 0x00


	//----- nvinfo : EIATTR_KPARAM_INFO
	.align		4
.L_78:
        /*0028*/ 	.byte	0x04, 0x17
        /*002a*/ 	.short	(.L_80 - .L_79)
.L_79:
        /*002c*/ 	.word	0x00000000
        /*0030*/ 	.short	0x0005
        /*0032*/ 	.short	0x0038
        /*0034*/ 	.byte	0x00, 0xf0, 0x41, 0x00


	//----- nvinfo : EIATTR_KPARAM_INFO
	.align		4
.L_80:
        /*0038*/ 	.byte	0x04, 0x17
        /*003a*/ 	.short	(.L_82 - .L_81)
.L_81:
        /*003c*/ 	.word	0x00000000
        /*0040*/ 	.short	0x0004
        /*0042*/ 	.short	0x0030
        /*0044*/ 	.byte	0x00, 0xf0, 0x09, 0x00


	//----- nvinfo : EIATTR_KPARAM_INFO
	.align		4
.L_82:
        /*0048*/ 	.byte	0x04, 0x17
        /*004a*/ 	.short	(.L_84 - .L_83)
.L_83:
        /*004c*/ 	.word	0x00000000
        /*0050*/ 	.short	0x0003
        /*0052*/ 	.short	0x0020
        /*0054*/ 	.byte	0x00, 0xf0, 0x41, 0x00


	//----- nvinfo : EIATTR_KPARAM_INFO
	.align		4
.L_84:
        /*0058*/ 	.byte	0x04, 0x17
        /*005a*/ 	.short	(.L_86 - .L_85)
.L_85:
        /*005c*/ 	.word	0x00000000
        /*0060*/ 	.short	0x0002
        /*0062*/ 	.short	0x0010
        /*0064*/ 	.byte	0x00, 0xf0, 0x41, 0x00


	//----- nvinfo : EIATTR_KPARAM_INFO
	.align		4
.L_86:
        /*0068*/ 	.byte	0x04, 0x17
        /*006a*/ 	.short	(.L_88 - .L_87)
.L_87:
        /*006c*/ 	.word	0x00000000
        /*0070*/ 	.short	0x0001
        /*0072*/ 	.short	0x000c
        /*0074*/ 	.byte	0x00, 0xf0, 0x09, 0x00


	//----- nvinfo : EIATTR_KPARAM_INFO
	.align		4
.L_88:
        /*0078*/ 	.byte	0x04, 0x17
        /*007a*/ 	.short	(.L_90 - .L_89)
.L_89:
        /*007c*/ 	.word	0x00000000
        /*0080*/ 	.short	0x0000
        /*0082*/ 	.short	0x0000
        /*0084*/ 	.byte	0x00, 0xf0, 0x31, 0x00


	//----- nvinfo : EIATTR_SPARSE_MMA_MASK
	.align		4
.L_90:
        /*0088*/ 	.byte	0x03, 0x50
        /*008a*/ 	.short	0x0000


	//----- nvinfo : EIATTR_MAXREG_COUNT
	.align		4
        /*008c*/ 	.byte	0x03, 0x1b
        /*008e*/ 	.short	0x00ff


	//----- nvinfo : EIATTR_MERCURY_ISA_VERSION
	.align		4
        /*0090*/ 	.byte	0x03, 0x5f
        /*0092*/ 	.short	0x0101


	//----- nvinfo : EIATTR_VRC_CTA_INIT_COUNT
	.align		4
        /*0094*/ 	.byte	0x02, 0x4a
	.zero		1
	.zero		1


	//----- nvinfo : EIATTR_EXIT_INSTR_OFFSETS
	.align		4
        /*0098*/ 	.byte	0x04, 0x1c
        /*009a*/ 	.short	(.L_92 - .L_91)


	//   ....[0]....
.L_91:
        /*009c*/ 	.word	0x000021a0


	//   ....[1]....
        /*00a0*/ 	.word	0x000022d0


	//----- nvinfo : EIATTR_CRS_STACK_SIZE
	.align		4
.L_92:
        /*00a4*/ 	.byte	0x04, 0x1e
        /*00a6*/ 	.short	(.L_94 - .L_93)
.L_93:
        /*00a8*/ 	.word	0x00000000


	//----- nvinfo : EIATTR_CBANK_PARAM_SIZE
	.align		4
.L_94:
        /*00ac*/ 	.byte	0x03, 0x19
        /*00ae*/ 	.short	0x005a


	//----- nvinfo : EIATTR_PARAM_CBANK
	.align		4
        /*00b0*/ 	.byte	0x04, 0x0a
        /*00b2*/ 	.short	(.L_96 - .L_95)
	.align		4
.L_95:
        /*00b4*/ 	.word	index@(.nv.constant0._ZN7cutlass9reference6device6kernel4GemmINS_9TensorRefINS_6half_tENS_6layout8RowMajorEEENS4_IS5_NS6_11ColumnMajorEEESA_S5_S5_NS_11MatrixShapeILi4ELi4EEENS_12multiply_addIS5_S5_S5_EENS_16NumericConverterIS5_S5_LNS_15FloatRoundStyleE2EEEEEvNS_4gemm9GemmCoordET2_T_T0_SK_T1_SN_T3_)
        /*00b8*/ 	.short	0x0380
        /*00ba*/ 	.short	0x005a


	//----- nvinfo : EIATTR_SW_WAR
	.align		4
.L_96:
        /*00bc*/ 	.byte	0x04, 0x36
        /*00be*/ 	.short	(.L_98 - .L_97)
.L_97:
        /*00c0*/ 	.word	0x00000008
.L_98:


//--------------------- .nv.info._ZN7cutlass6KernelINS_6kernel19ApplyFinalReductionINS_6half_tES3_fS3_NS_4gemm9GemmShapeILi128ELi128ELi32EEELb0EEEEEvNT_6ParamsE --------------------------
	.section	.nv.info._ZN7cutlass6KernelINS_6kernel19ApplyFinalReductionINS_6half_tES3_fS3_NS_4gemm9GemmShapeILi128ELi128ELi32EEELb0EEEEEvNT_6ParamsE,"",@"SHT_CUDA_INFO"
	.sectionflags	@""
	.align	4


	//----- nvinfo : EIATTR_CUDA_API_VERSION
	.align		4
        /*0000*/ 	.byte	0x04, 0x37
        /*0002*/ 	.short	(.L_100 - .L_99)
.L_99:
        /*0004*/ 	.word	0x00000082


	//----- nvinfo : EIATTR_KPARAM_INFO
	.align		4
.L_100:
        /*0008*/ 	.byte	0x04, 0x17
        /*000a*/ 	.short	(.L_102 - .L_101)
.L_101:
        /*000c*/ 	.word	0x00000000
        /*0010*/ 	.short	0x0000
        /*0012*/ 	.short	0x0000
        /*0014*/ 	.byte	0x00, 0xf0, 0xc1, 0x00


	//----- nvinfo : EIATTR_SPARSE_MMA_MASK
	.align		4
.L_102:
        /*0018*/ 	.byte	0x03, 0x50
        /*001a*/ 	.short	0x0000


	//----- nvinfo : EIATTR_MAXREG_COUNT
	.align		4
        /*001c*/ 	.byte	0x03, 0x1b
        /*001e*/ 	.short	0x00ff


	//----- nvinfo : EIATTR_MERCURY_ISA_VERSION
	.align		4
        /*0020*/ 	.byte	0x03, 0x5f
        /*0022*/ 	.short	0x0101


	//----- nvinfo : EIATTR_VRC_CTA_INIT_COUNT
	.align		4
        /*0024*/ 	.byte	0x02, 0x4a
	.zero		1
	.zero		1


	//----- nvinfo : EIATTR_EXIT_INSTR_OFFSETS
	.align		4
        /*0028*/ 	.byte	0x04, 0x1c
        /*002a*/ 	.short	(.L_104 - .L_103)


	//   ....[0]....
.L_103:
        /*002c*/ 	.word	0x00000070


	//   ....[1]....
        /*0030*/ 	.word	0x000008b0


	//----- nvinfo : EIATTR_CRS_STACK_SIZE
	.align		4
.L_104:
        /*0034*/ 	.byte	0x04, 0x1e
        /*0036*/ 	.short	(.L_106 - .L_105)
.L_105:
        /*0038*/ 	.word	0x00000000


	//----- nvinfo : EIATTR_CBANK_PARAM_SIZE
	.align		4
.L_106:
        /*003c*/ 	.byte	0x03, 0x19
        /*003e*/ 	.short	0x0030


	//----- nvinfo : EIATTR_PARAM_CBANK
	.align		4
        /*0040*/ 	.byte	0x04, 0x0a
        /*0042*/ 	.short	(.L_108 - .L_107)
	.align		4
.L_107:
        /*0044*/ 	.word	index@(.nv.constant0._ZN7cutlass6KernelINS_6kernel19ApplyFinalReductionINS_6half_tES3_fS3_NS_4gemm9GemmShapeILi128ELi128ELi32EEELb0EEEEEvNT_6ParamsE)
        /*0048*/ 	.short	0x0380
        /*004a*/ 	.short	0x0030


	//----- nvinfo : EIATTR_SW_WAR
	.align		4
.L_108:
        /*004c*/ 	.byte	0x04, 0x36
        /*004e*/ 	.short	(.L_110 - .L_109)
.L_109:
        /*0050*/ 	.word	0x00000008
.L_110:


//--------------------- .nv.info._ZN7cutlass6KernelINS_4gemm6kernel23GemmWithEpilogueVisitorINS1_11threadblock13MmaMultistageINS1_9GemmShapeILi128ELi128ELi32EEENS_9transform11threadblock28PredicatedTileAccessIteratorINS_11MatrixShapeILi128ELi32EEENS_6half_tENS_6layout8RowMajorELi1ENS8_29PitchLinearWarpRakedThreadMapINS_16PitchLinearShapeILi32ELi128EEELi128ENSH_ILi4ELi8EEELi8EEENS_5ArrayISD_Li8ELb0EEELb0ENSE_9NoPermuteEEENS9_25RegularTileAccessIteratorISC_SD_NSE_37RowMajorTensorOpMultiplicandCrosswiseILi16ELi32EEELi0ESK_Li16EEELNS_4arch14CacheOperation4KindE1ENSA_INSB_ILi32ELi128EEESD_NSE_11ColumnMajorELi0ESK_SM_Lb0ESN_EENSP_ISW_SD_NSE_40ColumnMajorTensorOpMultiplicandCrosswiseILi16ELi32EEELi1ESK_Li16EEELSV_1ESD_SF_NS4_9MmaPolicyINS1_4warp11MmaTensorOpINS6_ILi64ELi64ELi32EEESD_SR_SD_S10_SD_SF_NS13_17MmaTensorOpPolicyINST_3MmaINS6_ILi16ELi8ELi16EEELi32ESD_SF_SD_SX_SD_SF_NST_13OpMultiplyAddEEENSB_ILi1ELi1EEEEELi1ELb0EbEENSB_ILi0ELi0EEES1E_Li1EEELi3ELNS1_23SharedMemoryClearOptionE0EbEENS_8epilogue11threadblock19EpilogueWithVisitorINS_6kernel24EpilogueVisitorLayerNormIS7_Li128ENS1J_22PredicatedTileIteratorINS1J_26OutputTileOptimalThreadMapINS1J_15OutputTileShapeILi128ELi8ELi2ELi1ELi1EEENS1P_ILi1ELi8ELi1ELi1ELi8EEELi128ELi8ELi16EEESD_Lb0ESN_Lb0EEENSL_ISD_Li128ELb0EEESD_SD_SD_fNS1I_6thread17LinearCombinationISD_Li8ESD_SD_LNS1V_9ScaleType4KindE0ELNS_15FloatRoundStyleE2ESD_EELb0EEES7_S1D_Li1ENS1I_4warp24FragmentIteratorTensorOpIS15_S18_SD_NSL_ISD_Li4ELb0EEESF_EENS22_20TileIteratorTensorOpIS15_S18_SD_SF_EENS1J_18SharedLoadIteratorINS1S_18CompactedThreadMapESD_Li16EEENSB_ILi0ELi16EEELi1ELi1EEENS4_30GemmIdentityThreadblockSwizzleILi1EEEEEEEvNT_6ParamsE --------------------------
	.section	.nv.info._ZN7cutlass6KernelINS_4gemm6kernel23GemmWithEpilogueVisitorINS1_11threadblock13MmaMultistageINS1_9GemmShapeILi128ELi128ELi32EEENS_9transform11threadblock28PredicatedTileAccessIteratorINS_11MatrixShapeILi128ELi32EEENS_6half_tENS_6layout8RowMajorELi1ENS8_29PitchLinearWarpRakedThreadMapINS_16PitchLinearShapeILi32ELi128EEELi128ENSH_ILi4ELi8EEELi8EEENS_5ArrayISD_Li8ELb0EEELb0ENSE_9NoPermuteEEENS9_25RegularTileAccessIteratorISC_SD_NSE_37RowMajorTensorOpMultiplicandCrosswiseILi16ELi32EEELi0ESK_Li16EEELNS_4arch14CacheOperation4KindE1ENSA_INSB_ILi32ELi128EEESD_NSE_11ColumnMajorELi0ESK_SM_Lb0ESN_EENSP_ISW_SD_NSE_40ColumnMajorTensorOpMultiplicandCrosswiseILi16ELi32EEELi1ESK_Li16EEELSV_1ESD_SF_NS4_9MmaPolicyINS1_4warp11MmaTensorOpINS6_ILi64ELi64ELi32EEESD_SR_SD_S10_SD_SF_NS13_17MmaTensorOpPolicyINST_3MmaINS6_ILi16ELi8ELi16EEELi32ESD_SF_SD_SX_SD_SF_NST_13OpMultiplyAddEEENSB_ILi1ELi1EEEEELi1ELb0EbEENSB_ILi0ELi0EEES1E_Li1EEELi3ELNS1_23SharedMemoryClearOptionE0EbEENS_8epilogue11threadblock19EpilogueWithVisitorINS_6kernel24EpilogueVisitorLayerNormIS7_Li128ENS1J_22PredicatedTileIteratorINS1J_26OutputTileOptimalThreadMapINS1J_15OutputTileShapeILi128ELi8ELi2ELi1ELi1EEENS1P_ILi1ELi8ELi1ELi1ELi8EEELi128ELi8ELi16EEESD_Lb0ESN_Lb0EEENSL_ISD_Li128ELb0EEESD_SD_SD_fNS1I_6thread17LinearCombinationISD_Li8ESD_SD_LNS1V_9ScaleType4KindE0ELNS_15FloatRoundStyleE2ESD_EELb0EEES7_S1D_Li1ENS1I_4warp24FragmentIteratorTensorOpIS15_S18_SD_NSL_ISD_Li4ELb0EEESF_EENS22_20TileIteratorTensorOpIS15_S18_SD_SF_EENS1J_18SharedLoadIteratorINS1S_18CompactedThreadMapESD_Li16EEENSB_ILi0ELi16EEELi1ELi1EEENS4_30GemmIdentityThreadblockSwizzleILi1EEEEEEEvNT_6ParamsE,"",@"SHT_CUDA_INFO"
	.sectionflags	@""
	.align	4


	//----- nvinfo : EIATTR_CUDA_API_VERSION
	.align		4
        /*0000*/ 	.byte	0x04, 0x37
        /*0002*/ 	.short	(.L_112 - .L_111)
.L_111:
        /*0004*/ 	.word	0x00000082


	//----- nvinfo : EIATTR_KPARAM_INFO
	.align		4
.L_112:
        /*0008*/ 	.byte	0x04, 0x17
        /*000a*/ 	.short	(.L_114 - .L_113)
.L_113:
        /*000c*/ 	.word	0x00000000
        /*0010*/ 	.short	0x0000
        /*0012*/ 	.short	0x0000
        /*0014*/ 	.byte	0x00, 0xf0, 0x21, 0x05


	//----- nvinfo : EIATTR_SPARSE_MMA_MASK
	.align		4
.L_114:
        /*0018*/ 	.byte	0x03, 0x50
        /*001a*/ 	.short	0x0000


	//----- nvinfo : EIATTR_MAXREG_COUNT
	.align		4
        /*001c*/ 	.byte	0x03, 0x1b
        /*001e*/ 	.short	0x00ff


	//----- nvinfo : EIATTR_NUM_BARRIERS
	.align		4
        /*0020*/ 	.byte	0x02, 0x4c
        /*0022*/ 	.byte	0x01
	.zero		1


	//----- nvinfo : EIATTR_MERCURY_ISA_VERSION
	.align		4
        /*0024*/ 	.byte	0x03, 0x5f
        /*0026*/ 	.short	0x0101


	//----- nvinfo : EIATTR_COOP_GROUP_MASK_REGIDS
	.align		4
        /*0028*/ 	.byte	0x04, 0x29
        /*002a*/ 	.short	(.L_116 - .L_115)


	//   ....[0]....
.L_115:
        /*002c*/ 	.word	0xffffffff


	//   ....[1]....
        /*0030*/ 	.word	0xffffffff


	//   ....[2]....
        /*0034*/ 	.word	0xffffffff


	//   ....[3]....
        /*0038*/ 	.word	0xffffffff


	//   ....[4]....
        /*003c*/ 	.word	0xffffffff


	//   ....[5]....
        /*0040*/ 	.word	0xffffffff


	//   ....[6]....
        /*0044*/ 	.word	0xffffffff


	//   ....[7]....
        /*0048*/ 	.word	0xffffffff


	//   ....[8]....
        /*004c*/ 	.word	0xffffffff


	//   ....[9]....
        /*0050*/ 	.word	0xffffffff


	//   ....[10]....
        /*0054*/ 	.word	0xffffffff


	//   ....[11]....
        /*0058*/ 	.word	0xffffffff


	//   ....[12]....
        /*005c*/ 	.word	0xffffffff


	//   ....[13]....
        /*0060*/ 	.word	0xffffffff


	//   ....[14]....
        /*0064*/ 	.word	0xffffffff


	//   ....[15]....
        /*0068*/ 	.word	0xffffffff


	//   ....[16]....
        /*006c*/ 	.word	0xffffffff


	//   ....[17]....
        /*0070*/ 	.word	0xffffffff


	//   ....[18]....
        /*0074*/ 	.word	0xffffffff


	//   ....[19]....
        /*0078*/ 	.word	0xffffffff


	//   ....[20]....
        /*007c*/ 	.word	0xffffffff


	//   ....[21]....
        /*0080*/ 	.word	0xffffffff


	//   ....[22]....
        /*0084*/ 	.word	0xffffffff


	//   ....[23]....
        /*0088*/ 	.word	0xffffffff


	//   ....[24]....
        /*008c*/ 	.word	0xffffffff


	//   ....[25]....
        /*0090*/ 	.word	0xffffffff


	//   ....[26]....
        /*0094*/ 	.word	0xffffffff


	//   ....[27]....
        /*0098*/ 	.word	0xffffffff


	//   ....[28]....
        /*009c*/ 	.word	0xffffffff


	//   ....[29]....
        /*00a0*/ 	.word	0xffffffff


	//   ....[30]....
        /*00a4*/ 	.word	0xffffffff


	//   ....[31]....
        /*00a8*/ 	.word	0xffffffff


	//   ....[32]....
        /*00ac*/ 	.word	0xffffffff


	//   ....[33]....
        /*00b0*/ 	.word	0xffffffff


	//   ....[34]....
        /*00b4*/ 	.word	0xffffffff


	//   ....[35]....
        /*00b8*/ 	.word	0xffffffff


	//   ....[36]....
        /*00bc*/ 	.word	0xffffffff


	//   ....[37]....
        /*00c0*/ 	.word	0xffffffff


	//   ....[38]....
        /*00c4*/ 	.word	0xffffffff


	//   ....[39]....
        /*00c8*/ 	.word	0xffffffff


	//   ....[40]....
        /*00cc*/ 	.word	0xffffffff


	//   ....[41]....
        /*00d0*/ 	.word	0xffffffff


	//   ....[42]....
        /*00d4*/ 	.word	0xffffffff


	//   ....[43]....
        /*00d8*/ 	.word	0xffffffff


	//   ....[44]....
        /*00dc*/ 	.word	0xffffffff


	//   ....[45]....
        /*00e0*/ 	.word	0xffffffff


	//   ....[46]....
        /*00e4*/ 	.word	0xffffffff


	//   ....[47]....
        /*00e8*/ 	.word	0xffffffff


	//   ....[48]....
        /*00ec*/ 	.word	0xffffffff


	//   ....[49]....
        /*00f0*/ 	.word	0xffffffff


	//   ....[50]....
        /*00f4*/ 	.word	0xffffffff


	//   ....[51]....
        /*00f8*/ 	.word	0xffffffff


	//   ....[52]....
        /*00fc*/ 	.word	0xffffffff


	//   ....[53]....
        /*0100*/ 	.word	0xffffffff


	//   ....[54]....
        /*0104*/ 	.word	0xffffffff


	//   ....[55]....
        /*0108*/ 	.word	0xffffffff


	//   ....[56]....
        /*010c*/ 	.word	0xffffffff


	//   ....[57]....
        /*0110*/ 	.word	0xffffffff


	//   ....[58]....
        /*0114*/ 	.word	0xffffffff


	//   ....[59]....
        /*0118*/ 	.word	0xffffffff


	//   ....[60]....
        /*011c*/ 	.word	0xffffffff


	//   ....[61]....
        /*0120*/ 	.word	0xffffffff


	//   ....[62]....
        /*0124*/ 	.word	0xffffffff


	//   ....[63]....
        /*0128*/ 	.word	0xffffffff


	//   ....[64]....
        /*012c*/ 	.word	0xffffffff


	//   ....[65]....
        /*0130*/ 	.word	0xffffffff


	//   ....[66]....
        /*0134*/ 	.word	0xffffffff


	//   ....[67]....
        /*0138*/ 	.word	0xffffffff


	//   ....[68]....
        /*013c*/ 	.word	0xffffffff


	//   ....[69]....
        /*0140*/ 	.word	0xffffffff


	//   ....[70]....
        /*0144*/ 	.word	0xffffffff


	//   ....[71]....
        /*0148*/ 	.word	0xffffffff


	//   ....[72]....
        /*014c*/ 	.word	0xffffffff


	//   ....[73]....
        /*0150*/ 	.word	0xffffffff


	//   ....[74]....
        /*0154*/ 	.word	0xffffffff


	//   ....[75]....
        /*0158*/ 	.word	0xffffffff


	//   ....[76]....
        /*015c*/ 	.word	0xffffffff


	//   ....[77]....
        /*0160*/ 	.word	0xffffffff


	//   ....[78]....
        /*0164*/ 	.word	0xffffffff


	//   ....[79]....
        /*0168*/ 	.word	0xffffffff


	//   ....[80]....
        /*016c*/ 	.word	0xffffffff


	//   ....[81]....
        /*0170*/ 	.word	0xffffffff


	//   ....[82]....
        /*0174*/ 	.word	0xffffffff


	//   ....[83]....
        /*0178*/ 	.word	0xffffffff


	//   ....[84]....
        /*017c*/ 	.word	0xffffffff


	//   ....[85]....
        /*0180*/ 	.word	0xffffffff


	//   ....[86]....
        /*0184*/ 	.word	0xffffffff


	//   ....[87]....
        /*0188*/ 	.word	0xffffffff


	//   ....[88]....
        /*018c*/ 	.word	0xffffffff


	//   ....[89]....
        /*0190*/ 	.word	0xffffffff


	//   ....[90]....
        /*0194*/ 	.word	0xffffffff


	//   ....[91]....
        /*0198*/ 	.word	0xffffffff


	//   ....[92]....
        /*019c*/ 	.word	0xffffffff


	//   ....[93]....
        /*01a0*/ 	.word	0xffffffff


	//   ....[94]....
        /*01a4*/ 	.word	0xffffffff


	//   ....[95]....
        /*01a8*/ 	.word	0xffffffff


	//   ....[96]....
        /*01ac*/ 	.word	0xffffffff


	//   ....[97]....
        /*01b0*/ 	.word	0xffffffff


	//   ....[98]....
        /*01b4*/ 	.word	0xffffffff


	//   ....[99]....
        /*01b8*/ 	.word	0xffffffff


	//   ....[100]....
        /*01bc*/ 	.word	0xffffffff


	//   ....[101]....
        /*01c0*/ 	.word	0xffffffff


	//   ....[102]....
        /*01c4*/ 	.word	0xffffffff


	//   ....[103]....
        /*01c8*/ 	.word	0xffffffff


	//   ....[104]....
        /*01cc*/ 	.word	0xffffffff


	//   ....[105]....
        /*01d0*/ 	.word	0xffffffff


	//   ....[106]....
        /*01d4*/ 	.word	0xffffffff


	//   ....[107]....
        /*01d8*/ 	.word	0xffffffff


	//   ....[108]....
        /*01dc*/ 	.word	0xffffffff


	//   ....[109]....
        /*01e0*/ 	.word	0xffffffff


	//   ....[110]....
        /*01e4*/ 	.word	0xffffffff


	//   ....[111]....
        /*01e8*/ 	.word	0xffffffff


	//   ....[112]....
        /*01ec*/ 	.word	0xffffffff


	//   ....[113]....
        /*01f0*/ 	.word	0xffffffff


	//   ....[114]....
        /*01f4*/ 	.word	0xffffffff


	//   ....[115]....
        /*01f8*/ 	.word	0xffffffff


	//   ....[116]....
        /*01fc*/ 	.word	0xffffffff


	//   ....[117]....
        /*0200*/ 	.word	0xffffffff


	//   ....[118]....
        /*0204*/ 	.word	0xffffffff


	//   ....[119]....
        /*0208*/ 	.word	0xffffffff


	//   ....[120]....
        /*020c*/ 	.word	0xffffffff


	//   ....[121]....
        /*0210*/ 	.word	0xffffffff


	//   ....[122]....
        /*0214*/ 	.word	0xffffffff


	//   ....[123]....
        /*0218*/ 	.word	0xffffffff


	//   ....[124]....
        /*021c*/ 	.word	0xffffffff


	//   ....[125]....
        /*0220*/ 	.word	0xffffffff


	//   ....[126]....
        /*0224*/ 	.word	0xffffffff


	//   ....[127]....
        /*0228*/ 	.word	0xffffffff


	//   ....[128]....
        /*022c*/ 	.word	0xffffffff


	//----- nvinfo : EIATTR_COOP_GROUP_INSTR_OFFSETS
	.align		4
.L_116:
        /*0230*/ 	.byte	0x04, 0x28
        /*0232*/ 	.short	(.L_118 - .L_117)


	//   ....[0]....
.L_117:
        /*0234*/ 	.word	0x00000350


	//   ....[1]....
        /*0238*/ 	.word	0x00002f90


	//   ....[2]....
        /*023c*/ 	.word	0x00003010


	//   ....[3]....
        /*0240*/ 	.word	0x00003050


	//   ....[4]....
        /*0244*/ 	.word	0x00003080


	//   ....[5]....
        /*0248*/ 	.word	0x000030e0


	//   ....[6]....
        /*024c*/ 	.word	0x00003110


	//   ....[7]....
        /*0250*/ 	.word	0x00003130


	//   ....[8]....
        /*0254*/ 	.word	0x00003140


	//   ....[9]....
        /*0258*/ 	.word	0x00003160


	//   ....[10]....
        /*025c*/ 	.word	0x000031a0


	//   ....[11]....
        /*0260*/ 	.word	0x000031c0


	//   ....[12]....
        /*0264*/ 	.word	0x000031d0


	//   ....[13]....
        /*0268*/ 	.word	0x000031f0


	//   ....[14]....
        /*026c*/ 	.word	0x00003220


	//   ....[15]....
        /*0270*/ 	.word	0x00003260


	//   ....[16]....
        /*0274*/ 	.word	0x00003290


	//   ....[17]....
        /*0278*/ 	.word	0x00003a50


	//   ....[18]....
        /*027c*/ 	.word	0x00003a80


	//   ....[19]....
        /*0280*/ 	.word	0x00003ab0


	//   ....[20]....
        /*0284*/ 	.word	0x00003af0


	//   ....[21]....
        /*0288*/ 	.word	0x00003b20


	//   ....[22]....
        /*028c*/ 	.word	0x00003b40


	//   ....[23]....
        /*0290*/ 	.word	0x00003b60


	//   ....[24]....
        /*0294*/ 	.word	0x00003b70


	//   ....[25]....
        /*0298*/ 	.word	0x00003ba0


	//   ....[26]....
        /*029c*/ 	.word	0x00003bc0


	//   ....[27]....
        /*02a0*/ 	.word	0x00003be0


	//   ....[28]....
        /*02a4*/ 	.word	0x00003bf0


	//   ....[29]....
        /*02a8*/ 	.word	0x00003c20


	//   ....[30]....
        /*02ac*/ 	.word	0x00003c40


	//   ....[31]....
        /*02b0*/ 	.word	0x00003c60


	//   ....[32]....
        /*02b4*/ 	.word	0x00003c70


	//   ....[33]....
        /*02b8*/ 	.word	0x000043f0


	//   ....[34]....
        /*02bc*/ 	.word	0x00004400


	//   ....[35]....
        /*02c0*/ 	.word	0x00004410


	//   ....[36]....
        /*02c4*/ 	.word	0x00004420


	//   ....[37]....
        /*02c8*/ 	.word	0x00004450


	//   ....[38]....
        /*02cc*/ 	.word	0x00004470


	//   ....[39]....
        /*02d0*/ 	.word	0x00004490


	//   ....[40]....
        /*02d4*/ 	.word	0x000044a0


	//   ....[41]....
        /*02d8*/ 	.word	0x000044d0


	//   ....[42]....
        /*02dc*/ 	.word	0x000044f0


	//   ....[43]....
        /*02e0*/ 	.word	0x00004510


	//   ....[44]....
        /*02e4*/ 	.word	0x00004520


	//   ....[45]....
        /*02e8*/ 	.word	0x00004550


	//   ....[46]....
        /*02ec*/ 	.word	0x00004570


	//   ....[47]....
        /*02f0*/ 	.word	0x00004590


	//   ....[48]....
        /*02f4*/ 	.word	0x000045a0


	//   ....[49]....
        /*02f8*/ 	.word	0x00004dd0


	//   ....[50]....
        /*02fc*/ 	.word	0x00004de0


	//   ....[51]....
        /*0300*/ 	.word	0x00004df0


	//   ....[52]....
        /*0304*/ 	.word	0x00004e00


	//   ....[53]....
        /*0308*/ 	.word	0x00004e30


	//   ....[54]....
        /*030c*/ 	.word	0x00004e50


	//   ....[55]....
        /*0310*/ 	.word	0x00004e70


	//   ....[56]....
        /*0314*/ 	.word	0x00004e80


	//   ....[57]....
        /*0318*/ 	.word	0x00004eb0


	//   ....[58]....
        /*031c*/ 	.word	0x00004ed0


	//   ....[59]....
        /*0320*/ 	.word	0x00004ef0


	//   ....[60]....
        /*0324*/ 	.word	0x00004f00


	//   ....[61]....
        /*0328*/ 	.word	0x00004f30


	//   ....[62]....
        /*032c*/ 	.word	0x00004f50


	//   ....[63]....
        /*0330*/ 	.word	0x00004f70


	//   ....[64]....
        /*0334*/ 	.word	0x00004f80


	//   ....[65]....
        /*0338*/ 	.word	0x00005780


	//   ....[66]....
        /*033c*/ 	.word	0x00005790


	//   ....[67]....
        /*0340*/ 	.word	0x000057a0


	//   ....[68]....
        /*0344*/ 	.word	0x000057b0


	//   ....[69]....
        /*0348*/ 	.word	0x000057e0


	//   ....[70]....
        /*034c*/ 	.word	0x00005800


	//   ....[71]....
        /*0350*/ 	.word	0x00005820


	//   ....[72]....
        /*0354*/ 	.word	0x00005830


	//   ....[73]....
        /*0358*/ 	.word	0x00005860


	//   ....[74]....
        /*035c*/ 	.word	0x00005880


	//   ....[75]....
        /*0360*/ 	.word	0x000058a0


	//   ....[76]....
        /*0364*/ 	.word	0x000058b0


	//   ....[77]....
        /*0368*/ 	.word	0x000058e0


	//   ....[78]....
        /*036c*/ 	.word	0x00005900


	//   ....[79]....
        /*0370*/ 	.word	0x00005920


	//   ....[80]....
        /*0374*/ 	.word	0x00005930


	//   ....[81]....
        /*0378*/ 	.word	0x00006160


	//   ....[82]....
        /*037c*/ 	.word	0x00006170


	//   ....[83]....
        /*0380*/ 	.word	0x00006180


	//   ....[84]....
        /*0384*/ 	.word	0x00006190


	//   ....[85]....
        /*0388*/ 	.word	0x000061e0


	//   ....[86]....
        /*038c*/ 	.word	0x000061f0


	//   ....[87]....
        /*0390*/ 	.word	0x00006200


	//   ....[88]....
        /*0394*/ 	.word	0x00006210


	//   ....[89]....
        /*0398*/ 	.word	0x00006260


	//   ....[90]....
        /*039c*/ 	.word	0x00006270


	//   ....[91]....
        /*03a0*/ 	.word	0x00006280


	//   ....[92]....
        /*03a4*/ 	.word	0x00006290


	//   ....[93]....
        /*03a8*/ 	.word	0x000062e0


	//   ....[94]....
        /*03ac*/ 	.word	0x000062f0


	//   ....[95]....
        /*03b0*/ 	.word	0x00006300


	//   ....[96]....
        /*03b4*/ 	.word	0x00006310


	//   ....[97]....
        /*03b8*/ 	.word	0x00006b20


	//   ....[98]....
        /*03bc*/ 	.word	0x00006b30


	//   ....[99]....
        /*03c0*/ 	.word	0x00006b40


	//   ....[100]....
        /*03c4*/ 	.word	0x00006b50


	//   ....[101]....
        /*03c8*/ 	.word	0x00006ba0


	//   ....[102]....
        /*03cc*/ 	.word	0x00006bb0


	//   ....[103]....
        /*03d0*/ 	.word	0x00006bc0


	//   ....[104]....
        /*03d4*/ 	.word	0x00006bd0


	//   ....[105]....
        /*03d8*/ 	.word	0x00006c20


	//   ....[106]....
        /*03dc*/ 	.word	0x00006c30


	//   ....[107]....
        /*03e0*/ 	.word	0x00006c40


	//   ....[108]....
        /*03e4*/ 	.word	0x00006c50


	//   ....[109]....
        /*03e8*/ 	.word	0x00006ca0


	//   ....[110]....
        /*03ec*/ 	.word	0x00006cb0


	//   ....[111]....
        /*03f0*/ 	.word	0x00006cc0


	//   ....[112]....
        /*03f4*/ 	.word	0x00006cd0


	//   ....[113]....
        /*03f8*/ 	.word	0x000074d0


	//   ....[114]....
        /*03fc*/ 	.word	0x000074e0


	//   ....[115]....
        /*0400*/ 	.word	0x000074f0


	//   ....[116]....
        /*0404*/ 	.word	0x00007500


	//   ....[117]....
        /*0408*/ 	.word	0x00007530


	//   ....[118]....
        /*040c*/ 	.word	0x00007550


	//   ....[119]....
        /*0410*/ 	.word	0x00007570


	//   ....[120]....
        /*0414*/ 	.word	0x00007580


	//   ....[121]....
        /*0418*/ 	.word	0x000075b0


	//   ....[122]....
        /*041c*/ 	.word	0x000075d0


	//   ....[123]....
        /*0420*/ 	.word	0x000075f0


	//   ....[124]....
        /*0424*/ 	.word	0x00007600


	//   ....[125]....
        /*0428*/ 	.word	0x00007630


	//   ....[126]....
        /*042c*/ 	.word	0x00007650


	//   ....[127]....
        /*0430*/ 	.word	0x00007670


	//   ....[128]....
        /*0434*/ 	.word	0x00007680


	//----- nvinfo : EIATTR_VRC_CTA_INIT_COUNT
	.align		4
.L_118:
        /*0438*/ 	.byte	0x02, 0x4a
	.zero		1
	.zero		1


	//----- nvinfo : EIATTR_EXIT_INSTR_OFFSETS
	.align		4
        /*043c*/ 	.byte	0x04, 0x1c
        /*043e*/ 	.short	(.L_120 - .L_119)


	//   ....[0]....
.L_119:
        /*0440*/ 	.word	0x000000e0


	//   ....[1]....
        /*0444*/ 	.word	0x00007860


	//   ....[2]....
        /*0448*/ 	.word	0x00007880


	//----- nvinfo : EIATTR_CRS_STACK_SIZE
	.align		4
.L_120:
        /*044c*/ 	.byte	0x04, 0x1e
        /*044e*/ 	.short	(.L_122 - .L_121)
.L_121:
        /*0450*/ 	.word	0x00000000


	//----- nvinfo : EIATTR_CBANK_PARAM_SIZE
	.align		4
.L_122:
        /*0454*/ 	.byte	0x03, 0x19
        /*0456*/ 	.short	0x0148


	//----- nvinfo : EIATTR_PARAM_CBANK
	.align		4
        /*0458*/ 	.byte	0x04, 0x0a
        /*045a*/ 	.short	(.L_124 - .L_123)
	.align		4
.L_123:
        /*045c*/ 	.word	index@(.nv.constant0._ZN7cutlass6KernelINS_4gemm6kernel23GemmWithEpilogueVisitorINS1_11threadblock13MmaMultistageINS1_9GemmShapeILi128ELi128ELi32EEENS_9transform11threadblock28PredicatedTileAccessIteratorINS_11MatrixShapeILi128ELi32EEENS_6half_tENS_6layout8RowMajorELi1ENS8_29PitchLinearWarpRakedThreadMapINS_16PitchLinearShapeILi32ELi128EEELi128ENSH_ILi4ELi8EEELi8EEENS_5ArrayISD_Li8ELb0EEELb0ENSE_9NoPermuteEEENS9_25RegularTileAccessIteratorISC_SD_NSE_37RowMajorTensorOpMultiplicandCrosswiseILi16ELi32EEELi0ESK_Li16EEELNS_4arch14CacheOperation4KindE1ENSA_INSB_ILi32ELi128EEESD_NSE_11ColumnMajorELi0ESK_SM_Lb0ESN_EENSP_ISW_SD_NSE_40ColumnMajorTensorOpMultiplicandCrosswiseILi16ELi32EEELi1ESK_Li16EEELSV_1ESD_SF_NS4_9MmaPolicyINS1_4warp11MmaTensorOpINS6_ILi64ELi64ELi32EEESD_SR_SD_S10_SD_SF_NS13_17MmaTensorOpPolicyINST_3MmaINS6_ILi16ELi8ELi16EEELi32ESD_SF_SD_SX_SD_SF_NST_13OpMultiplyAddEEENSB_ILi1ELi1EEEEELi1ELb0EbEENSB_ILi0ELi0EEES1E_Li1EEELi3ELNS1_23SharedMemoryClearOptionE0EbEENS_8epilogue11threadblock19EpilogueWithVisitorINS_6kernel24EpilogueVisitorLayerNormIS7_Li128ENS1J_22PredicatedTileIteratorINS1J_26OutputTileOptimalThreadMapINS1J_15OutputTileShapeILi128ELi8ELi2ELi1ELi1EEENS1P_ILi1ELi8ELi1ELi1ELi8EEELi128ELi8ELi16EEESD_Lb0ESN_Lb0EEENSL_ISD_Li128ELb0EEESD_SD_SD_fNS1I_6thread17LinearCombinationISD_Li8ESD_SD_LNS1V_9ScaleType4KindE0ELNS_15FloatRoundStyleE2ESD_EELb0EEES7_S1D_Li1ENS1I_4warp24FragmentIteratorTensorOpIS15_S18_SD_NSL_ISD_Li4ELb0EEESF_EENS22_20TileIteratorTensorOpIS15_S18_SD_SF_EENS1J_18SharedLoadIteratorINS1S_18CompactedThreadMapESD_Li16EEENSB_ILi0ELi16EEELi1ELi1EEENS4_30GemmIdentityThreadblockSwizzleILi1EEEEEEEvNT_6ParamsE)
        /*0460*/ 	.short	0x0380
        /*0462*/ 	.short	0x0148


	//----- nvinfo : EIATTR_SW_WAR
	.align		4
.L_124:
        /*0464*/ 	.byte	0x04, 0x36
        /*0466*/ 	.short	(.L_126 - .L_125)
.L_125:
        /*0468*/ 	.word	0x00000008
.L_126:


//--------------------- .nv.info._ZN7cutlass7Kernel2INS_4gemm6kernel27GemmLayernormMainloopFusionINS1_11threadblock36MmaLayernormMainloopFusionMultistageINS1_9GemmShapeILi128ELi128ELi32EEENS_9transform11threadblock28PredicatedTileAccessIteratorINS_11MatrixShapeILi128ELi32EEENS_6half_tENS_6layout8RowMajorELi1ENS8_29PitchLinearWarpRakedThreadMapINS_16PitchLinearShapeILi32ELi128EEELi128ENSH_ILi4ELi8EEELi8EEENS_5ArrayISD_Li8ELb0EEELb0ENSE_9NoPermuteEEENS9_25RegularTileAccessIteratorISC_SD_NSE_37RowMajorTensorOpMultiplicandCrosswiseILi16ELi32EEELi0ESK_Li16EEELNS_4arch14CacheOperation4KindE1ENSA_INSB_ILi32ELi128EEESD_SF_Li0ENSG_INSH_ILi128ELi32EEELi128ENSH_ILi8ELi4EEELi8EEESM_Lb0ESN_EENSP_ISW_SD_NSE_37RowMajorTensorOpMultiplicandCongruousILi16ELi64EEELi0ESZ_Li16EEELSV_1ENS9_33PredicatedScaleBiasVectorIteratorINSB_ILi1ELi64EEESD_SF_EENS9_39PredicatedScaleBiasVectorAccessIteratorINSB_ILi1ELi32EEESD_SF_EENS9_36RegularScaleBiasVectorAccessIteratorIS18_SD_SF_EELSV_1ESD_SF_NS4_9MmaPolicyINS1_4warp11MmaTensorOpINS6_ILi64ELi64ELi32EEESD_SR_SD_S12_SD_SF_NS1D_17MmaTensorOpPolicyINST_3MmaINS6_ILi16ELi8ELi16EEELi32ESD_SF_SD_NSE_11ColumnMajorESD_SF_NST_13OpMultiplyAddEEENSB_ILi1ELi1EEEEELi1ELb0EbEENSB_ILi0ELi0EEES1P_Li1EEENS1D_21ScaleBiasTileIteratorINSB_ILi64ELi32EEESD_SF_NSB_ILi16ELi16EEENS1D_35MmaTensorOpMultiplicandTileIteratorINSH_ILi32ELi64EEELNS1_7OperandE0ESD_NSE_29TensorOpMultiplicandCrosswiseILi16ELi32EEENSH_ILi16ELi16EEELi1ELi32ELi1EE6PolicyELi32ELi1EEELi4ELNS1_23SharedMemoryClearOptionE0EbEENS_8epilogue11threadblock8EpilogueIS7_S1O_Li1ENS26_22PredicatedTileIteratorINS26_26OutputTileOptimalThreadMapINS26_15OutputTileShapeILi128ELi8ELi2ELi1ELi1EEENS2A_ILi1ELi8ELi1ELi1ELi8EEELi128ELi8ELi16EEESD_Lb0ESN_Lb0EEENS25_4warp24FragmentIteratorTensorOpIS1F_S1I_SD_NSL_ISD_Li4ELb0EEESF_EENS2F_20TileIteratorTensorOpIS1F_S1I_SD_SF_EENS26_18SharedLoadIteratorINS2D_18CompactedThreadMapESD_Li16EEENS25_6thread17LinearCombinationISD_Li8ESD_SD_LNS2O_9ScaleType4KindE0ELNS_15FloatRoundStyleE2ESD_EENSB_ILi0ELi16EEELi1ELi1EEENS4_30GemmIdentityThreadblockSwizzleILi1EEEEEEEvNT_6ParamsE --------------------------
	.section	.nv.info._ZN7cutlass7Kernel2INS_4gemm6kernel27GemmLayernormMainloopFusionINS1_11threadblock36MmaLayernormMainloopFusionMultistageINS1_9GemmShapeILi128ELi128ELi32EEENS_9transform11threadblock28PredicatedTileAccessIteratorINS_11MatrixShapeILi128ELi32EEENS_6half_tENS_6layout8RowMajorELi1ENS8_29PitchLinearWarpRakedThreadMapINS_16PitchLinearShapeILi32ELi128EEELi128ENSH_ILi4ELi8EEELi8EEENS_5ArrayISD_Li8ELb0EEELb0ENSE_9NoPermuteEEENS9_25RegularTileAccessIteratorISC_SD_NSE_37RowMajorTensorOpMultiplicandCrosswiseILi16ELi32EEELi0ESK_Li16EEELNS_4arch14CacheOperation4KindE1ENSA_INSB_ILi32ELi128EEESD_SF_Li0ENSG_INSH_ILi128ELi32EEELi128ENSH_ILi8ELi4EEELi8EEESM_Lb0ESN_EENSP_ISW_SD_NSE_37RowMajorTensorOpMultiplicandCongruousILi16ELi64EEELi0ESZ_Li16EEELSV_1ENS9_33PredicatedScaleBiasVectorIteratorINSB_ILi1ELi64EEESD_SF_EENS9_39PredicatedScaleBiasVectorAccessIteratorINSB_ILi1ELi32EEESD_SF_EENS9_36RegularScaleBiasVectorAccessIteratorIS18_SD_SF_EELSV_1ESD_SF_NS4_9MmaPolicyINS1_4warp11MmaTensorOpINS6_ILi64ELi64ELi32EEESD_SR_SD_S12_SD_SF_NS1D_17MmaTensorOpPolicyINST_3MmaINS6_ILi16ELi8ELi16EEELi32ESD_SF_SD_NSE_11ColumnMajorESD_SF_NST_13OpMultiplyAddEEENSB_ILi1ELi1EEEEELi1ELb0EbEENSB_ILi0ELi0EEES1P_Li1EEENS1D_21ScaleBiasTileIteratorINSB_ILi64ELi32EEESD_SF_NSB_ILi16ELi16EEENS1D_35MmaTensorOpMultiplicandTileIteratorINSH_ILi32ELi64EEELNS1_7OperandE0ESD_NSE_29TensorOpMultiplicandCrosswiseILi16ELi32EEENSH_ILi16ELi16EEELi1ELi32ELi1EE6PolicyELi32ELi1EEELi4ELNS1_23SharedMemoryClearOptionE0EbEENS_8epilogue11threadblock8EpilogueIS7_S1O_Li1ENS26_22PredicatedTileIteratorINS26_26OutputTileOptimalThreadMapINS26_15OutputTileShapeILi128ELi8ELi2ELi1ELi1EEENS2A_ILi1ELi8ELi1ELi1ELi8EEELi128ELi8ELi16EEESD_Lb0ESN_Lb0EEENS25_4warp24FragmentIteratorTensorOpIS1F_S1I_SD_NSL_ISD_Li4ELb0EEESF_EENS2F_20TileIteratorTensorOpIS1F_S1I_SD_SF_EENS26_18SharedLoadIteratorINS2D_18CompactedThreadMapESD_Li16EEENS25_6thread17LinearCombinationISD_Li8ESD_SD_LNS2O_9ScaleType4KindE0ELNS_15FloatRoundStyleE2ESD_EENSB_ILi0ELi16EEELi1ELi1EEENS4_30GemmIdentityThreadblockSwizzleILi1EEEEEEEvNT_6ParamsE,"",@"SHT_CUDA_INFO"
	.sectionflags	@""
	.align	4


	//----- nvinfo : EIATTR_CUDA_API_VERSION
	.align		4
        /*0000*/ 	.byte	0x04, 0x37
        /*0002*/ 	.short	(.L_128 - .L_127)
.L_127:
        /*0004*/ 	.word	0x00000082


	//----- nvinfo : EIATTR_KPARAM_INFO
	.align		4
.L_128:
        /*0008*/ 	.byte	0x04, 0x17
        /*000a*/ 	.short	(.L_130 - .L_129)
.L_129:
        /*000c*/ 	.word	0x00000000
        /*0010*/ 	.short	0x0000
        /*0012*/ 	.short	0x0000
        /*0014*/ 	.byte	0x00, 0xf0, 0xc1, 0x06


	//----- nvinfo : EIATTR_SPARSE_MMA_MASK
	.align		4
.L_130:
        /*0018*/ 	.byte	0x03, 0x50
        /*001a*/ 	.short	0x0000


	//----- nvinfo : EIATTR_MAXREG_COUNT
	.align		4
        /*001c*/ 	.byte	0x03, 0x1b
        /*001e*/ 	.short	0x00ff


	//----- nvinfo : EIATTR_NUM_BARRIERS
	.align		4
        /*0020*/ 	.byte	0x02, 0x4c
        /*0022*/ 	.byte	0x01
	.zero		1


	//----- nvinfo : EIATTR_MERCURY_ISA_VERSION
	.align		4
        /*0024*/ 	.byte	0x03, 0x5f
        /*0026*/ 	.short	0x0101


	//----- nvinfo : EIATTR_COOP_GROUP_MASK_REGIDS
	.align		4
        /*0028*/ 	.byte	0x04, 0x29
        /*002a*/ 	.short	(.L_132 - .L_131)


	//   ....[0]....
.L_131:
        /*002c*/ 	.word	0xffffffff


	//----- nvinfo : EIATTR_COOP_GROUP_INSTR_OFFSETS
	.align		4
.L_132:
        /*0030*/ 	.byte	0x04, 0x28
        /*0032*/ 	.short	(.L_134 - .L_133)


	//   ....[0]....
.L_133:
        /*0034*/ 	.word	0x00000570


	//----- nvinfo : EIATTR_VRC_CTA_INIT_COUNT
	.align		4
.L_134:
        /*0038*/ 	.byte	0x02, 0x4a
	.zero		1
	.zero		1


	//----- nvinfo : EIATTR_EXIT_INSTR_OFFSETS
	.align		4
        /*003c*/ 	.byte	0x04, 0x1c
        /*003e*/ 	.short	(.L_136 - .L_135)


	//   ....[0]....
.L_135:
        /*0040*/ 	.word	0x000000e0


	//   ....[1]....
        /*0044*/ 	.word	0x00006800


	//   ....[2]....
        /*0048*/ 	.word	0x00006860


	//   ....[3]....
        /*004c*/ 	.word	0x000068f0


	//----- nvinfo : EIATTR_CRS_STACK_SIZE
	.align		4
.L_136:
        /*0050*/ 	.byte	0x04, 0x1e
        /*0052*/ 	.short	(.L_138 - .L_137)
.L_137:
        /*0054*/ 	.word	0x00000000


	//----- nvinfo : EIATTR_CBANK_PARAM_SIZE
	.align		4
.L_138:
        /*0058*/ 	.byte	0x03, 0x19
        /*005a*/ 	.short	0x01b0


	//----- nvinfo : EIATTR_PARAM_CBANK
	.align		4
        /*005c*/ 	.byte	0x04, 0x0a
        /*005e*/ 	.short	(.L_140 - .L_139)
	.align		4
.L_139:
        /*0060*/ 	.word	index@(.nv.constant0._ZN7cutlass7Kernel2INS_4gemm6kernel27GemmLayernormMainloopFusionINS1_11threadblock36MmaLayernormMainloopFusionMultistageINS1_9GemmShapeILi128ELi128ELi32EEENS_9transform11threadblock28PredicatedTileAccessIteratorINS_11MatrixShapeILi128ELi32EEENS_6half_tENS_6layout8RowMajorELi1ENS8_29PitchLinearWarpRakedThreadMapINS_16PitchLinearShapeILi32ELi128EEELi128ENSH_ILi4ELi8EEELi8EEENS_5ArrayISD_Li8ELb0EEELb0ENSE_9NoPermuteEEENS9_25RegularTileAccessIteratorISC_SD_NSE_37RowMajorTensorOpMultiplicandCrosswiseILi16ELi32EEELi0ESK_Li16EEELNS_4arch14CacheOperation4KindE1ENSA_INSB_ILi32ELi128EEESD_SF_Li0ENSG_INSH_ILi128ELi32EEELi128ENSH_ILi8ELi4EEELi8EEESM_Lb0ESN_EENSP_ISW_SD_NSE_37RowMajorTensorOpMultiplicandCongruousILi16ELi64EEELi0ESZ_Li16EEELSV_1ENS9_33PredicatedScaleBiasVectorIteratorINSB_ILi1ELi64EEESD_SF_EENS9_39PredicatedScaleBiasVectorAccessIteratorINSB_ILi1ELi32EEESD_SF_EENS9_36RegularScaleBiasVectorAccessIteratorIS18_SD_SF_EELSV_1ESD_SF_NS4_9MmaPolicyINS1_4warp11MmaTensorOpINS6_ILi64ELi64ELi32EEESD_SR_SD_S12_SD_SF_NS1D_17MmaTensorOpPolicyINST_3MmaINS6_ILi16ELi8ELi16EEELi32ESD_SF_SD_NSE_11ColumnMajorESD_SF_NST_13OpMultiplyAddEEENSB_ILi1ELi1EEEEELi1ELb0EbEENSB_ILi0ELi0EEES1P_Li1EEENS1D_21ScaleBiasTileIteratorINSB_ILi64ELi32EEESD_SF_NSB_ILi16ELi16EEENS1D_35MmaTensorOpMultiplicandTileIteratorINSH_ILi32ELi64EEELNS1_7OperandE0ESD_NSE_29TensorOpMultiplicandCrosswiseILi16ELi32EEENSH_ILi16ELi16EEELi1ELi32ELi1EE6PolicyELi32ELi1EEELi4ELNS1_23SharedMemoryClearOptionE0EbEENS_8epilogue11threadblock8EpilogueIS7_S1O_Li1ENS26_22PredicatedTileIteratorINS26_26OutputTileOptimalThreadMapINS26_15OutputTileShapeILi128ELi8ELi2ELi1ELi1EEENS2A_ILi1ELi8ELi1ELi1ELi8EEELi128ELi8ELi16EEESD_Lb0ESN_Lb0EEENS25_4warp24FragmentIteratorTensorOpIS1F_S1I_SD_NSL_ISD_Li4ELb0EEESF_EENS2F_20TileIteratorTensorOpIS1F_S1I_SD_SF_EENS26_18SharedLoadIteratorINS2D_18CompactedThreadMapESD_Li16EEENS25_6thread17LinearCombinationISD_Li8ESD_SD_LNS2O_9ScaleType4KindE0ELNS_15FloatRoundStyleE2ESD_EENSB_ILi0ELi16EEELi1ELi1EEENS4_30GemmIdentityThreadblockSwizzleILi1EEEEEEEvNT_6ParamsE)
        /*0064*/ 	.short	0x0380
        /*0066*/ 	.short	0x01b0


	//----- nvinfo : EIATTR_SW_WAR
	.align		4
.L_140:
        /*0068*/ 	.byte	0x04, 0x36
        /*006a*/ 	.short	(.L_142 - .L_141)
.L_141:
        /*006c*/ 	.word	0x00000008
.L_142:


//--------------------- .nv.callgraph             --------------------------
	.section	.nv.callgraph,"",@"SHT_CUDA_CALLGRAPH"
	.align	4
	.sectionentsize	8
	.align		4
        /*0000*/ 	.word	0x00000000
	.align		4
        /*0004*/ 	.word	0xffffffff
	.align		4
        /*0008*/ 	.word	0x00000000
	.align		4
        /*000c*/ 	.word	0xfffffffe
	.align		4
        /*0010*/ 	.word	0x00000000
	.align		4
        /*0014*/ 	.word	0xfffffffd
	.align		4
        /*0018*/ 	.word	0x00000000
	.align		4
        /*001c*/ 	.word	0xfffffffc


//--------------------- .nv.constant4             --------------------------
	.section	.nv.constant4,"a",@progbits
	.align	8
	.align		8
.nv.constant4:
        /*0000*/ 	.dword	_ZN30_INTERNAL_7dbcf167_4_k_cu_main4cuda3std3__45__cpo5beginE
	.align		8
        /*0008*/ 	.dword	_ZN30_INTERNAL_7dbcf167_4_k_cu_main4cuda3std3__45__cpo3endE
	.align		8
        /*0010*/ 	.dword	_ZN30_INTERNAL_7dbcf167_4_k_cu_main4cuda3std3__45__cpo6cbeginE
	.align		8
        /*0018*/ 	.dword	_ZN30_INTERNAL_7dbcf167_4_k_cu_main4cuda3std3__45__cpo4cendE
	.align		8
        /*0020*/ 	.dword	_ZN30_INTERNAL_7dbcf167_4_k_cu_main4cuda3std3__432_GLOBAL__N__7dbcf167_4_k_cu_main6ignoreE
	.align		8
        /*0028*/ 	.dword	_ZN30_INTERNAL_7dbcf167_4_k_cu_main4cuda3std3__419piecewise_constructE
	.align		8
        /*0030*/ 	.dword	_ZN30_INTERNAL_7dbcf167_4_k_cu_main4cuda3std3__48in_placeE
	.align		8
        /*0038*/ 	.dword	_ZN30_INTERNAL_7dbcf167_4_k_cu_main4cuda3std6ranges3__45__cpo4swapE
	.align		8
        /*0040*/ 	.dword	_ZN30_INTERNAL_7dbcf167_4_k_cu_main4cuda3std6ranges3__45__cpo9iter_moveE
	.align		8
        /*0048*/ 	.dword	_ZN30_INTERNAL_7dbcf167_4_k_cu_main4cute7productE
	.align		8
        /*0050*/ 	.dword	_ZN30_INTERNAL_7dbcf167_4_k_cu_main4cute1_E


//--------------------- .text._ZN7cutlass9reference6device6kernel4GemmINS_9TensorRefINS_6half_tENS_6layout11ColumnMajorEEES8_S8_S5_S5_NS_11MatrixShapeILi4ELi4EEENS_12multiply_addIS5_S5_S5_EENS_16NumericConverterIS5_S5_LNS_15FloatRoundStyleE2EEEEEvNS_4gemm9GemmCoordET2_T_T0_SI_T1_SL_T3_ --------------------------
	.section	.text._ZN7cutlass9reference6device6kernel4GemmINS_9TensorRefINS_6half_tENS_6layout11ColumnMajorEEES8_S8_S5_S5_NS_11MatrixShapeILi4ELi4EEENS_12multiply_addIS5_S5_S5_EENS_16NumericConverterIS5_S5_LNS_15FloatRoundStyleE2EEEEEvNS_4gemm9GemmCoordET2_T_T0_SI_T1_SL_T3_,"ax",@progbits
	.align	128
        .global         _ZN7cutlass9reference6device6kernel4GemmINS_9TensorRefINS_6half_tENS_6layout11ColumnMajorEEES8_S8_S5_S5_NS_11MatrixShapeILi4ELi4EEENS_12multiply_addIS5_S5_S5_EENS_16NumericConverterIS5_S5_LNS_15FloatRoundStyleE2EEEEEvNS_4gemm9GemmCoordET2_T_T0_SI_T1_SL_T3_
        .type           _ZN7cutlass9reference6device6kernel4GemmINS_9TensorRefINS_6half_tENS_6layout11ColumnMajorEEES8_S8_S5_S5_NS_11MatrixShapeILi4ELi4EEENS_12multiply_addIS5_S5_S5_EENS_16NumericConverterIS5_S5_LNS_15FloatRoundStyleE2EEEEEvNS_4gemm9GemmCoordET2_T_T0_SI_T1_SL_T3_,@function
        .size           _ZN7cutlass9reference6device6kernel4GemmINS_9TensorRefINS_6half_tENS_6layout11ColumnMajorEEES8_S8_S5_S5_NS_11MatrixShapeILi4ELi4EEENS_12multiply_addIS5_S5_S5_EENS_16NumericConverterIS5_S5_LNS_15FloatRoundStyleE2EEEEEvNS_4gemm9GemmCoordET2_T_T0_SI_T1_SL_T3_,(.L_x_127 - _ZN7cutlass9reference6device6kernel4GemmINS_9TensorRefINS_6half_tENS_6layout11ColumnMajorEEES8_S8_S5_S5_NS_11MatrixShapeILi4ELi4EEENS_12multiply_addIS5_S5_S5_EENS_16NumericConverterIS5_S5_LNS_15FloatRoundStyleE2EEEEEvNS_4gemm9GemmCoordET2_T_T0_SI_T1_SL_T3_)
        .other          _ZN7cutlass9reference6device6kernel4GemmINS_9TensorRefINS_6half_tENS_6layout11ColumnMajorEEES8_S8_S5_S5_NS_11MatrixShapeILi4ELi4EEENS_12multiply_addIS5_S5_S5_EENS_16NumericConverterIS5_S5_LNS_15FloatRoundStyleE2EEEEEvNS_4gemm9GemmCoordET2_T_T0_SI_T1_SL_T3_,@"STO_CUDA_ENTRY STV_DEFAULT"
_ZN7cutlass9reference6device6kernel4GemmINS_9TensorRefINS_6half_tENS_6layout11ColumnMajorEEES8_S8_S5_S5_NS_11MatrixShapeILi4ELi4EEENS_12multiply_addIS5_S5_S5_EENS_16NumericConverterIS5_S5_LNS_15FloatRoundStyleE2EEEEEvNS_4gemm9GemmCoordET2_T_T0_SI_T1_SL_T3_:
.text._ZN7cutlass9reference6device6kernel4GemmINS_9TensorRefINS_6half_tENS_6layout11ColumnMajorEEES8_S8_S5_S5_NS_11MatrixShapeILi4ELi4EEENS_12multiply_addIS5_S5_S5_EENS_16NumericConverterIS5_S5_LNS_15FloatRoundStyleE2EEEEEvNS_4gemm9GemmCoordET2_T_T0_SI_T1_SL_T3_:
[----:B------:R-:W-:Y:S01]  /*0000*/  LDC R1, c[0x0][0x37c] ;  /* 0x0000df00ff017b82 */ /* 0x000fe20000000800 */
[----:B------:R-:W0:Y:S07]  /*0010*/  S2R R24, SR_TID.X ;  /* 0x0000000000187919 */ /* 0x000e2e0000002100 */
[----:B------:R-:W0:Y:S01]  /*0020*/  LDC R3, c[0x0][0x360] ;  /* 0x0000d800ff037b82 */ /* 0x000e220000000800 */
[----:B------:R-:W1:Y:S01]  /*0030*/  LDCU UR4, c[0x0][0x388] ;  /* 0x00007100ff0477ac */ /* 0x000e620008000800 */
[----:B------:R-:W2:Y:S01]  /*0040*/  S2R R17, SR_TID.Y ;  /* 0x0000000000117919 */ /* 0x000ea20000002200 */
[----:B------:R-:W3:Y:S05]  /*0050*/  LDCU.U16 UR17, c[0x0][0x3d8] ;  /* 0x00007b00ff1177ac */ /* 0x000eea0008000400 */
[----:B------:R-:W0:Y:S01]  /*0060*/  S2UR UR5, SR_CTAID.X ;  /* 0x00000000000579c3 */ /* 0x000e220000002500 */
[----:B------:R-:W4:Y:S01]  /*0070*/  LDCU.64 UR6, c[0x0][0x358] ;  /* 0x00006b00ff0677ac */ /* 0x000f220008000a00 */
[----:B------:R-:W0:Y:S06]  /*0080*/  LDCU.64 UR8, c[0x0][0x380] ;  /* 0x00007000ff0877ac */ /* 0x000e2c0008000a00 */
[----:B------:R-:W2:Y:S01]  /*0090*/  S2UR UR10, SR_CTAID.Y ;  /* 0x00000000000a79c3 */ /* 0x000ea20000002600 */
[----:B-1----:R-:W-:Y:S01]  /*00a0*/  UISETP.GE.AND UP0, UPT, UR4, 0x1, UPT ;  /* 0x000000010400788c */ /* 0x002fe2000bf06270 */
[----:B---3--:R-:W-:-:S06]  /*00b0*/  IMAD.U32 R35, RZ, RZ, UR17 ;  /* 0x00000011ff237e24 */ /* 0x008fcc000f8e00ff */
[----:B------:R-:W2:Y:S01]  /*00c0*/  LDC R0, c[0x0][0x364] ;  /* 0x0000d900ff007b82 */ /* 0x000ea20000000800 */
[----:B------:R-:W-:Y:S01]  /*00d0*/  IMAD.U32 R36, RZ, RZ, UR17 ;  /* 0x00000011ff247e24 */ /* 0x000fe2000f8e00ff */
[----:B------:R-:W-:Y:S01]  /*00e0*/  MOV R11, UR17 ;  /* 0x00000011000b7c02 */ /* 0x000fe20008000f00 */
[----:B------:R-:W-:Y:S01]  /*00f0*/  IMAD.U32 R10, RZ, RZ, UR17 ;  /* 0x00000011ff0a7e24 */ /* 0x000fe2000f8e00ff */
[----:B------:R-:W-:Y:S01]  /*0100*/  MOV R37, UR17 ;  /* 0x0000001100257c02 */ /* 0x000fe20008000f00 */
[----:B------:R-:W-:Y:S01]  /*0110*/  IMAD.U32 R9, RZ, RZ, UR17 ;  /* 0x00000011ff097e24 */ /* 0x000fe2000f8e00ff */
[----:B------:R-:W-:Y:S01]  /*0120*/  MOV R38, UR17 ;  /* 0x0000001100267c02 */ /* 0x000fe20008000f00 */
[----:B------:R-:W-:Y:S01]  /*0130*/  IMAD.U32 R6, RZ, RZ, UR17 ;  /* 0x00000011ff067e24 */ /* 0x000fe2000f8e00ff */
[----:B------:R-:W-:Y:S01]  /*0140*/  MOV R40, UR17 ;  /* 0x0000001100287c02 */ /* 0x000fe20008000f00 */
[----:B0-----:R-:W-:Y:S02]  /*0150*/  IMAD R24, R3, UR5, R24 ;  /* 0x0000000503187c24 */ /* 0x001fe4000f8e0218 */
[----:B------:R-:W-:-:S02]  /*0160*/  IMAD.U32 R7, RZ, RZ, UR17 ;  /* 0x00000011ff077e24 */ /* 0x000fc4000f8e00ff */
[----:B------:R-:W-:Y:S02]  /*0170*/  IMAD.U32 R13, RZ, RZ, UR17 ;  /* 0x00000011ff0d7e24 */ /* 0x000fe4000f8e00ff */
[----:B------:R-:W-:Y:S02]  /*0180*/  IMAD.U32 R39, RZ, RZ, UR17 ;  /* 0x00000011ff277e24 */ /* 0x000fe4000f8e00ff */
[----:B------:R-:W-:Y:S02]  /*0190*/  IMAD.U32 R5, RZ, RZ, UR17 ;  /* 0x00000011ff057e24 */ /* 0x000fe4000f8e00ff */
[----:B------:R-:W-:Y:S02]  /*01a0*/  IMAD.U32 R42, RZ, RZ, UR17 ;  /* 0x00000011ff2a7e24 */ /* 0x000fe4000f8e00ff */
[----:B------:R-:W-:Y:S02]  /*01b0*/  IMAD.U32 R41, RZ, RZ, UR17 ;  /* 0x00000011ff297e24 */ /* 0x000fe4000f8e00ff */
[----:B------:R-:W-:-:S02]  /*01c0*/  IMAD.U32 R15, RZ, RZ, UR17 ;  /* 0x00000011ff0f7e24 */ /* 0x000fc4000f8e00ff */
[----:B--2---:R-:W-:Y:S02]  /*01d0*/  IMAD R17, R0, UR10, R17 ;  /* 0x0000000a00117c24 */ /* 0x004fe4000f8e0211 */
[----:B------:R-:W-:Y:S02]  /*01e0*/  IMAD.SHL.U32 R24, R24, 0x4, RZ ;  /* 0x0000000418187824 */ /* 0x000fe400078e00ff */
[----:B------:R-:W-:Y:S01]  /*01f0*/  IMAD.SHL.U32 R14, R17, 0x4, RZ ;  /* 0x00000004110e7824 */ /* 0x000fe200078e00ff */
[----:B----4-:R-:W-:Y:S06]  /*0200*/  BRA.U !UP0, `(.L_x_0) ;  /* 0x0000000508d87547 */ /* 0x010fec000b800000 */
[----:B------:R-:W0:Y:S01]  /*0210*/  LDCU.128 UR12, c[0x0][0x3a0] ;  /* 0x00007400ff0c77ac */ /* 0x000e220008000c00 */
[----:B------:R-:W1:Y:S01]  /*0220*/  LDC.64 R10, c[0x0][0x390] ;  /* 0x0000e400ff0a7b82 */ /* 0x000e620000000a00 */
[C---:B------:R-:W-:Y:S01]  /*0230*/  IADD3 R18, PT, PT, R14.reuse, 0x2, RZ ;  /* 0x000000020e127810 */ /* 0x040fe20007ffe0ff */
[----:B------:R-:W-:Y:S01]  /*0240*/  VIADD R16, R14, 0x3 ;  /* 0x000000030e107836 */ /* 0x000fe20000000000 */
[----:B------:R-:W2:Y:S01]  /*0250*/  LDCU UR16, c[0x0][0x380] ;  /* 0x00007000ff1077ac */ /* 0x000ea20008000800 */
[C---:B------:R-:W-:Y:S01]  /*0260*/  VIADD R0, R24.reuse, 0x1 ;  /* 0x0000000118007836 */ /* 0x040fe20000000000 */
[----:B------:R-:W-:Y:S01]  /*0270*/  PRMT R32, RZ, 0x7610, R32 ;  /* 0x00007610ff207816 */ /* 0x000fe20000000020 */
[----:B------:R-:W-:Y:S01]  /*0280*/  VIADD R4, R24, 0x2 ;  /* 0x0000000218047836 */ /* 0x000fe20000000000 */
[----:B------:R-:W3:Y:S01]  /*0290*/  LDCU.64 UR10, c[0x0][0x398] ;  /* 0x00007300ff0a77ac */ /* 0x000ee20008000a00 */
[----:B------:R-:W-:Y:S01]  /*02a0*/  VIADD R19, R14, 0x1 ;  /* 0x000000010e137836 */ /* 0x000fe20000000000 */
[----:B------:R-:W-:Y:S01]  /*02b0*/  MOV R13, UR17 ;  /* 0x00000011000d7c02 */ /* 0x000fe20008000f00 */
[----:B------:R-:W-:Y:S01]  /*02c0*/  IMAD.U32 R36, RZ, RZ, UR17 ;  /* 0x00000011ff247e24 */ /* 0x000fe2000f8e00ff */
[----:B------:R-:W-:Y:S01]  /*02d0*/  MOV R42, UR17 ;  /* 0x00000011002a7c02 */ /* 0x000fe20008000f00 */
[----:B------:R-:W-:Y:S01]  /*02e0*/  IMAD.U32 R37, RZ, RZ, UR17 ;  /* 0x00000011ff257e24 */ /* 0x000fe2000f8e00ff */
[----:B------:R-:W-:Y:S01]  /*02f0*/  PRMT R12, RZ, 0x7610, R12 ;  /* 0x00007610ff0c7816 */ /* 0x000fe2000000000c */
[----:B------:R-:W-:Y:S01]  /*0300*/  IMAD.U32 R39, RZ, RZ, UR17 ;  /* 0x00000011ff277e24 */ /* 0x000fe2000f8e00ff */
[----:B------:R-:W-:Y:S01]  /*0310*/  PRMT R31, RZ, 0x7610, R31 ;  /* 0x00007610ff1f7816 */ /* 0x000fe2000000001f */
[----:B------:R-:W-:Y:S01]  /*0320*/  IMAD.U32 R38, RZ, RZ, UR17 ;  /* 0x00000011ff267e24 */ /* 0x000fe2000f8e00ff */
[----:B------:R-:W-:Y:S01]  /*0330*/  PRMT R34, RZ, 0x7610, R34 ;  /* 0x00007610ff227816 */ /* 0x000fe20000000022 */
[----:B0-----:R-:W-:Y:S01]  /*0340*/  IMAD.WIDE.U32 R6, R18, UR14, RZ ;  /* 0x0000000e12067c25 */ /* 0x001fe2000f8e00ff */
[----:B------:R-:W-:Y:S01]  /*0350*/  UIADD3 UR4, UPT, UPT, URZ, -UR4, URZ ;  /* 0x80000004ff047290 */ /* 0x000fe2000fffe0ff */
[----:B--2---:R-:W-:-:S02]  /*0360*/  ISETP.GE.AND P0, PT, R0, UR16, PT ;  /* 0x0000001000007c0c */ /* 0x004fc4000bf06270 */
[----:B------:R-:W-:Y:S01]  /*0370*/  IMAD R21, R18, UR15, R7 ;  /* 0x0000000f12157c24 */ /* 0x000fe2000f8e0207 */
[----:B------:R-:W-:Y:S01]  /*0380*/  LEA R20, P3, R6, UR12, 0x1 ;  /* 0x0000000c06147c11 */ /* 0x000fe2000f8608ff */
[----:B------:R-:W-:Y:S01]  /*0390*/  IMAD.WIDE.U32 R2, R16, UR14, RZ ;  /* 0x0000000e10027c25 */ /* 0x000fe2000f8e00ff */
[----:B------:R-:W-:Y:S01]  /*03a0*/  ISETP.GE.AND P1, PT, R4, UR16, PT ;  /* 0x0000001004007c0c */ /* 0x000fe2000bf26270 */
[----:B---3--:R-:W-:Y:S01]  /*03b0*/  USHF.L.U64.HI UR5, UR10, 0x1, UR11 ;  /* 0x000000010a057899 */ /* 0x008fe2000801020b */
[----:B------:R-:W-:Y:S01]  /*03c0*/  LEA.HI.X R21, R6, UR13, R21, 0x1, P3 ;  /* 0x0000000d06157c11 */ /* 0x000fe200098f0c15 */
[----:B------:R-:W-:Y:S01]  /*03d0*/  IMAD R3, R16, UR15, R3 ;  /* 0x0000000f10037c24 */ /* 0x000fe2000f8e0203 */
[----:B------:R-:W-:Y:S01]  /*03e0*/  LEA R0, P2, R2, UR12, 0x1 ;  /* 0x0000000c02007c11 */ /* 0x000fe2000f8408ff */
[----:B------:R-:W-:-:S03]  /*03f0*/  IMAD.WIDE.U32 R4, R17, UR14, RZ ;  /* 0x0000000e11047c25 */ /* 0x000fc6000f8e00ff */
[----:B------:R-:W-:Y:S01]  /*0400*/  LEA.HI.X R3, R2, UR13, R3, 0x1, P2 ;  /* 0x0000000d02037c11 */ /* 0x000fe200090f0c03 */
[----:B------:R-:W-:Y:S01]  /*0410*/  IMAD.WIDE.U32 R8, R19, UR14, RZ ;  /* 0x0000000e13087c25 */ /* 0x000fe2000f8e00ff */
[----:B------:R-:W-:Y:S02]  /*0420*/  LEA R30, P3, R4, UR12, 0x3 ;  /* 0x0000000c041e7c11 */ /* 0x000fe4000f8618ff */
[----:B------:R-:W-:Y:S01]  /*0430*/  PRMT R2, RZ, 0x7610, R2 ;  /* 0x00007610ff027816 */ /* 0x000fe20000000002 */
[----:B-1----:R-:W-:Y:S01]  /*0440*/  IMAD.WIDE R6, R24, 0x2, R10 ;  /* 0x0000000218067825 */ /* 0x002fe200078e020a */
[----:B------:R-:W-:Y:S01]  /*0450*/  LEA R28, P2, R8, UR12, 0x1 ;  /* 0x0000000c081c7c11 */ /* 0x000fe2000f8408ff */
[----:B------:R-:W0:Y:S02]  /*0460*/  LDCU UR12, c[0x0][0x384] ;  /* 0x00007080ff0c77ac */ /* 0x000e240008000800 */
[----:B------:R-:W-:Y:S01]  /*0470*/  IMAD R17, R17, UR15, R5 ;  /* 0x0000000f11117c24 */ /* 0x000fe2000f8e0205 */
[----:B------:R-:W-:Y:S01]  /*0480*/  IADD3 R26, P4, PT, R6, 0x4, RZ ;  /* 0x00000004061a7810 */ /* 0x000fe20007f9e0ff */
[----:B------:R-:W-:Y:S01]  /*0490*/  IMAD R29, R19, UR15, R9 ;  /* 0x0000000f131d7c24 */ /* 0x000fe2000f8e0209 */
[----:B------:R-:W-:Y:S01]  /*04a0*/  MOV R9, UR17 ;  /* 0x0000001100097c02 */ /* 0x000fe20008000f00 */
[----:B------:R-:W-:Y:S01]  /*04b0*/  IMAD.U32 R10, RZ, RZ, UR17 ;  /* 0x00000011ff0a7e24 */ /* 0x000fe2000f8e00ff */
[----:B------:R-:W-:Y:S01]  /*04c0*/  LEA.HI.X R33, R4, UR13, R17, 0x3, P3 ;  /* 0x0000000d04217c11 */ /* 0x000fe200098f1c11 */
[----:B------:R-:W-:Y:S01]  /*04d0*/  IMAD.U32 R11, RZ, RZ, UR17 ;  /* 0x00000011ff0b7e24 */ /* 0x000fe2000f8e00ff */
[----:B------:R-:W-:Y:S01]  /*04e0*/  LEA.HI.X R29, R8, UR13, R29, 0x1, P2 ;  /* 0x0000000d081d7c11 */ /* 0x000fe200090f0c1d */
[----:B------:R-:W-:Y:S01]  /*04f0*/  IMAD.U32 R6, RZ, RZ, UR17 ;  /* 0x00000011ff067e24 */ /* 0x000fe2000f8e00ff */
[----:B------:R-:W-:Y:S01]  /*0500*/  IADD3.X R27, PT, PT, RZ, R7, RZ, P4, !PT ;  /* 0x00000007ff1b7210 */ /* 0x000fe200027fe4ff */
[----:B------:R-:W-:Y:S01]  /*0510*/  IMAD.U32 R7, RZ, RZ, UR17 ;  /* 0x00000011ff077e24 */ /* 0x000fe2000f8e00ff */
[----:B------:R-:W-:Y:S01]  /*0520*/  PRMT R8, RZ, 0x7610, R8 ;  /* 0x00007610ff087816 */ /* 0x000fe20000000008 */
[----:B------:R-:W-:Y:S01]  /*0530*/  IMAD.U32 R5, RZ, RZ, UR17 ;  /* 0x00000011ff057e24 */ /* 0x000fe2000f8e00ff */
[----:B------:R-:W-:Y:S01]  /*0540*/  ISETP.GE.AND P2, PT, R24, UR16, PT ;  /* 0x0000001018007c0c */ /* 0x000fe2000bf46270 */
[----:B------:R-:W-:Y:S01]  /*0550*/  IMAD.U32 R41, RZ, RZ, UR17 ;  /* 0x00000011ff297e24 */ /* 0x000fe2000f8e00ff */
[----:B------:R-:W-:Y:S01]  /*0560*/  PRMT R4, RZ, 0x7610, R4 ;  /* 0x00007610ff047816 */ /* 0x000fe20000000004 */
[----:B------:R-:W-:Y:S01]  /*0570*/  IMAD.U32 R15, RZ, RZ, UR17 ;  /* 0x00000011ff0f7e24 */ /* 0x000fe2000f8e00ff */
[----:B------:R-:W-:Y:S01]  /*0580*/  PRMT R17, RZ, 0x7610, R17 ;  /* 0x00007610ff117816 */ /* 0x000fe20000000011 */
[----:B0-----:R-:W-:-:S08]  /*0590*/  IMAD.U32 R40, RZ, RZ, UR17 ;  /* 0x00000011ff287e24 */ /* 0x001fd0000f8e00ff */
.L_x_1:
[----:B------:R-:W-:Y:S01]  /*05a0*/  ISETP.GE.AND P3, PT, R14, UR12, PT ;  /* 0x0000000c0e007c0c */ /* 0x000fe2000bf66270 */
[----:B------:R-:W-:Y:S01]  /*05b0*/  VIADD R43, R24, 0x3 ;  /* 0x00000003182b7836 */ /* 0x000fe20000000000 */
[----:B------:R-:W-:-:S11]  /*05c0*/  ISETP.GE.AND P6, PT, R16, UR12, PT ;  /* 0x0000000c10007c0c */ /* 0x000fd6000bfc6270 */
[----:B------:R-:W-:Y:S01]  /*05d0*/  @!P3 MOV R22, R30 ;  /* 0x0000001e0016b202 */ /* 0x000fe20000000f00 */
[----:B------:R-:W-:-:S05]  /*05e0*/  @!P3 IMAD.MOV.U32 R23, RZ, RZ, R33 ;  /* 0x000000ffff17b224 */ /* 0x000fca00078e0021 */
[----:B------:R0:W2:Y:S01]  /*05f0*/  @!P3 LDG.E.U16 R4, desc[UR6][R22.64] ;  /* 0x000000061604b981 */ /* 0x0000a2000c1e1500 */
[----:B------:R-:W-:Y:S02]  /*0600*/  ISETP.GE.AND P3, PT, R43, UR16, PT ;  /* 0x000000102b007c0c */ /* 0x000fe4000bf66270 */
[----:B------:R-:W-:Y:S02]  /*0610*/  ISETP.GE.AND P4, PT, R19, UR12, PT ;  /* 0x0000000c13007c0c */ /* 0x000fe4000bf86270 */
[----:B------:R-:W-:Y:S01]  /*0620*/  ISETP.GE.AND P5, PT, R18, UR12, PT ;  /* 0x0000000c12007c0c */ /* 0x000fe2000bfa6270 */
[----:B0-----:R-:W-:Y:S01]  /*0630*/  IMAD.MOV.U32 R22, RZ, RZ, R26 ;  /* 0x000000ffff167224 */ /* 0x001fe200078e001a */
[----:B------:R-:W-:Y:S01]  /*0640*/  MOV R23, R27 ;  /* 0x0000001b00177202 */ /* 0x000fe20000000f00 */
[----:B------:R-:W-:Y:S02]  /*0650*/  @!P6 IMAD.MOV.U32 R26, RZ, RZ, R0 ;  /* 0x000000ffff1ae224 */ /* 0x000fe400078e0000 */
[----:B------:R-:W-:-:S02]  /*0660*/  @!P6 IMAD.MOV.U32 R27, RZ, RZ, R3 ;  /* 0x000000ffff1be224 */ /* 0x000fc400078e0003 */
[----:B------:R-:W3:Y:S04]  /*0670*/  @!P1 LDG.E.U16 R17, desc[UR6][R22.64] ;  /* 0x0000000616119981 */ /* 0x000ee8000c1e1500 */
[----:B------:R-:W3:Y:S04]  /*0680*/  @!P3 LDG.E.U16 R2, desc[UR6][R22.64+0x2] ;  /* 0x000002061602b981 */ /* 0x000ee8000c1e1500 */
[----:B------:R-:W4:Y:S04]  /*0690*/  @!P2 LDG.E.U16 R34, desc[UR6][R22.64+-0x4] ;  /* 0xfffffc061622a981 */ /* 0x000f28000c1e1500 */
[----:B------:R-:W4:Y:S04]  /*06a0*/  @!P0 LDG.E.U16 R31, desc[UR6][R22.64+-0x2] ;  /* 0xfffffe06161f8981 */ /* 0x000f28000c1e1500 */
[----:B------:R-:W5:Y:S04]  /*06b0*/  @!P4 LDG.E.U16 R8, desc[UR6][R28.64] ;  /* 0x000000061c08c981 */ /* 0x000f68000c1e1500 */
[----:B------:R-:W5:Y:S04]  /*06c0*/  @!P5 LDG.E.U16 R12, desc[UR6][R20.64] ;  /* 0x00000006140cd981 */ /* 0x000f68000c1e1500 */
[----:B------:R0:W5:Y:S01]  /*06d0*/  @!P6 LDG.E.U16 R32, desc[UR6][R26.64] ;  /* 0x000000061a20e981 */ /* 0x000162000c1e1500 */
[----:B------:R-:W-:Y:S01]  /*06e0*/  PRMT R13, R39, 0x5410, R13 ;  /* 0x00005410270d7816 */ /* 0x000fe2000000000d */
[----:B------:R-:W-:Y:S01]  /*06f0*/  IMAD.U32 R39, RZ, RZ, UR10 ;  /* 0x0000000aff277e24 */ /* 0x000fe2000f8e00ff */
[----:B------:R-:W-:Y:S01]  /*0700*/  UIADD3 UR4, UPT, UPT, UR4, 0x1, URZ ;  /* 0x0000000104047890 */ /* 0x000fe2000fffe0ff */
[----:B------:R-:W-:-:S02]  /*0710*/  PRMT R41, R41, 0x5410, R42 ;  /* 0x0000541029297816 */ /* 0x000fc4000000002a */
[----:B------:R-:W-:Y:S01]  /*0720*/  PRMT R9, R6, 0x5410, R9 ;  /* 0x0000541006097816 */ /* 0x000fe20000000009 */
[----:B------:R-:W-:Y:S01]  /*0730*/  UISETP.NE.AND UP0, UPT, UR4, URZ, UPT ;  /* 0x000000ff0400728c */ /* 0x000fe2000bf05270 */
[----:B------:R-:W-:Y:S02]  /*0740*/  PRMT R37, R37, 0x5410, R7 ;  /* 0x0000541025257816 */ /* 0x000fe40000000007 */
[----:B0-----:R-:W-:Y:S02]  /*0750*/  LEA R26, P3, R39, R22, 0x1 ;  /* 0x00000016271a7211 */ /* 0x001fe400078608ff */
[----:B------:R-:W-:Y:S02]  /*0760*/  PRMT R15, R40, 0x5410, R15 ;  /* 0x00005410280f7816 */ /* 0x000fe4000000000f */
[----:B------:R-:W-:Y:S02]  /*0770*/  PRMT R5, R38, 0x5410, R5 ;  /* 0x0000541026057816 */ /* 0x000fe40000000005 */
[----:B------:R-:W-:-:S02]  /*0780*/  PRMT R35, R36, 0x5410, R35 ;  /* 0x0000541024237816 */ /* 0x000fc40000000023 */
[----:B------:R-:W-:Y:S02]  /*0790*/  PRMT R10, R11, 0x5410, R10 ;  /* 0x000054100b0a7816 */ /* 0x000fe4000000000a */
[----:B------:R-:W-:Y:S02]  /*07a0*/  IADD3.X R27, PT, PT, R23, UR5, RZ, P3, !PT ;  /* 0x00000005171b7c10 */ /* 0x000fe40009ffe4ff */
[----:B------:R-:W-:Y:S02]  /*07b0*/  IADD3 R20, P4, PT, R20, 0x2, RZ ;  /* 0x0000000214147810 */ /* 0x000fe40007f9e0ff */
[----:B------:R-:W-:Y:S02]  /*07c0*/  IADD3 R28, P5, PT, R28, 0x2, RZ ;  /* 0x000000021c1c7810 */ /* 0x000fe40007fbe0ff */
[----:B------:R-:W-:Y:S02]  /*07d0*/  IADD3 R30, P6, PT, R30, 0x2, RZ ;  /* 0x000000021e1e7810 */ /* 0x000fe40007fde0ff */
[----:B------:R-:W-:Y:S01]  /*07e0*/  IADD3 R0, P3, PT, R0, 0x2, RZ ;  /* 0x0000000200007810 */ /* 0x000fe20007f7e0ff */
[----:B------:R-:W-:-:S02]  /*07f0*/  IMAD.X R21, RZ, RZ, R21, P4 ;  /* 0x000000ffff157224 */ /* 0x000fc400020e0615 */
[----:B------:R-:W-:Y:S01]  /*0800*/  IMAD.X R29, RZ, RZ, R29, P5 ;  /* 0x000000ffff1d7224 */ /* 0x000fe200028e061d */
[----:B------:R-:W-:Y:S01]  /*0810*/  IADD3.X R3, PT, PT, RZ, R3, RZ, P3, !PT ;  /* 0x00000003ff037210 */ /* 0x000fe20001ffe4ff */
[----:B------:R-:W-:Y:S01]  /*0820*/  IMAD.X R33, RZ, RZ, R33, P6 ;  /* 0x000000ffff217224 */ /* 0x000fe200030e0621 */
[----:B---3--:R-:W-:Y:S02]  /*0830*/  PRMT R22, R17, 0x5410, R2 ;  /* 0x0000541011167816 */ /* 0x008fe40000000002 */
[----:B----4-:R-:W-:-:S03]  /*0840*/  PRMT R7, R34, 0x5410, R31 ;  /* 0x0000541022077816 */ /* 0x010fc6000000001f */
[C---:B--2---:R-:W-:Y:S02]  /*0850*/  HFMA2 R41, R22.reuse, R4.H0_H0, R41 ;  /* 0x2000000416297231 */ /* 0x044fe40000000029 */
[C---:B-----5:R-:W-:Y:S02]  /*0860*/  HFMA2 R39, R22.reuse, R8.H0_H0, R13 ;  /* 0x2000000816277231 */ /* 0x060fe4000000000d */
[C---:B------:R-:W-:Y:S02]  /*0870*/  HFMA2 R40, R7.reuse, R4.H0_H0, R15 ;  /* 0x2000000407287231 */ /* 0x040fe4000000000f */
[----:B------:R-:W-:Y:S02]  /*0880*/  HFMA2 R6, R22, R12.H0_H0, R9 ;  /* 0x2000000c16067231 */ /* 0x000fe40000000009 */
[C---:B------:R-:W-:Y:S02]  /*0890*/  HFMA2 R38, R7.reuse, R8.H0_H0, R5 ;  /* 0x2000000807267231 */ /* 0x040fe40000000005 */
[----:B------:R-:W-:-:S02]  /*08a0*/  HFMA2 R37, R7, R12.H0_H0, R37 ;  /* 0x2000000c07257231 */ /* 0x000fc40000000025 */
[-C--:B------:R-:W-:Y:S02]  /*08b0*/  HFMA2 R11, R7, R32.reuse.H0_H0, R10 ;  /* 0x20000020070b7231 */ /* 0x080fe4000000000a */
[----:B------:R-:W-:Y:S01]  /*08c0*/  HFMA2 R22, R22, R32.H0_H0, R35 ;  /* 0x2000002016167231 */ /* 0x000fe20000000023 */
[----:B------:R-:W-:Y:S02]  /*08d0*/  PRMT R15, R40, 0x7632, R15 ;  /* 0x00007632280f7816 */ /* 0x000fe4000000000f */
[----:B------:R-:W-:Y:S02]  /*08e0*/  PRMT R5, R38, 0x7632, R5 ;  /* 0x0000763226057816 */ /* 0x000fe40000000005 */
[----:B------:R-:W-:Y:S02]  /*08f0*/  PRMT R7, R37, 0x7632, R7 ;  /* 0x0000763225077816 */ /* 0x000fe40000000007 */
[----:B------:R-:W-:Y:S02]  /*0900*/  PRMT R10, R11, 0x7632, R10 ;  /* 0x000076320b0a7816 */ /* 0x000fe4000000000a */
[----:B------:R-:W-:-:S02]  /*0910*/  PRMT R42, R41, 0x7632, R42 ;  /* 0x00007632292a7816 */ /* 0x000fc4000000002a */
[----:B------:R-:W-:Y:S02]  /*0920*/  PRMT R13, R39, 0x7632, R13 ;  /* 0x00007632270d7816 */ /* 0x000fe4000000000d */
[----:B------:R-:W-:Y:S02]  /*0930*/  PRMT R9, R6, 0x7632, R9 ;  /* 0x0000763206097816 */ /* 0x000fe40000000009 */
[C---:B------:R-:W-:Y:S02]  /*0940*/  PRMT R35, R22.reuse, 0x7632, R35 ;  /* 0x0000763216237816 */ /* 0x040fe40000000023 */
[----:B------:R-:W-:Y:S01]  /*0950*/  PRMT R36, R22, 0x7610, R36 ;  /* 0x0000761016247816 */ /* 0x000fe20000000024 */
[----:B------:R-:W-:Y:S06]  /*0960*/  BRA.U UP0, `(.L_x_1) ;  /* 0xfffffffd000c7547 */ /* 0x000fec000b83ffff */
.L_x_0:
[----:B------:R-:W-:Y:S01]  /*0970*/  ISETP.GE.AND P0, PT, R14, UR9, PT ;  /* 0x000000090e007c0c */ /* 0x000fe2000bf06270 */
[C---:B------:R-:W-:Y:S01]  /*0980*/  VIADD R2, R24.reuse, 0x2 ;  /* 0x0000000218027836 */ /* 0x040fe20000000000 */
[C---:B------:R-:W-:Y:S01]  /*0990*/  IADD3 R0, PT, PT, R24.reuse, 0x1, RZ ;  /* 0x0000000118007810 */ /* 0x040fe20007ffe0ff */
[C---:B------:R-:W-:Y:S01]  /*09a0*/  VIADD R3, R24.reuse, 0x3 ;  /* 0x0000000318037836 */ /* 0x040fe20000000000 */
[----:B------:R-:W-:Y:S01]  /*09b0*/  ISETP.GE.OR P4, PT, R24, UR8, P0 ;  /* 0x0000000818007c0c */ /* 0x000fe20008786670 */
[----:B------:R-:W-:Y:S01]  /*09c0*/  BSSY.RECONVERGENT B0, `(.L_x_2) ;  /* 0x000001b000007945 */ /* 0x000fe20003800200 */
[C---:B------:R-:W-:Y:S01]  /*09d0*/  IADD3 R4, PT, PT, R14.reuse, 0x1, RZ ;  /* 0x000000010e047810 */ /* 0x040fe20007ffe0ff */
[----:B------:R-:W-:Y:S01]  /*09e0*/  VIADD R8, R14, 0x2 ;  /* 0x000000020e087836 */ /* 0x000fe20000000000 */
[----:B------:R-:W-:Y:S01]  /*09f0*/  ISETP.GE.OR P2, PT, R0, UR8, P0 ;  /* 0x0000000800007c0c */ /* 0x000fe20008746670 */
[----:B------:R-:W-:Y:S01]  /*0a00*/  VIADD R12, R14, 0x3 ;  /* 0x000000030e0c7836 */ /* 0x000fe20000000000 */
[----:B------:R-:W-:-:S02]  /*0a10*/  ISETP.GE.OR P3, PT, R2, UR8, P0 ;  /* 0x0000000802007c0c */ /* 0x000fc40008766670 */
[----:B------:R-:W-:Y:S02]  /*0a20*/  ISETP.GE.OR P0, PT, R3, UR8, P0 ;  /* 0x0000000803007c0c */ /* 0x000fe40008706670 */
[----:B------:R-:W-:-:S03]  /*0a30*/  ISETP.GE.AND P1, PT, R4, UR9, PT ;  /* 0x0000000904007c0c */ /* 0x000fc6000bf26270 */
[----:B------:R-:W-:Y:S10]  /*0a40*/  @P4 BRA `(.L_x_3) ;  /* 0x0000000000484947 */ /* 0x000ff40003800000 */
[----:B------:R-:W0:Y:S01]  /*0a50*/  LDCU.128 UR12, c[0x0][0x3c0] ;  /* 0x00007800ff0c77ac */ /* 0x000e220008000c00 */
[--C-:B------:R-:W-:Y:S01]  /*0a60*/  SHF.R.S32.HI R25, RZ, 0x1f, R24.reuse ;  /* 0x0000001fff197819 */ /* 0x100fe20000011418 */
[----:B------:R-:W1:Y:S01]  /*0a70*/  LDCU.64 UR4, c[0x0][0x3b8] ;  /* 0x00007700ff0477ac */ /* 0x000e620008000a00 */
[----:B------:R-:W2:Y:S01]  /*0a80*/  LDCU.64 UR10, c[0x0][0x3d0] ;  /* 0x00007a00ff0a77ac */ /* 0x000ea20008000a00 */
[----:B0-----:R-:W-:-:S04]  /*0a90*/  IMAD.WIDE.U32 R16, R14, UR12, R24 ;  /* 0x0000000c0e107c25 */ /* 0x001fc8000f8e0018 */
[----:B------:R-:W-:Y:S01]  /*0aa0*/  IMAD R17, R14, UR13, R17 ;  /* 0x0000000d0e117c24 */ /* 0x000fe2000f8e0211 */
[C---:B-1----:R-:W-:Y:S01]  /*0ab0*/  LEA R18, P4, R16.reuse, UR4, 0x1 ;  /* 0x0000000410127c11 */ /* 0x042fe2000f8808ff */
[----:B------:R-:W0:Y:S03]  /*0ac0*/  LDCU.U16 UR4, c[0x0][0x3b0] ;  /* 0x00007600ff0477ac */ /* 0x000e260008000400 */
[----:B------:R-:W-:Y:S01]  /*0ad0*/  LEA.HI.X R19, R16, UR5, R17, 0x1, P4 ;  /* 0x0000000510137c11 */ /* 0x000fe2000a0f0c11 */
[----:B------:R-:W1:Y:S04]  /*0ae0*/  LDCU.U16 UR5, c[0x0][0x38c] ;  /* 0x00007180ff0577ac */ /* 0x000e680008000400 */
[----:B------:R-:W0:Y:S01]  /*0af0*/  LDG.E.U16 R18, desc[UR6][R18.64] ;  /* 0x0000000612127981 */ /* 0x000e22000c1e1500 */
[----:B--2---:R-:W-:-:S04]  /*0b00*/  IMAD.WIDE.U32 R16, R14, UR10, R24 ;  /* 0x0000000a0e107c25 */ /* 0x004fc8000f8e0018 */
[----:B------:R-:W-:Y:S01]  /*0b10*/  IMAD R17, R14, UR11, R17 ;  /* 0x0000000b0e117c24 */ /* 0x000fe2000f8e0211 */
[----:B------:R-:W-:-:S04]  /*0b20*/  LEA R20, P4, R16, UR14, 0x1 ;  /* 0x0000000e10147c11 */ /* 0x000fc8000f8808ff */
[----:B------:R-:W-:Y:S01]  /*0b30*/  LEA.HI.X R21, R16, UR15, R17, 0x1, P4 ;  /* 0x0000000f10157c11 */ /* 0x000fe2000a0f0c11 */
[----:B0-----:R-:W-:-:S04]  /*0b40*/  HMUL2 R19, R18.H0_H0, UR4.H0_H0 ;  /* 0x2000000412137c32 */ /* 0x001fc80008000800 */
[----:B-1----:R-:W-:-:S05]  /*0b50*/  HFMA2 R19, R40.H0_H0, UR5.H0_H0, R19.H0_H0 ;  /* 0x2000000528137c31 */ /* 0x002fca0008040813 */
[----:B------:R0:W-:Y:S02]  /*0b60*/  STG.E.U16 desc[UR6][R20.64], R19 ;  /* 0x0000001314007986 */ /* 0x0001e4000c101506 */
.L_x_3:
[----:B------:R-:W-:Y:S05]  /*0b70*/  BSYNC.RECONVERGENT B0 ;  /* 0x0000000000007941 */ /* 0x000fea0003800200 */
.L_x_2:
[----:B------:R-:W-:Y:S04]  /*0b80*/  BSSY.RECONVERGENT B0, `(.L_x_4) ;  /* 0x0000015000007945 */ /* 0x000fe80003800200 */
[----:B------:R-:W-:Y:S05]  /*0b90*/  @P2 BRA `(.L_x_5) ;  /* 0x00000000004c2947 */ /* 0x000fea0003800000 */
[----:B------:R-:W0:Y:S01]  /*0ba0*/  LDCU.128 UR12, c[0x0][0x3c0] ;  /* 0x00007800ff0c77ac */ /* 0x000e220008000c00 */
[----:B------:R-:W-:Y:S02]  /*0bb0*/  SHF.R.S32.HI R17, RZ, 0x1f, R24 ;  /* 0x0000001fff117819 */ /* 0x000fe40000011418 */
[----:B------:R-:W-:Y:S01]  /*0bc0*/  MOV R16, R24 ;  /* 0x0000001800107202 */ /* 0x000fe20000000f00 */
[----:B------:R-:W1:Y:S01]  /*0bd0*/  LDCU.64 UR4, c[0x0][0x3b8] ;  /* 0x00007700ff0477ac */ /* 0x000e620008000a00 */
[----:B------:R-:W2:Y:S03]  /*0be0*/  LDCU.64 UR10, c[0x0][0x3d0] ;  /* 0x00007a00ff0a77ac */ /* 0x000ea60008000a00 */
        /* <DEDUP_REMOVED lines=9> */
[----:B------:R-:W-:Y:S01]  /*0c80*/  LEA R16, P2, R18, UR14, 0x1 ;  /* 0x0000000e12107c11 */ /* 0x000fe2000f8408ff */
[----:B0-----:R-:W-:-:S04]  /*0c90*/  HMUL2 R17, R20.H0_H0, UR4.H0_H0 ;  /* 0x2000000414117c32 */ /* 0x001fc80008000800 */
[----:B-1----:R-:W-:Y:S01]  /*0ca0*/  HFMA2 R15, R15.H0_H0, UR5.H0_H0, R17.H0_H0 ;  /* 0x200000050f0f7c31 */ /* 0x002fe20008040811 */
[----:B------:R-:W-:-:S05]  /*0cb0*/  LEA.HI.X R17, R18, UR15, R19, 0x1, P2 ;  /* 0x0000000f12117c11 */ /* 0x000fca00090f0c13 */
[----:B------:R1:W-:Y:S02]  /*0cc0*/  STG.E.U16 desc[UR6][R16.64+0x2], R15 ;  /* 0x0000020f10007986 */ /* 0x0003e4000c101506 */
.L_x_5:
[----:B------:R-:W-:Y:S05]  /*0cd0*/  BSYNC.RECONVERGENT B0 ;  /* 0x0000000000007941 */ /* 0x000fea0003800200 */
.L_x_4:
[----:B------:R-:W-:Y:S04]  /*0ce0*/  BSSY.RECONVERGENT B0, `(.L_x_6) ;  /* 0x0000015000007945 */ /* 0x000fe80003800200 */
[----:B------:R-:W-:Y:S05]  /*0cf0*/  @P3 BRA `(.L_x_7) ;  /* 0x00000000004c3947 */ /* 0x000fea0003800000 */
[----:B------:R-:W0:Y:S01]  /*0d00*/  LDCU.128 UR12, c[0x0][0x3c0] ;  /* 0x00007800ff0c77ac */ /* 0x000e220008000c00 */
[--C-:B-1----:R-:W-:Y:S01]  /*0d10*/  SHF.R.S32.HI R17, RZ, 0x1f, R24.reuse ;  /* 0x0000001fff117819 */ /* 0x102fe20000011418 */
[----:B------:R-:W-:Y:S01]  /*0d20*/  IMAD.MOV.U32 R16, RZ, RZ, R24 ;  /* 0x000000ffff107224 */ /* 0x000fe200078e0018 */
[----:B------:R-:W1:Y:S01]  /*0d30*/  LDCU.64 UR4, c[0x0][0x3b8] ;  /* 0x00007700ff0477ac */ /* 0x000e620008000a00 */
[----:B------:R-:W2:Y:S02]  /*0d40*/  LDCU.64 UR10, c[0x0][0x3d0] ;  /* 0x00007a00ff0a77ac */ /* 0x000ea40008000a00 */
        /* <DEDUP_REMOVED lines=14> */
.L_x_7:
[----:B------:R-:W-:Y:S05]  /*0e30*/  BSYNC.RECONVERGENT B0 ;  /* 0x0000000000007941 */ /* 0x000fea0003800200 */
.L_x_6:
[----:B------:R-:W-:Y:S04]  /*0e40*/  BSSY.RECONVERGENT B0, `(.L_x_8) ;  /* 0x0000015000007945 */ /* 0x000fe80003800200 */
[----:B------:R-:W-:Y:S05]  /*0e50*/  @P0 BRA `(.L_x_9) ;  /* 0x00000000004c0947 */ /* 0x000fea0003800000 */
[----:B------:R-:W3:Y:S01]  /*0e60*/  LDCU.128 UR12, c[0x0][0x3c0] ;  /* 0x00007800ff0c77ac */ /* 0x000ee20008000c00 */
[--C-:B0-----:R-:W-:Y:S01]  /*0e70*/  SHF.R.S32.HI R21, RZ, 0x1f, R24.reuse ;  /* 0x0000001fff157819 */ /* 0x101fe20000011418 */
[----:B------:R-:W-:Y:S01]  /*0e80*/  IMAD.MOV.U32 R20, RZ, RZ, R24 ;  /* 0x000000ffff147224 */ /* 0x000fe200078e0018 */
[----:B------:R-:W0:Y:S01]  /*0e90*/  LDCU.64 UR4, c[0x0][0x3b8] ;  /* 0x00007700ff0477ac */ /* 0x000e220008000a00 */
[----:B------:R-:W4:Y:S02]  /*0ea0*/  LDCU.64 UR10, c[0x0][0x3d0] ;  /* 0x00007a00ff0a77ac */ /* 0x000f240008000a00 */
[----:B---3--:R-:W-:-:S04]  /*0eb0*/  IMAD.WIDE.U32 R18, R14, UR12, R20 ;  /* 0x0000000c0e127c25 */ /* 0x008fc8000f8e0014 */
[----:B-12---:R-:W-:Y:S01]  /*0ec0*/  IMAD R15, R14, UR13, R19 ;  /* 0x0000000d0e0f7c24 */ /* 0x006fe2000f8e0213 */
[C---:B0-----:R-:W-:Y:S01]  /*0ed0*/  LEA R16, P0, R18.reuse, UR4, 0x1 ;  /* 0x0000000412107c11 */ /* 0x041fe2000f8008ff */
[----:B------:R-:W0:Y:S03]  /*0ee0*/  LDCU.U16 UR4, c[0x0][0x3b0] ;  /* 0x00007600ff0477ac */ /* 0x000e260008000400 */
[----:B------:R-:W-:Y:S01]  /*0ef0*/  LEA.HI.X R17, R18, UR5, R15, 0x1, P0 ;  /* 0x0000000512117c11 */ /* 0x000fe200080f0c0f */
[----:B------:R-:W1:Y:S04]  /*0f00*/  LDCU.U16 UR5, c[0x0][0x38c] ;  /* 0x00007180ff0577ac */ /* 0x000e680008000400 */
[----:B------:R-:W0:Y:S01]  /*0f10*/  LDG.E.U16 R16, desc[UR6][R16.64+0x6] ;  /* 0x0000060610107981 */ /* 0x000e22000c1e1500 */
[----:B----4-:R-:W-:-:S04]  /*0f20*/  IMAD.WIDE.U32 R20, R14, UR10, R20 ;  /* 0x0000000a0e147c25 */ /* 0x010fc8000f8e0014 */
[----:B------:R-:W-:Y:S01]  /*0f30*/  IMAD R19, R14, UR11, R21 ;  /* 0x0000000b0e137c24 */ /* 0x000fe2000f8e0215 */
[----:B------:R-:W-:Y:S01]  /*0f40*/  LEA R14, P0, R20, UR14, 0x1 ;  /* 0x0000000e140e7c11 */ /* 0x000fe2000f8008ff */
[----:B0-----:R-:W-:-:S04]  /*0f50*/  HMUL2 R15, R16.H0_H0, UR4.H0_H0 ;  /* 0x20000004100f7c32 */ /* 0x001fc80008000800 */
[----:B-1----:R-:W-:Y:S01]  /*0f60*/  HFMA2 R42, R42.H0_H0, UR5.H0_H0, R15.H0_H0 ;  /* 0x200000052a2a7c31 */ /* 0x002fe2000804080f */
[----:B------:R-:W-:-:S05]  /*0f70*/  LEA.HI.X R15, R20, UR15, R19, 0x1, P0 ;  /* 0x0000000f140f7c11 */ /* 0x000fca00080f0c13 */
[----:B------:R3:W-:Y:S02]  /*0f80*/  STG.E.U16 desc[UR6][R14.64+0x6], R42 ;  /* 0x0000062a0e007986 */ /* 0x0007e4000c101506 */
.L_x_9:
[----:B------:R-:W-:Y:S05]  /*0f90*/  BSYNC.RECONVERGENT B0 ;  /* 0x0000000000007941 */ /* 0x000fea0003800200 */
.L_x_8:
[----:B------:R-:W-:Y:S01]  /*0fa0*/  ISETP.GE.OR P5, PT, R24, UR8, P1 ;  /* 0x0000000818007c0c */ /* 0x000fe20008fa6670 */
[----:B------:R-:W-:Y:S01]  /*0fb0*/  BSSY.RECONVERGENT B0, `(.L_x_10) ;  /* 0x000001a000007945 */ /* 0x000fe20003800200 */
[----:B------:R-:W-:Y:S02]  /*0fc0*/  ISETP.GE.AND P2, PT, R8, UR9, PT ;  /* 0x0000000908007c0c */ /* 0x000fe4000bf46270 */
[----:B------:R-:W-:Y:S02]  /*0fd0*/  ISETP.GE.AND P0, PT, R12, UR9, PT ;  /* 0x000000090c007c0c */ /* 0x000fe4000bf06270 */
[C---:B------:R-:W-:Y:S02]  /*0fe0*/  ISETP.GE.OR P6, PT, R0.reuse, UR8, P1 ;  /* 0x0000000800007c0c */ /* 0x040fe40008fc6670 */
[C---:B------:R-:W-:Y:S02]  /*0ff0*/  ISETP.GE.OR P3, PT, R0.reuse, UR8, P2 ;  /* 0x0000000800007c0c */ /* 0x040fe40009766670 */
[----:B------:R-:W-:-:S03]  /*1000*/  ISETP.GE.OR P4, PT, R0, UR8, P0 ;  /* 0x0000000800007c0c */ /* 0x000fc60008786670 */
[----:B------:R-:W-:Y:S10]  /*1010*/  @P5 BRA `(.L_x_11) ;  /* 0x00000000004c5947 */ /* 0x000ff40003800000 */
[----:B------:R-:W4:Y:S01]  /*1020*/  LDCU.128 UR12, c[0x0][0x3c0] ;  /* 0x00007800ff0c77ac */ /* 0x000f220008000c00 */
[----:B-123--:R-:W-:Y:S02]  /*1030*/  SHF.R.S32.HI R15, RZ, 0x1f, R24 ;  /* 0x0000001fff0f7819 */ /* 0x00efe40000011418 */
[----:B------:R-:W-:Y:S01]  /*1040*/  MOV R14, R24 ;  /* 0x00000018000e7202 */ /* 0x000fe20000000f00 */
[----:B------:R-:W1:Y:S01]  /*1050*/  LDCU.64 UR4, c[0x0][0x3b8] ;  /* 0x00007700ff0477ac */ /* 0x000e620008000a00 */
[----:B------:R-:W2:Y:S03]  /*1060*/  LDCU.64 UR10, c[0x0][0x3d0] ;  /* 0x00007a00ff0a77ac */ /* 0x000ea60008000a00 */
[----:B----4-:R-:W-:-:S04]  /*1070*/  IMAD.WIDE.U32 R16, R4, UR12, R14 ;  /* 0x0000000c04107c25 */ /* 0x010fc8000f8e000e */
[----:B------:R-:W-:Y:S01]  /*1080*/  IMAD R17, R4, UR13, R17 ;  /* 0x0000000d04117c24 */ /* 0x000fe2000f8e0211 */
[C---:B-1----:R-:W-:Y:S01]  /*1090*/  LEA R18, P5, R16.reuse, UR4, 0x1 ;  /* 0x0000000410127c11 */ /* 0x042fe2000f8a08ff */
[----:B------:R-:W1:Y:S03]  /*10a0*/  LDCU.U16 UR4, c[0x0][0x3b0] ;  /* 0x00007600ff0477ac */ /* 0x000e660008000400 */
[----:B0-----:R-:W-:Y:S01]  /*10b0*/  LEA.HI.X R19, R16, UR5, R17, 0x1, P5 ;  /* 0x0000000510137c11 */ /* 0x001fe2000a8f0c11 */
[----:B------:R-:W0:Y:S04]  /*10c0*/  LDCU.U16 UR5, c[0x0][0x38c] ;  /* 0x00007180ff0577ac */ /* 0x000e280008000400 */
[----:B------:R-:W1:Y:S01]  /*10d0*/  LDG.E.U16 R18, desc[UR6][R18.64] ;  /* 0x0000000612127981 */ /* 0x000e62000c1e1500 */
[----:B--2---:R-:W-:-:S04]  /*10e0*/  IMAD.WIDE.U32 R14, R4, UR10, R14 ;  /* 0x0000000a040e7c25 */ /* 0x004fc8000f8e000e */
[----:B------:R-:W-:Y:S01]  /*10f0*/  IMAD R15, R4, UR11, R15 ;  /* 0x0000000b040f7c24 */ /* 0x000fe2000f8e020f */
[----:B------:R-:W-:-:S04]  /*1100*/  LEA R16, P5, R14, UR14, 0x1 ;  /* 0x0000000e0e107c11 */ /* 0x000fc8000f8a08ff */
[----:B------:R-:W-:Y:S01]  /*1110*/  LEA.HI.X R17, R14, UR15, R15, 0x1, P5 ;  /* 0x0000000f0e117c11 */ /* 0x000fe2000a8f0c0f */
[----:B-1----:R-:W-:-:S04]  /*1120*/  HMUL2 R19, R18.H0_H0, UR4.H0_H0 ;  /* 0x2000000412137c32 */ /* 0x002fc80008000800 */
[----:B0-----:R-:W-:-:S05]  /*1130*/  HFMA2 R19, R38.H0_H0, UR5.H0_H0, R19.H0_H0 ;  /* 0x2000000526137c31 */ /* 0x001fca0008040813 */
[----:B------:R4:W-:Y:S02]  /*1140*/  STG.E.U16 desc[UR6][R16.64], R19 ;  /* 0x0000001310007986 */ /* 0x0009e4000c101506 */
.L_x_11:
[----:B------:R-:W-:Y:S05]  /*1150*/  BSYNC.RECONVERGENT B0 ;  /* 0x0000000000007941 */ /* 0x000fea0003800200 */
.L_x_10:
[----:B------:R-:W-:Y:S01]  /*1160*/  BSSY.RECONVERGENT B0, `(.L_x_12) ;  /* 0x0000017000007945 */ /* 0x000fe20003800200 */
[----:B------:R-:W-:Y:S02]  /*1170*/  ISETP.GE.OR P5, PT, R2, UR8, P1 ;  /* 0x0000000802007c0c */ /* 0x000fe40008fa6670 */
[----:B------:R-:W-:Y:S01]  /*1180*/  ISETP.GE.OR P1, PT, R3, UR8, P1 ;  /* 0x0000000803007c0c */ /* 0x000fe20008f26670 */
[----:B------:R-:W-:-:S12]  /*1190*/  @P6 BRA `(.L_x_13) ;  /* 0x00000000004c6947 */ /* 0x000fd80003800000 */
[----:B------:R-:W4:Y:S01]  /*11a0*/  LDCU.128 UR12, c[0x0][0x3c0] ;  /* 0x00007800ff0c77ac */ /* 0x000f220008000c00 */
[--C-:B-123--:R-:W-:Y:S01]  /*11b0*/  SHF.R.S32.HI R15, RZ, 0x1f, R24.reuse ;  /* 0x0000001fff0f7819 */ /* 0x10efe20000011418 */
[----:B------:R-:W-:Y:S01]  /*11c0*/  IMAD.MOV.U32 R14, RZ, RZ, R24 ;  /* 0x000000ffff0e7224 */ /* 0x000fe200078e0018 */
[----:B------:R-:W1:Y:S01]  /*11d0*/  LDCU.64 UR4, c[0x0][0x3b8] ;  /* 0x00007700ff0477ac */ /* 0x000e620008000a00 */
[----:B------:R-:W2:Y:S02]  /*11e0*/  LDCU.64 UR10, c[0x0][0x3d0] ;  /* 0x00007a00ff0a77ac */ /* 0x000ea40008000a00 */
        /* <DEDUP_REMOVED lines=14> */
.L_x_13:
[----:B------:R-:W-:Y:S05]  /*12d0*/  BSYNC.RECONVERGENT B0 ;  /* 0x0000000000007941 */ /* 0x000fea0003800200 */
.L_x_12:
[----:B------:R-:W-:Y:S04]  /*12e0*/  BSSY.RECONVERGENT B0, `(.L_x_14) ;  /* 0x0000015000007945 */ /* 0x000fe80003800200 */
[----:B------:R-:W-:Y:S05]  /*12f0*/  @P5 BRA `(.L_x_15) ;  /* 0x00000000004c5947 */ /* 0x000fea0003800000 */
[----:B------:R-:W0:Y:S01]  /*1300*/  LDCU.128 UR12, c[0x0][0x3c0] ;  /* 0x00007800ff0c77ac */ /* 0x000e220008000c00 */
[--C-:B-123--:R-:W-:Y:S01]  /*1310*/  SHF.R.S32.HI R15, RZ, 0x1f, R24.reuse ;  /* 0x0000001fff0f7819 */ /* 0x10efe20000011418 */
[----:B------:R-:W-:Y:S01]  /*1320*/  IMAD.MOV.U32 R14, RZ, RZ, R24 ;  /* 0x000000ffff0e7224 */ /* 0x000fe200078e0018 */
[----:B------:R-:W1:Y:S01]  /*1330*/  LDCU.64 UR4, c[0x0][0x3b8] ;  /* 0x00007700ff0477ac */ /* 0x000e620008000a00 */
[----:B------:R-:W2:Y:S02]  /*1340*/  LDCU.64 UR10, c[0x0][0x3d0] ;  /* 0x00007a00ff0a77ac */ /* 0x000ea40008000a00 */
[----:B0---4-:R-:W-:-:S04]  /*1350*/  IMAD.WIDE.U32 R16, R4, UR12, R14 ;  /* 0x0000000c04107c25 */ /* 0x011fc8000f8e000e */
        /* <DEDUP_REMOVED lines=13> */
.L_x_15:
[----:B------:R-:W-:Y:S05]  /*1430*/  BSYNC.RECONVERGENT B0 ;  /* 0x0000000000007941 */ /* 0x000fea0003800200 */
.L_x_14:
[----:B------:R-:W-:Y:S04]  /*1440*/  BSSY.RECONVERGENT B0, `(.L_x_16) ;  /* 0x0000015000007945 */ /* 0x000fe80003800200 */
[----:B------:R-:W-:Y:S05]  /*1450*/  @P1 BRA `(.L_x_17) ;  /* 0x00000000004c1947 */ /* 0x000fea0003800000 */
[----:B------:R-:W0:Y:S01]  /*1460*/  LDCU.128 UR12, c[0x0][0x3c0] ;  /* 0x00007800ff0c77ac */ /* 0x000e220008000c00 */
[----:B-123--:R-:W-:Y:S02]  /*1470*/  SHF.R.S32.HI R15, RZ, 0x1f, R24 ;  /* 0x0000001fff0f7819 */ /* 0x00efe40000011418 */
[----:B------:R-:W-:Y:S01]  /*1480*/  MOV R14, R24 ;  /* 0x00000018000e7202 */ /* 0x000fe20000000f00 */
[----:B------:R-:W1:Y:S01]  /*1490*/  LDCU.64 UR4, c[0x0][0x3b8] ;  /* 0x00007700ff0477ac */ /* 0x000e620008000a00 */
[----:B------:R-:W2:Y:S03]  /*14a0*/  LDCU.64 UR10, c[0x0][0x3d0] ;  /* 0x00007a00ff0a77ac */ /* 0x000ea60008000a00 */
        /* <DEDUP_REMOVED lines=14> */
.L_x_17:
[----:B------:R-:W-:Y:S05]  /*1590*/  BSYNC.RECONVERGENT B0 ;  /* 0x0000000000007941 */ /* 0x000fea0003800200 */
.L_x_16:
[----:B------:R-:W-:Y:S01]  /*15a0*/  ISETP.GE.OR P6, PT, R24, UR8, P2 ;  /* 0x0000000818007c0c */ /* 0x000fe200097c6670 */
[----:B------:R-:W-:Y:S01]  /*15b0*/  BSSY.RECONVERGENT B0, `(.L_x_18) ;  /* 0x0000017000007945 */ /* 0x000fe20003800200 */
[C---:B------:R-:W-:Y:S02]  /*15c0*/  ISETP.GE.OR P5, PT, R2.reuse, UR8, P2 ;  /* 0x0000000802007c0c */ /* 0x040fe400097a6670 */
[----:B------:R-:W-:-:S09]  /*15d0*/  ISETP.GE.OR P1, PT, R2, UR8, P0 ;  /* 0x0000000802007c0c */ /* 0x000fd20008726670 */
[----:B------:R-:W-:Y:S05]  /*15e0*/  @P6 BRA `(.L_x_19) ;  /* 0x00000000004c6947 */ /* 0x000fea0003800000 */
[----:B------:R-:W5:Y:S01]  /*15f0*/  LDCU.128 UR12, c[0x0][0x3c0] ;  /* 0x00007800ff0c77ac */ /* 0x000f620008000c00 */
[--C-:B012-4-:R-:W-:Y:S01]  /*1600*/  SHF.R.S32.HI R17, RZ, 0x1f, R24.reuse ;  /* 0x0000001fff117819 */ /* 0x117fe20000011418 */
[----:B------:R-:W-:Y:S01]  /*1610*/  IMAD.MOV.U32 R16, RZ, RZ, R24 ;  /* 0x000000ffff107224 */ /* 0x000fe200078e0018 */
[----:B------:R-:W3:Y:S01]  /*1620*/  LDCU.64 UR4, c[0x0][0x3b8] ;  /* 0x00007700ff0477ac */ /* 0x000ee20008000a00 */
[----:B------:R-:W0:Y:S02]  /*1630*/  LDCU.64 UR10, c[0x0][0x3d0] ;  /* 0x00007a00ff0a77ac */ /* 0x000e240008000a00 */
[----:B-----5:R-:W-:-:S04]  /*1640*/  IMAD.WIDE.U32 R4, R8, UR12, R16 ;  /* 0x0000000c08047c25 */ /* 0x020fc8000f8e0010 */
[----:B------:R-:W-:Y:S01]  /*1650*/  IMAD R5, R8, UR13, R5 ;  /* 0x0000000d08057c24 */ /* 0x000fe2000f8e0205 */
[C---:B---3--:R-:W-:Y:S01]  /*1660*/  LEA R14, P6, R4.reuse, UR4, 0x1 ;  /* 0x00000004040e7c11 */ /* 0x048fe2000f8c08ff */
[----:B------:R-:W1:Y:S03]  /*1670*/  LDCU.U16 UR4, c[0x0][0x3b0] ;  /* 0x00007600ff0477ac */ /* 0x000e660008000400 */
[----:B------:R-:W-:Y:S01]  /*1680*/  LEA.HI.X R15, R4, UR5, R5, 0x1, P6 ;  /* 0x00000005040f7c11 */ /* 0x000fe2000b0f0c05 */
[----:B------:R-:W2:Y:S04]  /*1690*/  LDCU.U16 UR5, c[0x0][0x38c] ;  /* 0x00007180ff0577ac */ /* 0x000ea80008000400 */
[----:B------:R-:W1:Y:S01]  /*16a0*/  LDG.E.U16 R14, desc[UR6][R14.64] ;  /* 0x000000060e0e7981 */ /* 0x000e62000c1e1500 */
[----:B0-----:R-:W-:-:S04]  /*16b0*/  IMAD.WIDE.U32 R4, R8, UR10, R16 ;  /* 0x0000000a08047c25 */ /* 0x001fc8000f8e0010 */
[----:B------:R-:W-:Y:S01]  /*16c0*/  IMAD R5, R8, UR11, R5 ;  /* 0x0000000b08057c24 */ /* 0x000fe2000f8e0205 */
[----:B------:R-:W-:-:S04]  /*16d0*/  LEA R16, P6, R4, UR14, 0x1 ;  /* 0x0000000e04107c11 */ /* 0x000fc8000f8c08ff */
[----:B------:R-:W-:Y:S01]  /*16e0*/  LEA.HI.X R17, R4, UR15, R5, 0x1, P6 ;  /* 0x0000000f04117c11 */ /* 0x000fe2000b0f0c05 */
[----:B-1----:R-:W-:-:S04]  /*16f0*/  HMUL2 R0, R14.H0_H0, UR4.H0_H0 ;  /* 0x200000040e007c32 */ /* 0x002fc80008000800 */
[----:B--2---:R-:W-:-:S05]  /*1700*/  HFMA2 R0, R37.H0_H0, UR5.H0_H0, R0.H0_H0 ;  /* 0x2000000525007c31 */ /* 0x004fca0008040800 */
[----:B------:R0:W-:Y:S02]  /*1710*/  STG.E.U16 desc[UR6][R16.64], R0 ;  /* 0x0000000010007986 */ /* 0x0001e4000c101506 */
.L_x_19:
[----:B------:R-:W-:Y:S05]  /*1720*/  BSYNC.RECONVERGENT B0 ;  /* 0x0000000000007941 */ /* 0x000fea0003800200 */
.L_x_18:
[----:B------:R-:W-:Y:S01]  /*1730*/  BSSY.RECONVERGENT B0, `(.L_x_20) ;  /* 0x0000018000007945 */ /* 0x000fe20003800200 */
[C---:B------:R-:W-:Y:S02]  /*1740*/  ISETP.GE.OR P6, PT, R3.reuse, UR8, P0 ;  /* 0x0000000803007c0c */ /* 0x040fe400087c6670 */
[----:B------:R-:W-:Y:S02]  /*1750*/  ISETP.GE.OR P2, PT, R3, UR8, P2 ;  /* 0x0000000803007c0c */ /* 0x000fe40009746670 */
[----:B------:R-:W-:Y:S01]  /*1760*/  ISETP.GE.OR P0, PT, R24, UR8, P0 ;  /* 0x0000000818007c0c */ /* 0x000fe20008706670 */
[----:B------:R-:W-:-:S12]  /*1770*/  @P3 BRA `(.L_x_21) ;  /* 0x00000000004c3947 */ /* 0x000fd80003800000 */
[----:B------:R-:W0:Y:S01]  /*1780*/  LDCU.128 UR12, c[0x0][0x3c0] ;  /* 0x00007800ff0c77ac */ /* 0x000e220008000c00 */
[--C-:B------:R-:W-:Y:S01]  /*1790*/  SHF.R.S32.HI R3, RZ, 0x1f, R24.reuse ;  /* 0x0000001fff037819 */ /* 0x100fe20000011418 */
[----:B------:R-:W-:Y:S01]  /*17a0*/  IMAD.MOV.U32 R2, RZ, RZ, R24 ;  /* 0x000000ffff027224 */ /* 0x000fe200078e0018 */
[----:B------:R-:W3:Y:S01]  /*17b0*/  LDCU.64 UR4, c[0x0][0x3b8] ;  /* 0x00007700ff0477ac */ /* 0x000ee20008000a00 */
[----:B------:R-:W5:Y:S02]  /*17c0*/  LDCU.64 UR10, c[0x0][0x3d0] ;  /* 0x00007a00ff0a77ac */ /* 0x000f640008000a00 */
[----:B0-----:R-:W-:-:S04]  /*17d0*/  IMAD.WIDE.U32 R4, R8, UR12, R2 ;  /* 0x0000000c08047c25 */ /* 0x001fc8000f8e0002 */
[----:B------:R-:W-:Y:S01]  /*17e0*/  IMAD R5, R8, UR13, R5 ;  /* 0x0000000d08057c24 */ /* 0x000fe2000f8e0205 */
[C---:B---3--:R-:W-:Y:S01]  /*17f0*/  LEA R14, P3, R4.reuse, UR4, 0x1 ;  /* 0x00000004040e7c11 */ /* 0x048fe2000f8608ff */
[----:B------:R-:W0:Y:S03]  /*1800*/  LDCU.U16 UR4, c[0x0][0x3b0] ;  /* 0x00007600ff0477ac */ /* 0x000e260008000400 */
[----:B-12---:R-:W-:Y:S01]  /*1810*/  LEA.HI.X R15, R4, UR5, R5, 0x1, P3 ;  /* 0x00000005040f7c11 */ /* 0x006fe200098f0c05 */
[----:B------:R-:W1:Y:S04]  /*1820*/  LDCU.U16 UR5, c[0x0][0x38c] ;  /* 0x00007180ff0577ac */ /* 0x000e680008000400 */
[----:B------:R-:W0:Y:S01]  /*1830*/  LDG.E.U16 R14, desc[UR6][R14.64+0x2] ;  /* 0x000002060e0e7981 */ /* 0x000e22000c1e1500 */
[----:B-----5:R-:W-:-:S04]  /*1840*/  IMAD.WIDE.U32 R2, R8, UR10, R2 ;  /* 0x0000000a08027c25 */ /* 0x020fc8000f8e0002 */
[----:B------:R-:W-:Y:S01]  /*1850*/  IMAD R3, R8, UR11, R3 ;  /* 0x0000000b08037c24 */ /* 0x000fe2000f8e0203 */
[----:B------:R-:W-:-:S04]  /*1860*/  LEA R4, P3, R2, UR14, 0x1 ;  /* 0x0000000e02047c11 */ /* 0x000fc8000f8608ff */
[----:B------:R-:W-:Y:S01]  /*1870*/  LEA.HI.X R5, R2, UR15, R3, 0x1, P3 ;  /* 0x0000000f02057c11 */ /* 0x000fe200098f0c03 */
[----:B0-----:R-:W-:-:S04]  /*1880*/  HMUL2 R0, R14.H0_H0, UR4.H0_H0 ;  /* 0x200000040e007c32 */ /* 0x001fc80008000800 */
[----:B-1----:R-:W-:-:S05]  /*1890*/  HFMA2 R0, R7.H0_H0, UR5.H0_H0, R0.H0_H0 ;  /* 0x2000000507007c31 */ /* 0x002fca0008040800 */
[----:B------:R0:W-:Y:S02]  /*18a0*/  STG.E.U16 desc[UR6][R4.64+0x2], R0 ;  /* 0x0000020004007986 */ /* 0x0001e4000c101506 */
.L_x_21:
[----:B------:R-:W-:Y:S05]  /*18b0*/  BSYNC.RECONVERGENT B0 ;  /* 0x0000000000007941 */ /* 0x000fea0003800200 */
.L_x_20:
[----:B------:R-:W-:Y:S04]  /*18c0*/  BSSY.RECONVERGENT B0, `(.L_x_22) ;  /* 0x0000015000007945 */ /* 0x000fe80003800200 */
[----:B------:R-:W-:Y:S05]  /*18d0*/  @P5 BRA `(.L_x_23) ;  /* 0x00000000004c5947 */ /* 0x000fea0003800000 */
[----:B------:R-:W0:Y:S01]  /*18e0*/  LDCU.128 UR12, c[0x0][0x3c0] ;  /* 0x00007800ff0c77ac */ /* 0x000e220008000c00 */
[----:B------:R-:W-:Y:S02]  /*18f0*/  SHF.R.S32.HI R3, RZ, 0x1f, R24 ;  /* 0x0000001fff037819 */ /* 0x000fe40000011418 */
[----:B------:R-:W-:Y:S01]  /*1900*/  MOV R2, R24 ;  /* 0x0000001800027202 */ /* 0x000fe20000000f00 */
[----:B------:R-:W3:Y:S01]  /*1910*/  LDCU.64 UR4, c[0x0][0x3b8] ;  /* 0x00007700ff0477ac */ /* 0x000ee20008000a00 */
[----:B------:R-:W5:Y:S03]  /*1920*/  LDCU.64 UR10, c[0x0][0x3d0] ;  /* 0x00007a00ff0a77ac */ /* 0x000f660008000a00 */
        /* <DEDUP_REMOVED lines=14> */
.L_x_23:
[----:B------:R-:W-:Y:S05]  /*1a10*/  BSYNC.RECONVERGENT B0 ;  /* 0x0000000000007941 */ /* 0x000fea0003800200 */
.L_x_22:
[----:B------:R-:W-:Y:S04]  /*1a20*/  BSSY.RECONVERGENT B0, `(.L_x_24) ;  /* 0x0000015000007945 */ /* 0x000fe80003800200 */
[----:B------:R-:W-:Y:S05]  /*1a30*/  @P2 BRA `(.L_x_25) ;  /* 0x00000000004c2947 */ /* 0x000fea0003800000 */
[----:B------:R-:W0:Y:S01]  /*1a40*/  LDCU.128 UR12, c[0x0][0x3c0] ;  /* 0x00007800ff0c77ac */ /* 0x000e220008000c00 */
[--C-:B------:R-:W-:Y:S01]  /*1a50*/  SHF.R.S32.HI R3, RZ, 0x1f, R24.reuse ;  /* 0x0000001fff037819 */ /* 0x100fe20000011418 */
[----:B------:R-:W-:Y:S01]  /*1a60*/  IMAD.MOV.U32 R2, RZ, RZ, R24 ;  /* 0x000000ffff027224 */ /* 0x000fe200078e0018 */
[----:B------:R-:W5:Y:S01]  /*1a70*/  LDCU.64 UR4, c[0x0][0x3b8] ;  /* 0x00007700ff0477ac */ /* 0x000f620008000a00 */
[----:B------:R-:W1:Y:S02]  /*1a80*/  LDCU.64 UR10, c[0x0][0x3d0] ;  /* 0x00007a00ff0a77ac */ /* 0x000e640008000a00 */
[----:B0-----:R-:W-:-:S04]  /*1a90*/  IMAD.WIDE.U32 R4, R8, UR12, R2 ;  /* 0x0000000c08047c25 */ /* 0x001fc8000f8e0002 */
[----:B------:R-:W-:Y:S01]  /*1aa0*/  IMAD R5, R8, UR13, R5 ;  /* 0x0000000d08057c24 */ /* 0x000fe2000f8e0205 */
[C---:B-----5:R-:W-:Y:S01]  /*1ab0*/  LEA R6, P2, R4.reuse, UR4, 0x1 ;  /* 0x0000000404067c11 */ /* 0x060fe2000f8408ff */
[----:B------:R-:W0:Y:S03]  /*1ac0*/  LDCU.U16 UR4, c[0x0][0x3b0] ;  /* 0x00007600ff0477ac */ /* 0x000e260008000400 */
[----:B------:R-:W-:Y:S01]  /*1ad0*/  LEA.HI.X R7, R4, UR5, R5, 0x1, P2 ;  /* 0x0000000504077c11 */ /* 0x000fe200090f0c05 */
[----:B------:R-:W5:Y:S04]  /*1ae0*/  LDCU.U16 UR5, c[0x0][0x38c] ;  /* 0x00007180ff0577ac */ /* 0x000f680008000400 */
[----:B------:R-:W0:Y:S01]  /*1af0*/  LDG.E.U16 R6, desc[UR6][R6.64+0x6] ;  /* 0x0000060606067981 */ /* 0x000e22000c1e1500 */
[----:B-1----:R-:W-:-:S04]  /*1b00*/  IMAD.WIDE.U32 R2, R8, UR10, R2 ;  /* 0x0000000a08027c25 */ /* 0x002fc8000f8e0002 */
[----:B------:R-:W-:Y:S01]  /*1b10*/  IMAD R3, R8, UR11, R3 ;  /* 0x0000000b08037c24 */ /* 0x000fe2000f8e0203 */
[----:B------:R-:W-:-:S04]  /*1b20*/  LEA R4, P2, R2, UR14, 0x1 ;  /* 0x0000000e02047c11 */ /* 0x000fc8000f8408ff */
[----:B------:R-:W-:Y:S01]  /*1b30*/  LEA.HI.X R5, R2, UR15, R3, 0x1, P2 ;  /* 0x0000000f02057c11 */ /* 0x000fe200090f0c03 */
[----:B0-----:R-:W-:-:S04]  /*1b40*/  HMUL2 R0, R6.H0_H0, UR4.H0_H0 ;  /* 0x2000000406007c32 */ /* 0x001fc80008000800 */
[----:B-----5:R-:W-:-:S05]  /*1b50*/  HFMA2 R0, R9.H0_H0, UR5.H0_H0, R0.H0_H0 ;  /* 0x2000000509007c31 */ /* 0x020fca0008040800 */
[----:B------:R0:W-:Y:S02]  /*1b60*/  STG.E.U16 desc[UR6][R4.64+0x6], R0 ;  /* 0x0000060004007986 */ /* 0x0001e4000c101506 */
.L_x_25:
[----:B------:R-:W-:Y:S05]  /*1b70*/  BSYNC.RECONVERGENT B0 ;  /* 0x0000000000007941 */ /* 0x000fea0003800200 */
.L_x_24:
[----:B------:R-:W-:Y:S04]  /*1b80*/  BSSY.RECONVERGENT B0, `(.L_x_26) ;  /* 0x0000015000007945 */ /* 0x000fe80003800200 */
[----:B------:R-:W-:Y:S05]  /*1b90*/  @P0 BRA `(.L_x_27) ;  /* 0x00000000004c0947 */ /* 0x000fea0003800000 */
[----:B------:R-:W5:Y:S01]  /*1ba0*/  LDCU.128 UR12, c[0x0][0x3c0] ;  /* 0x00007800ff0c77ac */ /* 0x000f620008000c00 */
[--C-:B------:R-:W-:Y:S01]  /*1bb0*/  SHF.R.S32.HI R7, RZ, 0x1f, R24.reuse ;  /* 0x0000001fff077819 */ /* 0x100fe20000011418 */
[----:B------:R-:W-:Y:S01]  /*1bc0*/  IMAD.MOV.U32 R6, RZ, RZ, R24 ;  /* 0x000000ffff067224 */ /* 0x000fe200078e0018 */
[----:B------:R-:W0:Y:S01]  /*1bd0*/  LDCU.64 UR4, c[0x0][0x3b8] ;  /* 0x00007700ff0477ac */ /* 0x000e220008000a00 */
[----:B------:R-:W1:Y:S02]  /*1be0*/  LDCU.64 UR10, c[0x0][0x3d0] ;  /* 0x00007a00ff0a77ac */ /* 0x000e640008000a00 */
[----:B-----5:R-:W-:-:S04]  /*1bf0*/  IMAD.WIDE.U32 R2, R12, UR12, R6 ;  /* 0x0000000c0c027c25 */ /* 0x020fc8000f8e0006 */
[----:B------:R-:W-:Y:S01]  /*1c00*/  IMAD R3, R12, UR13, R3 ;  /* 0x0000000d0c037c24 */ /* 0x000fe2000f8e0203 */
[C---:B0-----:R-:W-:Y:S01]  /*1c10*/  LEA R4, P0, R2.reuse, UR4, 0x1 ;  /* 0x0000000402047c11 */ /* 0x041fe2000f8008ff */
        /* <DEDUP_REMOVED lines=11> */
.L_x_27:
[----:B------:R-:W-:Y:S05]  /*1cd0*/  BSYNC.RECONVERGENT B0 ;  /* 0x0000000000007941 */ /* 0x000fea0003800200 */
.L_x_26:
[----:B------:R-:W-:Y:S04]  /*1ce0*/  BSSY.RECONVERGENT B0, `(.L_x_28) ;  /* 0x0000015000007945 */ /* 0x000fe80003800200 */
[----:B------:R-:W-:Y:S05]  /*1cf0*/  @P4 BRA `(.L_x_29) ;  /* 0x00000000004c4947 */ /* 0x000fea0003800000 */
[----:B------:R-:W0:Y:S01]  /*1d00*/  LDCU.128 UR12, c[0x0][0x3c0] ;  /* 0x00007800ff0c77ac */ /* 0x000e220008000c00 */
[----:B------:R-:W-:Y:S02]  /*1d10*/  SHF.R.S32.HI R3, RZ, 0x1f, R24 ;  /* 0x0000001fff037819 */ /* 0x000fe40000011418 */
[----:B------:R-:W-:Y:S01]  /*1d20*/  MOV R2, R24 ;  /* 0x0000001800027202 */ /* 0x000fe20000000f00 */
[----:B------:R-:W5:Y:S01]  /*1d30*/  LDCU.64 UR4, c[0x0][0x3b8] ;  /* 0x00007700ff0477ac */ /* 0x000f620008000a00 */
[----:B------:R-:W1:Y:S03]  /*1d40*/  LDCU.64 UR10, c[0x0][0x3d0] ;  /* 0x00007a00ff0a77ac */ /* 0x000e660008000a00 */
        /* <DEDUP_REMOVED lines=9> */
[----:B------:R-:W-:Y:S01]  /*1de0*/  LEA R4, P0, R2, UR14, 0x1 ;  /* 0x0000000e02047c11 */ /* 0x000fe2000f8008ff */
[----:B0-----:R-:W-:-:S04]  /*1df0*/  HMUL2 R5, R6.H0_H0, UR4.H0_H0 ;  /* 0x2000000406057c32 */ /* 0x001fc80008000800 */
[----:B-----5:R-:W-:Y:S01]  /*1e00*/  HFMA2 R10, R10.H0_H0, UR5.H0_H0, R5.H0_H0 ;  /* 0x200000050a0a7c31 */ /* 0x020fe20008040805 */
[----:B------:R-:W-:-:S05]  /*1e10*/  LEA.HI.X R5, R2, UR15, R3, 0x1, P0 ;  /* 0x0000000f02057c11 */ /* 0x000fca00080f0c03 */
[----:B------:R0:W-:Y:S02]  /*1e20*/  STG.E.U16 desc[UR6][R4.64+0x2], R10 ;  /* 0x0000020a04007986 */ /* 0x0001e4000c101506 */
.L_x_29:
[----:B------:R-:W-:Y:S05]  /*1e30*/  BSYNC.RECONVERGENT B0 ;  /* 0x0000000000007941 */ /* 0x000fea0003800200 */
.L_x_28:
        /* <DEDUP_REMOVED lines=21> */
.L_x_31:
[----:B------:R-:W-:Y:S05]  /*1f90*/  BSYNC.RECONVERGENT B0 ;  /* 0x0000000000007941 */ /* 0x000fea0003800200 */
.L_x_30:
[----:B------:R-:W-:Y:S05]  /*1fa0*/  @P6 EXIT ;  /* 0x000000000000694d */ /* 0x000fea0003800000 */
[----:B------:R-:W5:Y:S01]  /*1fb0*/  LDCU.128 UR8, c[0x0][0x3c0] ;  /* 0x00007800ff0877ac */ /* 0x000f620008000c00 */
[--C-:B------:R-:W-:Y:S01]  /*1fc0*/  SHF.R.S32.HI R25, RZ, 0x1f, R24.reuse ;  /* 0x0000001fff197819 */ /* 0x100fe20000011418 */
[----:B------:R-:W0:Y:S02]  /*1fd0*/  LDCU.64 UR4, c[0x0][0x3b8] ;  /* 0x00007700ff0477ac */ /* 0x000e240008000a00 */
[----:B-----5:R-:W-:-:S04]  /*1fe0*/  IMAD.WIDE.U32 R2, R12, UR8, R24 ;  /* 0x000000080c027c25 */ /* 0x020fc8000f8e0018 */
[----:B------:R-:W-:Y:S01]  /*1ff0*/  IMAD R3, R12, UR9, R3 ;  /* 0x000000090c037c24 */ /* 0x000fe2000f8e0203 */
[C---:B0-----:R-:W-:Y:S01]  /*2000*/  LEA R4, P0, R2.reuse, UR4, 0x1 ;  /* 0x0000000402047c11 */ /* 0x041fe2000f8008ff */
[----:B------:R-:W0:Y:S03]  /*2010*/  LDCU.64 UR8, c[0x0][0x3d0] ;  /* 0x00007a00ff0877ac */ /* 0x000e260008000a00 */
[----:B------:R-:W-:Y:S01]  /*2020*/  LEA.HI.X R5, R2, UR5, R3, 0x1, P0 ;  /* 0x0000000502057c11 */ /* 0x000fe200080f0c03 */
[----:B------:R-:W5:Y:S04]  /*2030*/  LDCU.U16 UR4, c[0x0][0x3b0] ;  /* 0x00007600ff0477ac */ /* 0x000f680008000400 */
[----:B------:R-:W5:Y:S01]  /*2040*/  LDG.E.U16 R4, desc[UR6][R4.64+0x6] ;  /* 0x0000060604047981 */ /* 0x000f62000c1e1500 */
[----:B------:R-:W1:Y:S01]  /*2050*/  LDCU.U16 UR5, c[0x0][0x38c] ;  /* 0x00007180ff0577ac */ /* 0x000e620008000400 */
[----:B0-----:R-:W-:-:S04]  /*2060*/  IMAD.WIDE.U32 R24, R12, UR8, R24 ;  /* 0x000000080c187c25 */ /* 0x001fc8000f8e0018 */
[----:B------:R-:W-:Y:S01]  /*2070*/  IMAD R3, R12, UR9, R25 ;  /* 0x000000090c037c24 */ /* 0x000fe2000f8e0219 */
[----:B------:R-:W-:-:S04]  /*2080*/  LEA R2, P0, R24, UR10, 0x1 ;  /* 0x0000000a18027c11 */ /* 0x000fc8000f8008ff */
[----:B------:R-:W-:Y:S01]  /*2090*/  LEA.HI.X R3, R24, UR11, R3, 0x1, P0 ;  /* 0x0000000b18037c11 */ /* 0x000fe200080f0c03 */
[----:B-----5:R-:W-:-:S04]  /*20a0*/  HMUL2 R0, R4.H0_H0, UR4.H0_H0 ;  /* 0x2000000404007c32 */ /* 0x020fc80008000800 */
[----:B-1----:R-:W-:-:S05]  /*20b0*/  HFMA2 R0, R35.H0_H0, UR5.H0_H0, R0.H0_H0 ;  /* 0x2000000523007c31 */ /* 0x002fca0008040800 */
[----:B------:R-:W-:Y:S01]  /*20c0*/  STG.E.U16 desc[UR6][R2.64+0x6], R0 ;  /* 0x0000060002007986 */ /* 0x000fe2000c101506 */
[----:B------:R-:W-:Y:S05]  /*20d0*/  EXIT ;  /* 0x000000000000794d */ /* 0x000fea0003800000 */
.L_x_32:
[----:B------:R-:W-:-:S00]  /*20e0*/  BRA `(.L_x_32) ;  /* 0xfffffffc00fc7947 */ /* 0x000fc0000383ffff */
[----:B------:R-:W-:-:S00]  /*20f0*/  NOP ;  /* 0x0000000000007918 */ /* 0x000fc00000000000 */
        /* <DEDUP_REMOVED lines=8> */
.L_x_127:


//--------------------- .text._ZN7cutlass9reference6device6kernel4GemmINS_9TensorRefINS_6half_tENS_6layout8RowMajorEEENS4_IS5_NS6_11ColumnMajorEEESA_S5_S5_NS_11MatrixShapeILi4ELi4EEENS_12multiply_addIS5_S5_S5_EENS_16NumericConverterIS5_S5_LNS_15FloatRoundStyleE2EEEEEvNS_4gemm9GemmCoordET2_T_T0_SK_T1_SN_T3_ --------------------------
	.section	.text._ZN7cutlass9reference6device6kernel4GemmINS_9TensorRefINS_6half_tENS_6layout8RowMajorEEENS4_IS5_NS6_11ColumnMajorEEESA_S5_S5_NS_11MatrixShapeILi4ELi4EEENS_12multiply_addIS5_S5_S5_EENS_16NumericConverterIS5_S5_LNS_15FloatRoundStyleE2EEEEEvNS_4gemm9GemmCoordET2_T_T0_SK_T1_SN_T3_,"ax",@progbits
	.align	128
        .global         _ZN7cutlass9reference6device6kernel4GemmINS_9TensorRefINS_6half_tENS_6layout8RowMajorEEENS4_IS5_NS6_11ColumnMajorEEESA_S5_S5_NS_11MatrixShapeILi4ELi4EEENS_12multiply_addIS5_S5_S5_EENS_16NumericConverterIS5_S5_LNS_15FloatRoundStyleE2EEEEEvNS_4gemm9GemmCoordET2_T_T0_SK_T1_SN_T3_
        .type           _ZN7cutlass9reference6device6kernel4GemmINS_9TensorRefINS_6half_tENS_6layout8RowMajorEEENS4_IS5_NS6_11ColumnMajorEEESA_S5_S5_NS_11MatrixShapeILi4ELi4EEENS_12multiply_addIS5_S5_S5_EENS_16NumericConverterIS5_S5_LNS_15FloatRoundStyleE2EEEEEvNS_4gemm9GemmCoordET2_T_T0_SK_T1_SN_T3_,@function
        .size           _ZN7cutlass9reference6device6kernel4GemmINS_9TensorRefINS_6half_tENS_6layout8RowMajorEEENS4_IS5_NS6_11ColumnMajorEEESA_S5_S5_NS_11MatrixShapeILi4ELi4EEENS_12multiply_addIS5_S5_S5_EENS_16NumericConverterIS5_S5_LNS_15FloatRoundStyleE2EEEEEvNS_4gemm9GemmCoordET2_T_T0_SK_T1_SN_T3_,(.L_x_128 - _ZN7cutlass9reference6device6kernel4GemmINS_9TensorRefINS_6half_tENS_6layout8RowMajorEEENS4_IS5_NS6_11ColumnMajorEEESA_S5_S5_NS_11MatrixShapeILi4ELi4EEENS_12multiply_addIS5_S5_S5_EENS_16NumericConverterIS5_S5_LNS_15FloatRoundStyleE2EEEEEvNS_4gemm9GemmCoordET2_T_T0_SK_T1_SN_T3_)
        .other          _ZN7cutlass9reference6device6kernel4GemmINS_9TensorRefINS_6half_tENS_6layout8RowMajorEEENS4_IS5_NS6_11ColumnMajorEEESA_S5_S5_NS_11MatrixShapeILi4ELi4EEENS_12multiply_addIS5_S5_S5_EENS_16NumericConverterIS5_S5_LNS_15FloatRoundStyleE2EEEEEvNS_4gemm9GemmCoordET2_T_T0_SK_T1_SN_T3_,@"STO_CUDA_ENTRY STV_DEFAULT"
_ZN7cutlass9reference6device6kernel4GemmINS_9TensorRefINS_6half_tENS_6layout8RowMajorEEENS4_IS5_NS6_11ColumnMajorEEESA_S5_S5_NS_11MatrixShapeILi4ELi4EEENS_12multiply_addIS5_S5_S5_EENS_16NumericConverterIS5_S5_LNS_15FloatRoundStyleE2EEEEEvNS_4gemm9GemmCoordET2_T_T0_SK_T1_SN_T3_:
.text._ZN7cutlass9reference6device6kernel4GemmINS_9TensorRefINS_6half_tENS_6layout8RowMajorEEENS4_IS5_NS6_11ColumnMajorEEESA_S5_S5_NS_11MatrixShapeILi4ELi4EEENS_12multiply_addIS5_S5_S5_EENS_16NumericConverterIS5_S5_LNS_15FloatRoundStyleE2EEEEEvNS_4gemm9GemmCoordET2_T_T0_SK_T1_SN_T3_:
        /* <DEDUP_REMOVED lines=34> */
[C---:B------:R-:W-:Y:S01]  /*0220*/  VIADD R4, R20.reuse, 0x3 ;  /* 0x0000000314047836 */ /* 0x040fe20000000000 */
[----:B------:R-:W-:Y:S01]  /*0230*/  SHF.R.S32.HI R0, RZ, 0x1f, R20 ;  /* 0x0000001fff007819 */ /* 0x000fe20000011414 */
[C---:B------:R-:W-:Y:S01]  /*0240*/  VIADD R12, R20.reuse, 0x1 ;  /* 0x00000001140c7836 */ /* 0x040fe20000000000 */
[----:B------:R-:W1:Y:S01]  /*0250*/  LDCU.64 UR10, c[0x0][0x3a8] ;  /* 0x00007500ff0a77ac */ /* 0x000e620008000a00 */
[----:B------:R-:W-:Y:S01]  /*0260*/  IADD3 R6, PT, PT, R20, 0x2, RZ ;  /* 0x0000000214067810 */ /* 0x000fe20007ffe0ff */
[----:B------:R-:W-:Y:S01]  /*0270*/  VIADD R32, R14, 0x1 ;  /* 0x000000010e207836 */ /* 0x000fe20000000000 */
[----:B------:R-:W-:Y:S01]  /*0280*/  SHF.R.S32.HI R2, RZ, 0x1f, R4 ;  /* 0x0000001fff027819 */ /* 0x000fe20000011404 */
[----:B------:R-:W2:Y:S01]  /*0290*/  LDCU UR5, c[0x0][0x380] ;  /* 0x00007000ff0577ac */ /* 0x000ea20008000800 */
[----:B------:R-:W-:Y:S01]  /*02a0*/  PRMT R30, RZ, 0x7610, R30 ;  /* 0x00007610ff1e7816 */ /* 0x000fe2000000001e */
[----:B------:R-:W-:Y:S01]  /*02b0*/  IMAD.U32 R19, RZ, RZ, UR16 ;  /* 0x00000010ff137e24 */ /* 0x000fe2000f8e00ff */
[----:B------:R-:W-:Y:S01]  /*02c0*/  MOV R38, UR16 ;  /* 0x0000001000267c02 */ /* 0x000fe20008000f00 */
[----:B------:R-:W-:Y:S01]  /*02d0*/  IMAD.U32 R36, RZ, RZ, UR16 ;  /* 0x00000010ff247e24 */ /* 0x000fe2000f8e00ff */
[----:B------:R-:W-:Y:S01]  /*02e0*/  MOV R40, UR16 ;  /* 0x0000001000287c02 */ /* 0x000fe20008000f00 */
[----:B------:R-:W-:Y:S01]  /*02f0*/  IMAD.U32 R15, RZ, RZ, UR16 ;  /* 0x00000010ff0f7e24 */ /* 0x000fe2000f8e00ff */
[----:B------:R-:W-:Y:S01]  /*0300*/  MOV R39, UR16 ;  /* 0x0000001000277c02 */ /* 0x000fe20008000f00 */
[----:B------:R-:W-:Y:S01]  /*0310*/  IMAD.U32 R37, RZ, RZ, UR16 ;  /* 0x00000010ff257e24 */ /* 0x000fe2000f8e00ff */
[----:B------:R-:W-:Y:S01]  /*0320*/  PRMT R34, RZ, 0x7610, R34 ;  /* 0x00007610ff227816 */ /* 0x000fe20000000022 */
[----:B0-----:R-:W-:Y:S01]  /*0330*/  IMAD R3, R2, UR14, RZ ;  /* 0x0000000e02037c24 */ /* 0x001fe2000f8e02ff */
[----:B------:R-:W-:Y:S01]  /*0340*/  SHF.R.S32.HI R2, RZ, 0x1f, R6 ;  /* 0x0000001fff027819 */ /* 0x000fe20000011406 */
[----:B------:R-:W-:Y:S01]  /*0350*/  IMAD R7, R0, UR14, RZ ;  /* 0x0000000e00077c24 */ /* 0x000fe2000f8e02ff */
[----:B------:R-:W-:Y:S01]  /*0360*/  SHF.R.S32.HI R0, RZ, 0x1f, R12 ;  /* 0x0000001fff007819 */ /* 0x000fe2000001140c */
[----:B------:R-:W-:Y:S01]  /*0370*/  IMAD R27, R4, UR15, R3 ;  /* 0x0000000f041b7c24 */ /* 0x000fe2000f8e0203 */
[----:B------:R-:W-:Y:S01]  /*0380*/  PRMT R35, RZ, 0x7610, R35 ;  /* 0x00007610ff237816 */ /* 0x000fe20000000023 */
[----:B------:R-:W-:Y:S01]  /*0390*/  IMAD R3, R2, UR14, RZ ;  /* 0x0000000e02037c24 */ /* 0x000fe2000f8e02ff */
[----:B------:R-:W-:Y:S01]  /*03a0*/  PRMT R10, RZ, 0x7610, R10 ;  /* 0x00007610ff0a7816 */ /* 0x000fe2000000000a */
[----:B------:R-:W-:Y:S01]  /*03b0*/  IMAD.WIDE.U32 R4, R4, UR14, RZ ;  /* 0x0000000e04047c25 */ /* 0x000fe2000f8e00ff */
[----:B------:R-:W-:Y:S01]  /*03c0*/  PRMT R31, RZ, 0x7610, R31 ;  /* 0x00007610ff1f7816 */ /* 0x000fe2000000001f */
[----:B------:R-:W-:-:S02]  /*03d0*/  UIADD3 UR4, UPT, UPT, URZ, -UR4, URZ ;  /* 0x80000004ff047290 */ /* 0x000fc4000fffe0ff */
[----:B------:R-:W-:Y:S01]  /*03e0*/  IMAD.WIDE.U32 R16, R20, UR14, RZ ;  /* 0x0000000e14107c25 */ /* 0x000fe2000f8e00ff */
[----:B------:R-:W-:-:S03]  /*03f0*/  LEA R18, P0, R4, UR12, 0x1 ;  /* 0x0000000c04127c11 */ /* 0x000fc6000f8008ff */
[----:B------:R-:W-:Y:S01]  /*0400*/  IMAD R13, R20, UR15, R7 ;  /* 0x0000000f140d7c24 */ /* 0x000fe2000f8e0207 */
[----:B------:R-:W-:Y:S01]  /*0410*/  LEA R2, P1, R16, UR12, 0x1 ;  /* 0x0000000c10027c11 */ /* 0x000fe2000f8208ff */
[----:B------:R-:W-:Y:S01]  /*0420*/  IMAD R9, R0, UR14, RZ ;  /* 0x0000000e00097c24 */ /* 0x000fe2000f8e02ff */
[----:B------:R-:W-:Y:S01]  /*0430*/  PRMT R0, RZ, 0x7610, R0 ;  /* 0x00007610ff007816 */ /* 0x000fe20000000000 */
[----:B------:R-:W-:Y:S02]  /*0440*/  IMAD R29, R6, UR15, R3 ;  /* 0x0000000f061d7c24 */ /* 0x000fe4000f8e0203 */
[----:B------:R-:W-:Y:S02]  /*0450*/  IMAD.IADD R3, R17, 0x1, R13 ;  /* 0x0000000111037824 */ /* 0x000fe400078e020d */
[----:B------:R-:W-:Y:S02]  /*0460*/  IMAD.IADD R27, R5, 0x1, R27 ;  /* 0x00000001051b7824 */ /* 0x000fe400078e021b */
[----:B------:R-:W-:Y:S01]  /*0470*/  IMAD R9, R12, UR15, R9 ;  /* 0x0000000f0c097c24 */ /* 0x000fe2000f8e0209 */
[----:B------:R-:W-:Y:S01]  /*0480*/  LEA.HI.X R5, R16, UR13, R3, 0x1, P1 ;  /* 0x0000000d10057c11 */ /* 0x000fe200088f0c03 */
[----:B------:R-:W-:Y:S01]  /*0490*/  IMAD.WIDE.U32 R6, R6, UR14, RZ ;  /* 0x0000000e06067c25 */ /* 0x000fe2000f8e00ff */
[----:B------:R-:W-:-:S02]  /*04a0*/  LEA.HI.X R27, R4, UR13, R27, 0x1, P0 ;  /* 0x0000000d041b7c11 */ /* 0x000fc400080f0c1b */
[----:B------:R-:W-:Y:S01]  /*04b0*/  MOV R3, UR16 ;  /* 0x0000001000037c02 */ /* 0x000fe20008000f00 */
[----:B------:R-:W-:Y:S01]  /*04c0*/  IMAD.WIDE.U32 R12, R12, UR14, RZ ;  /* 0x0000000e0c0c7c25 */ /* 0x000fe2000f8e00ff */
[----:B------:R-:W-:Y:S02]  /*04d0*/  LEA R16, P0, R6, UR12, 0x1 ;  /* 0x0000000c06107c11 */ /* 0x000fe4000f8008ff */
[----:B------:R-:W-:Y:S01]  /*04e0*/  IADD3 R29, PT, PT, R7, R29, RZ ;  /* 0x0000001d071d7210 */ /* 0x000fe20007ffe0ff */
[----:B-1----:R-:W-:Y:S01]  /*04f0*/  IMAD.WIDE.U32 R22, R11, UR10, RZ ;  /* 0x0000000a0b167c25 */ /* 0x002fe2000f8e00ff */
[----:B------:R-:W-:Y:S01]  /*0500*/  LEA R26, P1, R12, UR12, 0x1 ;  /* 0x0000000c0c1a7c11 */ /* 0x000fe2000f8208ff */
[----:B------:R-:W0:Y:S01]  /*0510*/  LDCU UR12, c[0x0][0x384] ;  /* 0x00007080ff0c77ac */ /* 0x000e220008000800 */
[----:B------:R-:W-:Y:S01]  /*0520*/  LEA.HI.X R29, R6, UR13, R29, 0x1, P0 ;  /* 0x0000000d061d7c11 */ /* 0x000fe200080f0c1d */
[----:B------:R-:W-:Y:S01]  /*0530*/  IMAD.IADD R33, R13, 0x1, R9 ;  /* 0x000000010d217824 */ /* 0x000fe200078e0209 */
[----:B------:R-:W-:Y:S01]  /*0540*/  MOV R7, UR16 ;  /* 0x0000001000077c02 */ /* 0x000fe20008000f00 */
[----:B------:R-:W-:Y:S01]  /*0550*/  IMAD R25, R11, UR11, R23 ;  /* 0x0000000b0b197c24 */ /* 0x000fe2000f8e0217 */
[----:B--2---:R-:W-:Y:S01]  /*0560*/  ISETP.GE.AND P0, PT, R20, UR5, PT ;  /* 0x0000000514007c0c */ /* 0x004fe2000bf06270 */
[----:B------:R-:W-:Y:S01]  /*0570*/  IMAD.U32 R13, RZ, RZ, UR16 ;  /* 0x00000010ff0d7e24 */ /* 0x000fe2000f8e00ff */
[----:B------:R-:W-:Y:S01]  /*0580*/  LEA.HI.X R33, R12, UR13, R33, 0x1, P1 ;  /* 0x0000000d0c217c11 */ /* 0x000fe200088f0c21 */
[----:B------:R-:W-:Y:S01]  /*0590*/  IMAD.U32 R6, RZ, RZ, UR16 ;  /* 0x00000010ff067e24 */ /* 0x000fe2000f8e00ff */
[----:B------:R-:W-:Y:S01]  /*05a0*/  PRMT R11, RZ, 0x7610, R11 ;  /* 0x00007610ff0b7816 */ /* 0x000fe2000000000b */
[----:B------:R-:W-:Y:S01]  /*05b0*/  IMAD.U32 R4, RZ, RZ, UR16 ;  /* 0x00000010ff047e24 */ /* 0x000fe2000f8e00ff */
[----:B------:R-:W-:Y:S01]  /*05c0*/  PRMT R12, RZ, 0x7610, R12 ;  /* 0x00007610ff0c7816 */ /* 0x000fe2000000000c */
[----:B------:R-:W-:Y:S01]  /*05d0*/  IMAD.U32 R17, RZ, RZ, UR16 ;  /* 0x00000010ff117e24 */ /* 0x000fe2000f8e00ff */
[----:B------:R-:W-:Y:S01]  /*05e0*/  SHF.L.U64.HI R28, R22, 0x3, R25 ;  /* 0x00000003161c7819 */ /* 0x000fe20000010219 */
[----:B------:R-:W-:Y:S01]  /*05f0*/  IMAD.U32 R41, RZ, RZ, UR16 ;  /* 0x00000010ff297e24 */ /* 0x000fe2000f8e00ff */
[----:B------:R-:W1:Y:S01]  /*0600*/  LDCU.64 UR10, c[0x0][0x3a0] ;  /* 0x00007400ff0a77ac */ /* 0x000e620008000a00 */
[----:B------:R-:W-:-:S07]  /*0610*/  IMAD.U32 R9, RZ, RZ, UR16 ;  /* 0x00000010ff097e24 */ /* 0x000fce000f8e00ff */
.L_x_34:
[----:B------:R-:W-:-:S05]  /*0620*/  VIADD R45, R14, 0x2 ;  /* 0x000000020e2d7836 */ /* 0x000fca0000000000 */
[----:B0-----:R-:W-:-:S13]  /*0630*/  ISETP.GE.AND P1, PT, R45, UR12, PT ;  /* 0x0000000c2d007c0c */ /* 0x001fda000bf26270 */
[----:B------:R-:W0:Y:S02]  /*0640*/  @!P1 LDC.64 R24, c[0x0][0x3a8] ;  /* 0x0000ea00ff189b82 */ /* 0x000e240000000a00 */
[----:B0-----:R-:W-:-:S04]  /*0650*/  @!P1 IMAD.WIDE.U32 R42, R45, R24, RZ ;  /* 0x000000182d2a9225 */ /* 0x001fc800078e00ff */
[----:B------:R-:W-:Y:S01]  /*0660*/  @!P1 IMAD R25, R45, R25, R43 ;  /* 0x000000192d199224 */ /* 0x000fe200078e022b */
[----:B-1----:R-:W-:Y:S01]  /*0670*/  @!P1 LEA R44, P2, R42, UR10, 0x1 ;  /* 0x0000000a2a2c9c11 */ /* 0x002fe2000f8408ff */
[----:B------:R-:W-:-:S03]  /*0680*/  VIADD R43, R14, 0x3 ;  /* 0x000000030e2b7836 */ /* 0x000fc60000000000 */
[----:B------:R-:W-:Y:S02]  /*0690*/  @!P1 LEA.HI.X R45, R42, UR11, R25, 0x1, P2 ;  /* 0x0000000b2a2d9c11 */ /* 0x000fe400090f0c19 */
[----:B------:R-:W-:-:S03]  /*06a0*/  ISETP.GE.AND P2, PT, R43, UR12, PT ;  /* 0x0000000c2b007c0c */ /* 0x000fc6000bf46270 */
[----:B------:R0:W2:Y:S01]  /*06b0*/  @!P1 LDG.E.U16 R34, desc[UR6][R44.64] ;  /* 0x000000062c229981 */ /* 0x0000a2000c1e1500 */
[----:B------:R-:W-:-:S09]  /*06c0*/  ISETP.GE.AND P1, PT, R32, UR12, PT ;  /* 0x0000000c20007c0c */ /* 0x000fd2000bf26270 */
[----:B------:R-:W0:Y:S02]  /*06d0*/  @!P2 LDC.64 R24, c[0x0][0x3a8] ;  /* 0x0000ea00ff18ab82 */ /* 0x000e240000000a00 */
[----:B0-----:R-:W-:-:S04]  /*06e0*/  @!P2 IMAD.WIDE.U32 R44, R43, R24, RZ ;  /* 0x000000182b2ca225 */ /* 0x001fc800078e00ff */
[----:B------:R-:W-:Y:S01]  /*06f0*/  @!P2 IMAD R25, R43, R25, R45 ;  /* 0x000000192b19a224 */ /* 0x000fe200078e022d */
[----:B------:R-:W-:-:S04]  /*0700*/  @!P2 LEA R42, P3, R44, UR10, 0x1 ;  /* 0x0000000a2c2aac11 */ /* 0x000fc8000f8608ff */
[----:B------:R-:W-:Y:S02]  /*0710*/  @!P2 LEA.HI.X R43, R44, UR11, R25, 0x1, P3 ;  /* 0x0000000b2c2bac11 */ /* 0x000fe400098f0c19 */
[----:B------:R-:W0:Y:S03]  /*0720*/  @!P1 LDC.64 R24, c[0x0][0x3a8] ;  /* 0x0000ea00ff189b82 */ /* 0x000e260000000a00 */
[----:B------:R0:W3:Y:S01]  /*0730*/  @!P2 LDG.E.U16 R30, desc[UR6][R42.64] ;  /* 0x000000062a1ea981 */ /* 0x0000e2000c1e1500 */
[----:B------:R-:W-:Y:S02]  /*0740*/  IADD3 R44, PT, PT, R20, 0x2, RZ ;  /* 0x00000002142c7810 */ /* 0x000fe40007ffe0ff */
[----:B------:R-:W-:Y:S01]  /*0750*/  ISETP.GE.AND P4, PT, R14, UR12, PT ;  /* 0x0000000c0e007c0c */ /* 0x000fe2000bf86270 */
[----:B0-----:R-:W-:-:S04]  /*0760*/  @!P1 IMAD.WIDE.U32 R42, R32, R24, RZ ;  /* 0x00000018202a9225 */ /* 0x001fc800078e00ff */
[----:B------:R-:W-:Y:S01]  /*0770*/  @!P1 IMAD R25, R32, R25, R43 ;  /* 0x0000001920199224 */ /* 0x000fe200078e022b */
[----:B------:R-:W-:-:S04]  /*0780*/  @!P1 LEA R24, P2, R42, UR10, 0x1 ;  /* 0x0000000a2a189c11 */ /* 0x000fc8000f8408ff */
[----:B------:R-:W-:Y:S02]  /*0790*/  @!P1 LEA.HI.X R25, R42, UR11, R25, 0x1, P2 ;  /* 0x0000000b2a199c11 */ /* 0x000fe400090f0c19 */
[----:B------:R-:W-:Y:S01]  /*07a0*/  ISETP.GE.AND P2, PT, R44, UR5, PT ;  /* 0x000000052c007c0c */ /* 0x000fe2000bf46270 */
[----:B------:R-:W-:Y:S02]  /*07b0*/  VIADD R44, R20, 0x3 ;  /* 0x00000003142c7836 */ /* 0x000fe40000000000 */
[----:B------:R0:W4:Y:S03]  /*07c0*/  @!P1 LDG.E.U16 R35, desc[UR6][R24.64] ;  /* 0x0000000618239981 */ /* 0x000126000c1e1500 */
[----:B------:R-:W-:Y:S01]  /*07d0*/  ISETP.GE.AND P3, PT, R44, UR5, PT ;  /* 0x000000052c007c0c */ /* 0x000fe2000bf66270 */
[----:B------:R-:W-:-:S06]  /*07e0*/  VIADD R42, R20, 0x1 ;  /* 0x00000001142a7836 */ /* 0x000fcc0000000000 */
[----:B0-----:R-:W-:Y:S01]  /*07f0*/  @!P2 IMAD.MOV.U32 R24, RZ, RZ, R16 ;  /* 0x000000ffff18a224 */ /* 0x001fe200078e0010 */
[----:B------:R-:W-:Y:S02]  /*0800*/  @!P2 MOV R25, R29 ;  /* 0x0000001d0019a202 */ /* 0x000fe40000000f00 */
[----:B------:R-:W-:-:S03]  /*0810*/  ISETP.GE.AND P1, PT, R42, UR5, PT ;  /* 0x000000052a007c0c */ /* 0x000fc6000bf26270 */
[----:B------:R0:W5:Y:S02]  /*0820*/  @!P2 LDG.E.U16 R11, desc[UR6][R24.64] ;  /* 0x00000006180ba981 */ /* 0x000164000c1e1500 */
[----:B0-----:R-:W-:Y:S01]  /*0830*/  @!P3 IMAD.MOV.U32 R24, RZ, RZ, R18 ;  /* 0x000000ffff18b224 */ /* 0x001fe200078e0012 */
[----:B------:R-:W-:-:S05]  /*0840*/  @!P3 MOV R25, R27 ;  /* 0x0000001b0019b202 */ /* 0x000fca0000000f00 */
[----:B------:R0:W5:Y:S01]  /*0850*/  @!P3 LDG.E.U16 R0, desc[UR6][R24.64] ;  /* 0x000000061800b981 */ /* 0x000162000c1e1500 */
[----:B------:R-:W-:Y:S01]  /*0860*/  @!P4 LEA R42, P2, R22, UR10, 0x3 ;  /* 0x0000000a162acc11 */ /* 0x000fe2000f8418ff */
[----:B0-----:R-:W-:Y:S02]  /*0870*/  @!P0 IMAD.MOV.U32 R24, RZ, RZ, R2 ;  /* 0x000000ffff188224 */ /* 0x001fe400078e0002 */
[----:B------:R-:W-:-:S05]  /*0880*/  @!P0 IMAD.MOV.U32 R25, RZ, RZ, R5 ;  /* 0x000000ffff198224 */ /* 0x000fca00078e0005 */
[----:B------:R0:W3:Y:S01]  /*0890*/  @!P0 LDG.E.U16 R31, desc[UR6][R24.64] ;  /* 0x00000006181f8981 */ /* 0x0000e2000c1e1500 */
[----:B------:R-:W-:-:S05]  /*08a0*/  @!P4 IADD3.X R43, PT, PT, R28, UR11, RZ, P2, !PT ;  /* 0x0000000b1c2bcc10 */ /* 0x000fca00097fe4ff */
[----:B------:R-:W3:Y:S01]  /*08b0*/  @!P4 LDG.E.U16 R10, desc[UR6][R42.64] ;  /* 0x000000062a0ac981 */ /* 0x000ee2000c1e1500 */
[----:B0-----:R-:W-:Y:S01]  /*08c0*/  @!P1 MOV R24, R26 ;  /* 0x0000001a00189202 */ /* 0x001fe20000000f00 */
[----:B------:R-:W-:-:S05]  /*08d0*/  @!P1 IMAD.MOV.U32 R25, RZ, RZ, R33 ;  /* 0x000000ffff199224 */ /* 0x000fca00078e0021 */
[----:B------:R0:W3:Y:S01]  /*08e0*/  @!P1 LDG.E.U16 R12, desc[UR6][R24.64] ;  /* 0x00000006180c9981 */ /* 0x0000e2000c1e1500 */
[----:B------:R-:W-:Y:S02]  /*08f0*/  UIADD3 UR10, UP0, UPT, UR10, 0x2, URZ ;  /* 0x000000020a0a7890 */ /* 0x000fe4000ff1e0ff */
[----:B------:R-:W-:Y:S01]  /*0900*/  UIADD3 UR4, UPT, UPT, UR4, 0x1, URZ ;  /* 0x0000000104047890 */ /* 0x000fe2000fffe0ff */
[----:B------:R-:W-:Y:S01]  /*0910*/  PRMT R7, R6, 0x5410, R7 ;  /* 0x0000541006077816 */ /* 0x000fe20000000007 */
[----:B------:R-:W-:Y:S01]  /*0920*/  UIADD3.X UR11, UPT, UPT, URZ, UR11, URZ, UP0, !UPT ;  /* 0x0000000bff0b7290 */ /* 0x000fe200087fe4ff */
[----:B------:R-:W-:Y:S01]  /*0930*/  PRMT R9, R39, 0x5410, R9 ;  /* 0x0000541027097816 */ /* 0x000fe20000000009 */
[----:B------:R-:W-:Y:S01]  /*0940*/  UISETP.NE.AND UP0, UPT, UR4, URZ, UPT ;  /* 0x000000ff0400728c */ /* 0x000fe2000bf05270 */
[----:B------:R-:W-:Y:S02]  /*0950*/  PRMT R3, R4, 0x5410, R3 ;  /* 0x0000541004037816 */ /* 0x000fe40000000003 */
[----:B0-----:R-:W-:-:S02]  /*0960*/  PRMT R24, R37, 0x5410, R15 ;  /* 0x0000541025187816 */ /* 0x001fc4000000000f */
[----:B------:R-:W-:Y:S02]  /*0970*/  PRMT R41, R41, 0x5410, R40 ;  /* 0x0000541029297816 */ /* 0x000fe40000000028 */
[----:B------:R-:W-:Y:S02]  /*0980*/  PRMT R38, R38, 0x5410, R17 ;  /* 0x0000541026267816 */ /* 0x000fe40000000011 */
[----:B------:R-:W-:Y:S02]  /*0990*/  PRMT R19, R36, 0x5410, R19 ;  /* 0x0000541024137816 */ /* 0x000fe40000000013 */
[----:B------:R-:W-:Y:S02]  /*09a0*/  PRMT R8, R13, 0x5410, R8 ;  /* 0x000054100d087816 */ /* 0x000fe40000000008 */
[----:B------:R-:W-:Y:S02]  /*09b0*/  IADD3 R2, P4, PT, R2, 0x2, RZ ;  /* 0x0000000202027810 */ /* 0x000fe40007f9e0ff */
[----:B------:R-:W-:-:S02]  /*09c0*/  IADD3 R16, P2, PT, R16, 0x2, RZ ;  /* 0x0000000210107810 */ /* 0x000fc40007f5e0ff */
[----:B------:R-:W-:Y:S02]  /*09d0*/  IADD3 R26, P3, PT, R26, 0x2, RZ ;  /* 0x000000021a1a7810 */ /* 0x000fe40007f7e0ff */
[----:B------:R-:W-:Y:S01]  /*09e0*/  IADD3 R18, P1, PT, R18, 0x2, RZ ;  /* 0x0000000212127810 */ /* 0x000fe20007f3e0ff */
[----:B------:R-:W-:Y:S02]  /*09f0*/  IMAD.X R5, RZ, RZ, R5, P4 ;  /* 0x000000ffff057224 */ /* 0x000fe400020e0605 */
[----:B------:R-:W-:Y:S01]  /*0a00*/  IMAD.X R29, RZ, RZ, R29, P2 ;  /* 0x000000ffff1d7224 */ /* 0x000fe200010e061d */
[----:B------:R-:W-:Y:S01]  /*0a10*/  IADD3.X R27, PT, PT, RZ, R27, RZ, P1, !PT ;  /* 0x0000001bff1b7210 */ /* 0x000fe20000ffe4ff */
[----:B------:R-:W-:Y:S01]  /*0a20*/  IMAD.X R33, RZ, RZ, R33, P3 ;  /* 0x000000ffff217224 */ /* 0x000fe200018e0621 */
[----:B-----5:R-:W-:-:S05]  /*0a30*/  PRMT R15, R11, 0x5410, R0 ;  /* 0x000054100b0f7816 */ /* 0x020fca0000000000 */
[C---:B----4-:R-:W-:Y:S02]  /*0a40*/  HFMA2 R38, R15.reuse, R35.H0_H0, R38 ;  /* 0x200000230f267231 */ /* 0x050fe40000000026 */
[C---:B--2---:R-:W-:Y:S02]  /*0a50*/  HFMA2 R36, R15.reuse, R34.H0_H0, R19 ;  /* 0x200000220f247231 */ /* 0x044fe40000000013 */
[C---:B---3--:R-:W-:Y:S01]  /*0a60*/  HFMA2 R13, R15.reuse, R30.H0_H0, R8 ;  /* 0x2000001e0f0d7231 */ /* 0x048fe20000000008 */
[----:B------:R-:W-:Y:S02]  /*0a70*/  PRMT R17, R38, 0x7632, R17 ;  /* 0x0000763226117816 */ /* 0x000fe40000000011 */
[----:B------:R-:W-:Y:S02]  /*0a80*/  PRMT R19, R36, 0x7632, R19 ;  /* 0x0000763224137816 */ /* 0x000fe40000000013 */
[----:B------:R-:W-:Y:S01]  /*0a90*/  PRMT R8, R13, 0x7632, R8 ;  /* 0x000076320d087816 */ /* 0x000fe20000000008 */
[----:B------:R-:W-:Y:S01]  /*0aa0*/  HFMA2 R41, R15, R10.H0_H0, R41 ;  /* 0x2000000a0f297231 */ /* 0x000fe20000000029 */
[----:B------:R-:W-:-:S05]  /*0ab0*/  PRMT R6, R31, 0x5410, R12 ;  /* 0x000054101f067816 */ /* 0x000fca000000000c */
[C---:B------:R-:W-:Y:S02]  /*0ac0*/  HFMA2 R39, R6.reuse, R10.H0_H0, R9 ;  /* 0x2000000a06277231 */ /* 0x040fe40000000009 */
[C---:B------:R-:W-:Y:S02]  /*0ad0*/  HFMA2 R24, R6.reuse, R35.H0_H0, R24 ;  /* 0x2000002306187231 */ /* 0x040fe40000000018 */
[C---:B------:R-:W-:Y:S02]  /*0ae0*/  HFMA2 R4, R6.reuse, R34.H0_H0, R3 ;  /* 0x2000002206047231 */ /* 0x040fe40000000003 */
[----:B------:R-:W-:Y:S01]  /*0af0*/  HFMA2 R6, R6, R30.H0_H0, R7 ;  /* 0x2000001e06067231 */ /* 0x000fe20000000007 */
[----:B------:R-:W-:Y:S02]  /*0b00*/  PRMT R40, R41, 0x7632, R40 ;  /* 0x0000763229287816 */ /* 0x000fe40000000028 */
[----:B------:R-:W-:Y:S02]  /*0b10*/  PRMT R9, R39, 0x7632, R9 ;  /* 0x0000763227097816 */ /* 0x000fe40000000009 */
[----:B------:R-:W-:-:S02]  /*0b20*/  PRMT R15, R24, 0x7632, R15 ;  /* 0x00007632180f7816 */ /* 0x000fc4000000000f */
[----:B------:R-:W-:Y:S02]  /*0b30*/  PRMT R37, R24, 0x7610, R37 ;  /* 0x0000761018257816 */ /* 0x000fe40000000025 */
[----:B------:R-:W-:Y:S02]  /*0b40*/  PRMT R3, R4, 0x7632, R3 ;  /* 0x0000763204037816 */ /* 0x000fe40000000003 */
[----:B------:R-:W-:Y:S01]  /*0b50*/  PRMT R7, R6, 0x7632, R7 ;  /* 0x0000763206077816 */ /* 0x000fe20000000007 */
[----:B------:R-:W-:Y:S06]  /*0b60*/  BRA.U UP0, `(.L_x_34) ;  /* 0xfffffff900ac7547 */ /* 0x000fec000b83ffff */
.L_x_33:
        /* <DEDUP_REMOVED lines=32> */
.L_x_36:
[----:B------:R-:W-:Y:S05]  /*0d70*/  BSYNC.RECONVERGENT B0 ;  /* 0x0000000000007941 */ /* 0x000fea0003800200 */
.L_x_35:
        /* <DEDUP_REMOVED lines=21> */
.L_x_38:
[----:B------:R-:W-:Y:S05]  /*0ed0*/  BSYNC.RECONVERGENT B0 ;  /* 0x0000000000007941 */ /* 0x000fea0003800200 */
.L_x_37:
        /* <DEDUP_REMOVED lines=21> */
.L_x_40:
[----:B------:R-:W-:Y:S05]  /*1030*/  BSYNC.RECONVERGENT B0 ;  /* 0x0000000000007941 */ /* 0x000fea0003800200 */
.L_x_39:
        /* <DEDUP_REMOVED lines=16> */
[----:B------:R-:W-:-:S04]  /*1140*/  LEA R22, P0, R24, UR14, 0x1 ;  /* 0x0000000e18167c11 */ /* 0x000fc8000f8008ff */
[----:B------:R-:W-:Y:S01]  /*1150*/  LEA.HI.X R23, R24, UR15, R23, 0x1, P0 ;  /* 0x0000000f18177c11 */ /* 0x000fe200080f0c17 */
[----:B0-----:R-:W-:-:S04]  /*1160*/  HMUL2 R9, R10.H0_H0, UR4.H0_H0 ;  /* 0x200000040a097c32 */ /* 0x001fc80008000800 */
[----:B-1----:R-:W-:-:S05]  /*1170*/  HFMA2 R9, R40.H0_H0, UR5.H0_H0, R9.H0_H0 ;  /* 0x2000000528097c31 */ /* 0x002fca0008040809 */
[----:B------:R3:W-:Y:S02]  /*1180*/  STG.E.U16 desc[UR6][R22.64+0x6], R9 ;  /* 0x0000060916007986 */ /* 0x0007e4000c101506 */
.L_x_42:
[----:B------:R-:W-:Y:S05]  /*1190*/  BSYNC.RECONVERGENT B0 ;  /* 0x0000000000007941 */ /* 0x000fea0003800200 */
.L_x_41:
        /* <DEDUP_REMOVED lines=8> */
[----:B------:R-:W0:Y:S01]  /*1220*/  LDCU.128 UR12, c[0x0][0x3c0] ;  /* 0x00007800ff0c77ac */ /* 0x000e220008000c00 */
[----:B-12---:R-:W-:Y:S02]  /*1230*/  SHF.R.S32.HI R11, RZ, 0x1f, R20 ;  /* 0x0000001fff0b7819 */ /* 0x006fe40000011414 */
[----:B------:R-:W-:Y:S01]  /*1240*/  MOV R10, R20 ;  /* 0x00000014000a7202 */ /* 0x000fe20000000f00 */
[----:B------:R-:W1:Y:S01]  /*1250*/  LDCU.64 UR4, c[0x0][0x3b8] ;  /* 0x00007700ff0477ac */ /* 0x000e620008000a00 */
[----:B------:R-:W2:Y:S03]  /*1260*/  LDCU.64 UR10, c[0x0][0x3d0] ;  /* 0x00007a00ff0a77ac */ /* 0x000ea60008000a00 */
[----:B0--3--:R-:W-:-:S04]  /*1270*/  IMAD.WIDE.U32 R22, R12, UR12, R10 ;  /* 0x0000000c0c167c25 */ /* 0x009fc8000f8e000a */
        /* <DEDUP_REMOVED lines=13> */
.L_x_44:
[----:B------:R-:W-:Y:S05]  /*1350*/  BSYNC.RECONVERGENT B0 ;  /* 0x0000000000007941 */ /* 0x000fea0003800200 */
.L_x_43:
[----:B------:R-:W-:Y:S01]  /*1360*/  BSSY.RECONVERGENT B0, `(.L_x_45) ;  /* 0x0000017000007945 */ /* 0x000fe20003800200 */
[----:B------:R-:W-:Y:S02]  /*1370*/  ISETP.GE.OR P5, PT, R2, UR8, P1 ;  /* 0x0000000802007c0c */ /* 0x000fe40008fa6670 */
[----:B------:R-:W-:Y:S01]  /*1380*/  ISETP.GE.OR P1, PT, R5, UR8, P1 ;  /* 0x0000000805007c0c */ /* 0x000fe20008f26670 */
[----:B------:R-:W-:-:S12]  /*1390*/  @P6 BRA `(.L_x_46) ;  /* 0x00000000004c6947 */ /* 0x000fd80003800000 */
[----:B------:R-:W0:Y:S01]  /*13a0*/  LDCU.128 UR12, c[0x0][0x3c0] ;  /* 0x00007800ff0c77ac */ /* 0x000e220008000c00 */
[--C-:B-12---:R-:W-:Y:S01]  /*13b0*/  SHF.R.S32.HI R11, RZ, 0x1f, R20.reuse ;  /* 0x0000001fff0b7819 */ /* 0x106fe20000011414 */
[----:B------:R-:W-:Y:S01]  /*13c0*/  IMAD.MOV.U32 R10, RZ, RZ, R20 ;  /* 0x000000ffff0a7224 */ /* 0x000fe200078e0014 */
[----:B------:R-:W1:Y:S01]  /*13d0*/  LDCU.64 UR4, c[0x0][0x3b8] ;  /* 0x00007700ff0477ac */ /* 0x000e620008000a00 */
[----:B------:R-:W2:Y:S02]  /*13e0*/  LDCU.64 UR10, c[0x0][0x3d0] ;  /* 0x00007a00ff0a77ac */ /* 0x000ea40008000a00 */
[----:B0--34-:R-:W-:-:S04]  /*13f0*/  IMAD.WIDE.U32 R22, R12, UR12, R10 ;  /* 0x0000000c0c167c25 */ /* 0x019fc8000f8e000a */
        /* <DEDUP_REMOVED lines=13> */
.L_x_46:
[----:B------:R-:W-:Y:S05]  /*14d0*/  BSYNC.RECONVERGENT B0 ;  /* 0x0000000000007941 */ /* 0x000fea0003800200 */
.L_x_45:
[----:B------:R-:W-:Y:S04]  /*14e0*/  BSSY.RECONVERGENT B0, `(.L_x_47) ;  /* 0x0000015000007945 */ /* 0x000fe80003800200 */
[----:B------:R-:W-:Y:S05]  /*14f0*/  @P5 BRA `(.L_x_48) ;  /* 0x00000000004c5947 */ /* 0x000fea0003800000 */
[----:B------:R-:W0:Y:S01]  /*1500*/  LDCU.128 UR12, c[0x0][0x3c0] ;  /* 0x00007800ff0c77ac */ /* 0x000e220008000c00 */
[--C-:B-12---:R-:W-:Y:S01]  /*1510*/  SHF.R.S32.HI R11, RZ, 0x1f, R20.reuse ;  /* 0x0000001fff0b7819 */ /* 0x106fe20000011414 */
[----:B------:R-:W-:Y:S01]  /*1520*/  IMAD.MOV.U32 R10, RZ, RZ, R20 ;  /* 0x000000ffff0a7224 */ /* 0x000fe200078e0014 */
[----:B------:R-:W4:Y:S01]  /*1530*/  LDCU.64 UR4, c[0x0][0x3b8] ;  /* 0x00007700ff0477ac */ /* 0x000f220008000a00 */
[----:B------:R-:W1:Y:S02]  /*1540*/  LDCU.64 UR10, c[0x0][0x3d0] ;  /* 0x00007a00ff0a77ac */ /* 0x000e640008000a00 */
[----:B0-----:R-:W-:-:S04]  /*1550*/  IMAD.WIDE.U32 R14, R12, UR12, R10 ;  /* 0x0000000c0c0e7c25 */ /* 0x001fc8000f8e000a */
[----:B---3--:R-:W-:Y:S01]  /*1560*/  IMAD R9, R12, UR13, R15 ;  /* 0x0000000d0c097c24 */ /* 0x008fe2000f8e020f */
[C---:B----4-:R-:W-:Y:S01]  /*1570*/  LEA R22, P5, R14.reuse, UR4, 0x1 ;  /* 0x000000040e167c11 */ /* 0x050fe2000f8a08ff */
[----:B------:R-:W0:Y:S03]  /*1580*/  LDCU.U16 UR4, c[0x0][0x3b0] ;  /* 0x00007600ff0477ac */ /* 0x000e260008000400 */
[----:B------:R-:W-:Y:S01]  /*1590*/  LEA.HI.X R23, R14, UR5, R9, 0x1, P5 ;  /* 0x000000050e177c11 */ /* 0x000fe2000a8f0c09 */
[----:B------:R-:W2:Y:S04]  /*15a0*/  LDCU.U16 UR5, c[0x0][0x38c] ;  /* 0x00007180ff0577ac */ /* 0x000ea80008000400 */
[----:B------:R-:W0:Y:S01]  /*15b0*/  LDG.E.U16 R22, desc[UR6][R22.64+0x4] ;  /* 0x0000040616167981 */ /* 0x000e22000c1e1500 */
[----:B-1----:R-:W-:-:S04]  /*15c0*/  IMAD.WIDE.U32 R10, R12, UR10, R10 ;  /* 0x0000000a0c0a7c25 */ /* 0x002fc8000f8e000a */
[----:B------:R-:W-:Y:S01]  /*15d0*/  IMAD R9, R12, UR11, R11 ;  /* 0x0000000b0c097c24 */ /* 0x000fe2000f8e020b */
[----:B------:R-:W-:-:S04]  /*15e0*/  LEA R14, P5, R10, UR14, 0x1 ;  /* 0x0000000e0a0e7c11 */ /* 0x000fc8000f8a08ff */
[----:B------:R-:W-:Y:S01]  /*15f0*/  LEA.HI.X R15, R10, UR15, R9, 0x1, P5 ;  /* 0x0000000f0a0f7c11 */ /* 0x000fe2000a8f0c09 */
[----:B0-----:R-:W-:-:S04]  /*1600*/  HMUL2 R0, R22.H0_H0, UR4.H0_H0 ;  /* 0x2000000416007c32 */ /* 0x001fc80008000800 */
[----:B--2---:R-:W-:-:S05]  /*1610*/  HFMA2 R0, R38.H0_H0, UR5.H0_H0, R0.H0_H0 ;  /* 0x2000000526007c31 */ /* 0x004fca0008040800 */
[----:B------:R0:W-:Y:S02]  /*1620*/  STG.E.U16 desc[UR6][R14.64+0x4], R0 ;  /* 0x000004000e007986 */ /* 0x0001e4000c101506 */
.L_x_48:
[----:B------:R-:W-:Y:S05]  /*1630*/  BSYNC.RECONVERGENT B0 ;  /* 0x0000000000007941 */ /* 0x000fea0003800200 */
.L_x_47:
[----:B------:R-:W-:Y:S04]  /*1640*/  BSSY.RECONVERGENT B0, `(.L_x_49) ;  /* 0x0000015000007945 */ /* 0x000fe80003800200 */
[----:B------:R-:W-:Y:S05]  /*1650*/  @P1 BRA `(.L_x_50) ;  /* 0x00000000004c1947 */ /* 0x000fea0003800000 */
[----:B------:R-:W0:Y:S01]  /*1660*/  LDCU.128 UR12, c[0x0][0x3c0] ;  /* 0x00007800ff0c77ac */ /* 0x000e220008000c00 */
[----:B-12---:R-:W-:Y:S02]  /*1670*/  SHF.R.S32.HI R11, RZ, 0x1f, R20 ;  /* 0x0000001fff0b7819 */ /* 0x006fe40000011414 */
[----:B------:R-:W-:Y:S01]  /*1680*/  MOV R10, R20 ;  /* 0x00000014000a7202 */ /* 0x000fe20000000f00 */
[----:B------:R-:W4:Y:S01]  /*1690*/  LDCU.64 UR4, c[0x0][0x3b8] ;  /* 0x00007700ff0477ac */ /* 0x000f220008000a00 */
[----:B------:R-:W1:Y:S03]  /*16a0*/  LDCU.64 UR10, c[0x0][0x3d0] ;  /* 0x00007a00ff0a77ac */ /* 0x000e660008000a00 */
        /* <DEDUP_REMOVED lines=14> */
.L_x_50:
[----:B------:R-:W-:Y:S05]  /*1790*/  BSYNC.RECONVERGENT B0 ;  /* 0x0000000000007941 */ /* 0x000fea0003800200 */
.L_x_49:
[----:B------:R-:W-:Y:S01]  /*17a0*/  ISETP.GE.OR P6, PT, R20, UR8, P2 ;  /* 0x0000000814007c0c */ /* 0x000fe200097c6670 */
[----:B------:R-:W-:Y:S01]  /*17b0*/  BSSY.RECONVERGENT B0, `(.L_x_51) ;  /* 0x0000017000007945 */ /* 0x000fe20003800200 */
[C---:B------:R-:W-:Y:S02]  /*17c0*/  ISETP.GE.OR P5, PT, R2.reuse, UR8, P2 ;  /* 0x0000000802007c0c */ /* 0x040fe400097a6670 */
[----:B------:R-:W-:-:S09]  /*17d0*/  ISETP.GE.OR P1, PT, R2, UR8, P0 ;  /* 0x0000000802007c0c */ /* 0x000fd20008726670 */
[----:B------:R-:W-:Y:S05]  /*17e0*/  @P6 BRA `(.L_x_52) ;  /* 0x00000000004c6947 */ /* 0x000fea0003800000 */
[----:B------:R-:W1:Y:S01]  /*17f0*/  LDCU.128 UR12, c[0x0][0x3c0] ;  /* 0x00007800ff0c77ac */ /* 0x000e620008000c00 */
[--C-:B0--34-:R-:W-:Y:S01]  /*1800*/  SHF.R.S32.HI R23, RZ, 0x1f, R20.reuse ;  /* 0x0000001fff177819 */ /* 0x119fe20000011414 */
[----:B------:R-:W-:Y:S01]  /*1810*/  IMAD.MOV.U32 R22, RZ, RZ, R20 ;  /* 0x000000ffff167224 */ /* 0x000fe200078e0014 */
[----:B------:R-:W0:Y:S01]  /*1820*/  LDCU.64 UR4, c[0x0][0x3b8] ;  /* 0x00007700ff0477ac */ /* 0x000e220008000a00 */
[----:B------:R-:W3:Y:S02]  /*1830*/  LDCU.64 UR10, c[0x0][0x3d0] ;  /* 0x00007a00ff0a77ac */ /* 0x000ee40008000a00 */
[----:B-12---:R-:W-:-:S04]  /*1840*/  IMAD.WIDE.U32 R10, R16, UR12, R22 ;  /* 0x0000000c100a7c25 */ /* 0x006fc8000f8e0016 */
[----:B------:R-:W-:Y:S01]  /*1850*/  IMAD R9, R16, UR13, R11 ;  /* 0x0000000d10097c24 */ /* 0x000fe2000f8e020b */
[C---:B0-----:R-:W-:Y:S01]  /*1860*/  LEA R14, P6, R10.reuse, UR4, 0x1 ;  /* 0x000000040a0e7c11 */ /* 0x041fe2000f8c08ff */
[----:B------:R-:W0:Y:S03]  /*1870*/  LDCU.U16 UR4, c[0x0][0x3b0] ;  /* 0x00007600ff0477ac */ /* 0x000e260008000400 */
[----:B------:R-:W-:Y:S01]  /*1880*/  LEA.HI.X R15, R10, UR5, R9, 0x1, P6 ;  /* 0x000000050a0f7c11 */ /* 0x000fe2000b0f0c09 */
[----:B------:R-:W1:Y:S04]  /*1890*/  LDCU.U16 UR5, c[0x0][0x38c] ;  /* 0x00007180ff0577ac */ /* 0x000e680008000400 */
[----:B------:R-:W0:Y:S01]  /*18a0*/  LDG.E.U16 R14, desc[UR6][R14.64] ;  /* 0x000000060e0e7981 */ /* 0x000e22000c1e1500 */
[----:B---3--:R-:W-:-:S04]  /*18b0*/  IMAD.WIDE.U32 R10, R16, UR10, R22 ;  /* 0x0000000a100a7c25 */ /* 0x008fc8000f8e0016 */
[----:B------:R-:W-:Y:S01]  /*18c0*/  IMAD R9, R16, UR11, R11 ;  /* 0x0000000b10097c24 */ /* 0x000fe2000f8e020b */
[----:B------:R-:W-:-:S04]  /*18d0*/  LEA R22, P6, R10, UR14, 0x1 ;  /* 0x0000000e0a167c11 */ /* 0x000fc8000f8c08ff */
[----:B------:R-:W-:Y:S01]  /*18e0*/  LEA.HI.X R23, R10, UR15, R9, 0x1, P6 ;  /* 0x0000000f0a177c11 */ /* 0x000fe2000b0f0c09 */
[----:B0-----:R-:W-:-:S04]  /*18f0*/  HMUL2 R2, R14.H0_H0, UR4.H0_H0 ;  /* 0x200000040e027c32 */ /* 0x001fc80008000800 */
[----:B-1----:R-:W-:-:S05]  /*1900*/  HFMA2 R2, R4.H0_H0, UR5.H0_H0, R2.H0_H0 ;  /* 0x2000000504027c31 */ /* 0x002fca0008040802 */
[----:B------:R0:W-:Y:S02]  /*1910*/  STG.E.U16 desc[UR6][R22.64], R2 ;  /* 0x0000000216007986 */ /* 0x0001e4000c101506 */
.L_x_52:
[----:B------:R-:W-:Y:S05]  /*1920*/  BSYNC.RECONVERGENT B0 ;  /* 0x0000000000007941 */ /* 0x000fea0003800200 */
.L_x_51:
[----:B------:R-:W-:Y:S01]  /*1930*/  BSSY.RECONVERGENT B0, `(.L_x_53) ;  /* 0x0000018000007945 */ /* 0x000fe20003800200 */
[C---:B------:R-:W-:Y:S02]  /*1940*/  ISETP.GE.OR P6, PT, R5.reuse, UR8, P0 ;  /* 0x0000000805007c0c */ /* 0x040fe400087c6670 */
[----:B------:R-:W-:Y:S02]  /*1950*/  ISETP.GE.OR P2, PT, R5, UR8, P2 ;  /* 0x0000000805007c0c */ /* 0x000fe40009746670 */
[----:B------:R-:W-:Y:S01]  /*1960*/  ISETP.GE.OR P0, PT, R20, UR8, P0 ;  /* 0x0000000814007c0c */ /* 0x000fe20008706670 */
[----:B------:R-:W-:-:S12]  /*1970*/  @P3 BRA `(.L_x_54) ;  /* 0x00000000004c3947 */ /* 0x000fd80003800000 */
[----:B------:R-:W1:Y:S01]  /*1980*/  LDCU.128 UR12, c[0x0][0x3c0] ;  /* 0x00007800ff0c77ac */ /* 0x000e620008000c00 */
[--C-:B------:R-:W-:Y:S01]  /*1990*/  SHF.R.S32.HI R5, RZ, 0x1f, R20.reuse ;  /* 0x0000001fff057819 */ /* 0x100fe20000011414 */
[----:B------:R-:W-:Y:S01]  /*19a0*/  IMAD.MOV.U32 R4, RZ, RZ, R20 ;  /* 0x000000ffff047224 */ /* 0x000fe200078e0014 */
[----:B------:R-:W0:Y:S01]  /*19b0*/  LDCU.64 UR4, c[0x0][0x3b8] ;  /* 0x00007700ff0477ac */ /* 0x000e220008000a00 */
[----:B------:R-:W5:Y:S02]  /*19c0*/  LDCU.64 UR10, c[0x0][0x3d0] ;  /* 0x00007a00ff0a77ac */ /* 0x000f640008000a00 */
[----:B-12---:R-:W-:-:S04]  /*19d0*/  IMAD.WIDE.U32 R10, R16, UR12, R4 ;  /* 0x0000000c100a7c25 */ /* 0x006fc8000f8e0004 */
[----:B---3--:R-:W-:Y:S01]  /*19e0*/  IMAD R9, R16, UR13, R11 ;  /* 0x0000000d10097c24 */ /* 0x008fe2000f8e020b */
[C---:B0-----:R-:W-:Y:S01]  /*19f0*/  LEA R14, P3, R10.reuse, UR4, 0x1 ;  /* 0x000000040a0e7c11 */ /* 0x041fe2000f8608ff */
[----:B------:R-:W4:Y:S03]  /*1a00*/  LDCU.U16 UR4, c[0x0][0x3b0] ;  /* 0x00007600ff0477ac */ /* 0x000f260008000400 */
[----:B------:R-:W-:Y:S01]  /*1a10*/  LEA.HI.X R15, R10, UR5, R9, 0x1, P3 ;  /* 0x000000050a0f7c11 */ /* 0x000fe200098f0c09 */
[----:B------:R-:W0:Y:S04]  /*1a20*/  LDCU.U16 UR5, c[0x0][0x38c] ;  /* 0x00007180ff0577ac */ /* 0x000e280008000400 */
[----:B------:R-:W4:Y:S01]  /*1a30*/  LDG.E.U16 R14, desc[UR6][R14.64+0x2] ;  /* 0x000002060e0e7981 */ /* 0x000f22000c1e1500 */
[----:B-----5:R-:W-:-:S04]  /*1a40*/  IMAD.WIDE.U32 R4, R16, UR10, R4 ;  /* 0x0000000a10047c25 */ /* 0x020fc8000f8e0004 */
[----:B------:R-:W-:Y:S01]  /*1a50*/  IMAD R5, R16, UR11, R5 ;  /* 0x0000000b10057c24 */ /* 0x000fe2000f8e0205 */
[----:B------:R-:W-:Y:S01]  /*1a60*/  LEA R2, P3, R4, UR14, 0x1 ;  /* 0x0000000e04027c11 */ /* 0x000fe2000f8608ff */
[----:B----4-:R-:W-:-:S04]  /*1a70*/  HMUL2 R0, R14.H0_H0, UR4.H0_H0 ;  /* 0x200000040e007c32 */ /* 0x010fc80008000800 */
[----:B0-----:R-:W-:Y:S01]  /*1a80*/  HFMA2 R0, R3.H0_H0, UR5.H0_H0, R0.H0_H0 ;  /* 0x2000000503007c31 */ /* 0x001fe20008040800 */
[----:B------:R-:W-:-:S05]  /*1a90*/  LEA.HI.X R3, R4, UR15, R5, 0x1, P3 ;  /* 0x0000000f04037c11 */ /* 0x000fca00098f0c05 */
[----:B------:R0:W-:Y:S02]  /*1aa0*/  STG.E.U16 desc[UR6][R2.64+0x2], R0 ;  /* 0x0000020002007986 */ /* 0x0001e4000c101506 */
.L_x_54:
[----:B------:R-:W-:Y:S05]  /*1ab0*/  BSYNC.RECONVERGENT B0 ;  /* 0x0000000000007941 */ /* 0x000fea0003800200 */
.L_x_53:
[----:B------:R-:W-:Y:S04]  /*1ac0*/  BSSY.RECONVERGENT B0, `(.L_x_55) ;  /* 0x0000015000007945 */ /* 0x000fe80003800200 */
[----:B------:R-:W-:Y:S05]  /*1ad0*/  @P5 BRA `(.L_x_56) ;  /* 0x00000000004c5947 */ /* 0x000fea0003800000 */
[----:B------:R-:W5:Y:S01]  /*1ae0*/  LDCU.128 UR12, c[0x0][0x3c0] ;  /* 0x00007800ff0c77ac */ /* 0x000f620008000c00 */
[----:B0-----:R-:W-:Y:S02]  /*1af0*/  SHF.R.S32.HI R3, RZ, 0x1f, R20 ;  /* 0x0000001fff037819 */ /* 0x001fe40000011414 */
[----:B------:R-:W-:Y:S01]  /*1b00*/  MOV R2, R20 ;  /* 0x0000001400027202 */ /* 0x000fe20000000f00 */
[----:B------:R-:W1:Y:S01]  /*1b10*/  LDCU.64 UR4, c[0x0][0x3b8] ;  /* 0x00007700ff0477ac */ /* 0x000e620008000a00 */
[----:B------:R-:W0:Y:S03]  /*1b20*/  LDCU.64 UR10, c[0x0][0x3d0] ;  /* 0x00007a00ff0a77ac */ /* 0x000e260008000a00 */
[----:B-----5:R-:W-:-:S04]  /*1b30*/  IMAD.WIDE.U32 R4, R16, UR12, R2 ;  /* 0x0000000c10047c25 */ /* 0x020fc8000f8e0002 */
[----:B------:R-:W-:Y:S01]  /*1b40*/  IMAD R5, R16, UR13, R5 ;  /* 0x0000000d10057c24 */ /* 0x000fe2000f8e0205 */
[C---:B-12---:R-:W-:Y:S01]  /*1b50*/  LEA R10, P3, R4.reuse, UR4, 0x1 ;  /* 0x00000004040a7c11 */ /* 0x046fe2000f8608ff */
[----:B------:R-:W4:Y:S03]  /*1b60*/  LDCU.U16 UR4, c[0x0][0x3b0] ;  /* 0x00007600ff0477ac */ /* 0x000f260008000400 */
[----:B------:R-:W-:Y:S01]  /*1b70*/  LEA.HI.X R11, R4, UR5, R5, 0x1, P3 ;  /* 0x00000005040b7c11 */ /* 0x000fe200098f0c05 */
[----:B------:R-:W1:Y:S04]  /*1b80*/  LDCU.U16 UR5, c[0x0][0x38c] ;  /* 0x00007180ff0577ac */ /* 0x000e680008000400 */
[----:B------:R-:W4:Y:S01]  /*1b90*/  LDG.E.U16 R10, desc[UR6][R10.64+0x4] ;  /* 0x000004060a0a7981 */ /* 0x000f22000c1e1500 */
[----:B0-----:R-:W-:-:S04]  /*1ba0*/  IMAD.WIDE.U32 R2, R16, UR10, R2 ;  /* 0x0000000a10027c25 */ /* 0x001fc8000f8e0002 */
[----:B------:R-:W-:Y:S01]  /*1bb0*/  IMAD R3, R16, UR11, R3 ;  /* 0x0000000b10037c24 */ /* 0x000fe2000f8e0203 */
[----:B------:R-:W-:-:S04]  /*1bc0*/  LEA R4, P3, R2, UR14, 0x1 ;  /* 0x0000000e02047c11 */ /* 0x000fc8000f8608ff */
[----:B------:R-:W-:Y:S01]  /*1bd0*/  LEA.HI.X R5, R2, UR15, R3, 0x1, P3 ;  /* 0x0000000f02057c11 */ /* 0x000fe200098f0c03 */
[----:B----4-:R-:W-:-:S04]  /*1be0*/  HMUL2 R0, R10.H0_H0, UR4.H0_H0 ;  /* 0x200000040a007c32 */ /* 0x010fc80008000800 */
[----:B-1----:R-:W-:-:S05]  /*1bf0*/  HFMA2 R0, R36.H0_H0, UR5.H0_H0, R0.H0_H0 ;  /* 0x2000000524007c31 */ /* 0x002fca0008040800 */
[----:B------:R0:W-:Y:S02]  /*1c00*/  STG.E.U16 desc[UR6][R4.64+0x4], R0 ;  /* 0x0000040004007986 */ /* 0x0001e4000c101506 */
.L_x_56:
[----:B------:R-:W-:Y:S05]  /*1c10*/  BSYNC.RECONVERGENT B0 ;  /* 0x0000000000007941 */ /* 0x000fea0003800200 */
.L_x_55:
[----:B------:R-:W-:Y:S04]  /*1c20*/  BSSY.RECONVERGENT B0, `(.L_x_57) ;  /* 0x0000015000007945 */ /* 0x000fe80003800200 */
[----:B------:R-:W-:Y:S05]  /*1c30*/  @P2 BRA `(.L_x_58) ;  /* 0x00000000004c2947 */ /* 0x000fea0003800000 */
[----:B------:R-:W5:Y:S01]  /*1c40*/  LDCU.128 UR12, c[0x0][0x3c0] ;  /* 0x00007800ff0c77ac */ /* 0x000f620008000c00 */
[--C-:B0-----:R-:W-:Y:S01]  /*1c50*/  SHF.R.S32.HI R3, RZ, 0x1f, R20.reuse ;  /* 0x0000001fff037819 */ /* 0x101fe20000011414 */
[----:B------:R-:W-:Y:S01]  /*1c60*/  IMAD.MOV.U32 R2, RZ, RZ, R20 ;  /* 0x000000ffff027224 */ /* 0x000fe200078e0014 */
[----:B------:R-:W1:Y:S01]  /*1c70*/  LDCU.64 UR4, c[0x0][0x3b8] ;  /* 0x00007700ff0477ac */ /* 0x000e620008000a00 */
[----:B------:R-:W0:Y:S02]  /*1c80*/  LDCU.64 UR10, c[0x0][0x3d0] ;  /* 0x00007a00ff0a77ac */ /* 0x000e240008000a00 */
        /* <DEDUP_REMOVED lines=14> */
.L_x_58:
[----:B------:R-:W-:Y:S05]  /*1d70*/  BSYNC.RECONVERGENT B0 ;  /* 0x0000000000007941 */ /* 0x000fea0003800200 */
.L_x_57:
[----:B------:R-:W-:Y:S04]  /*1d80*/  BSSY.RECONVERGENT B0, `(.L_x_59) ;  /* 0x0000015000007945 */ /* 0x000fe80003800200 */
[----:B------:R-:W-:Y:S05]  /*1d90*/  @P0 BRA `(.L_x_60) ;  /* 0x00000000004c0947 */ /* 0x000fea0003800000 */
[----:B------:R-:W0:Y:S01]  /*1da0*/  LDCU.128 UR12, c[0x0][0x3c0] ;  /* 0x00007800ff0c77ac */ /* 0x000e220008000c00 */
[--C-:B-12---:R-:W-:Y:S01]  /*1db0*/  SHF.R.S32.HI R11, RZ, 0x1f, R20.reuse ;  /* 0x0000001fff0b7819 */ /* 0x106fe20000011414 */
[----:B------:R-:W-:Y:S01]  /*1dc0*/  IMAD.MOV.U32 R10, RZ, RZ, R20 ;  /* 0x000000ffff0a7224 */ /* 0x000fe200078e0014 */
[----:B------:R-:W1:Y:S01]  /*1dd0*/  LDCU.64 UR4, c[0x0][0x3b8] ;  /* 0x00007700ff0477ac */ /* 0x000e620008000a00 */
[----:B------:R-:W2:Y:S02]  /*1de0*/  LDCU.64 UR10, c[0x0][0x3d0] ;  /* 0x00007a00ff0a77ac */ /* 0x000ea40008000a00 */
[----:B0-----:R-:W-:-:S04]  /*1df0*/  IMAD.WIDE.U32 R2, R18, UR12, R10 ;  /* 0x0000000c12027c25 */ /* 0x001fc8000f8e000a */
[----:B------:R-:W-:Y:S01]  /*1e00*/  IMAD R3, R18, UR13, R3 ;  /* 0x0000000d12037c24 */ /* 0x000fe2000f8e0203 */
[C---:B-1----:R-:W-:Y:S01]  /*1e10*/  LEA R4, P0, R2.reuse, UR4, 0x1 ;  /* 0x0000000402047c11 */ /* 0x042fe2000f8008ff */
[----:B------:R-:W4:Y:S03]  /*1e20*/  LDCU.U16 UR4, c[0x0][0x3b0] ;  /* 0x00007600ff0477ac */ /* 0x000f260008000400 */
[----:B------:R-:W-:Y:S01]  /*1e30*/  LEA.HI.X R5, R2, UR5, R3, 0x1, P0 ;  /* 0x0000000502057c11 */ /* 0x000fe200080f0c03 */
[----:B------:R-:W0:Y:S04]  /*1e40*/  LDCU.U16 UR5, c[0x0][0x38c] ;  /* 0x00007180ff0577ac */ /* 0x000e280008000400 */
[----:B------:R-:W4:Y:S01]  /*1e50*/  LDG.E.U16 R4, desc[UR6][R4.64] ;  /* 0x0000000604047981 */ /* 0x000f22000c1e1500 */
[----:B--2---:R-:W-:-:S04]  /*1e60*/  IMAD.WIDE.U32 R2, R18, UR10, R10 ;  /* 0x0000000a12027c25 */ /* 0x004fc8000f8e000a */
[----:B------:R-:W-:Y:S01]  /*1e70*/  IMAD R3, R18, UR11, R3 ;  /* 0x0000000b12037c24 */ /* 0x000fe2000f8e0203 */
[----:B------:R-:W-:-:S04]  /*1e80*/  LEA R10, P0, R2, UR14, 0x1 ;  /* 0x0000000e020a7c11 */ /* 0x000fc8000f8008ff */
[----:B------:R-:W-:Y:S01]  /*1e90*/  LEA.HI.X R11, R2, UR15, R3, 0x1, P0 ;  /* 0x0000000f020b7c11 */ /* 0x000fe200080f0c03 */
[----:B----4-:R-:W-:-:S04]  /*1ea0*/  HMUL2 R0, R4.H0_H0, UR4.H0_H0 ;  /* 0x2000000404007c32 */ /* 0x010fc80008000800 */
[----:B0-----:R-:W-:-:S05]  /*1eb0*/  HFMA2 R0, R6.H0_H0, UR5.H0_H0, R0.H0_H0 ;  /* 0x2000000506007c31 */ /* 0x001fca0008040800 */
[----:B------:R0:W-:Y:S02]  /*1ec0*/  STG.E.U16 desc[UR6][R10.64], R0 ;  /* 0x000000000a007986 */ /* 0x0001e4000c101506 */
.L_x_60:
[----:B------:R-:W-:Y:S05]  /*1ed0*/  BSYNC.RECONVERGENT B0 ;  /* 0x0000000000007941 */ /* 0x000fea0003800200 */
.L_x_59:
        /* <DEDUP_REMOVED lines=21> */
.L_x_62:
[----:B------:R-:W-:Y:S05]  /*2030*/  BSYNC.RECONVERGENT B0 ;  /* 0x0000000000007941 */ /* 0x000fea0003800200 */
.L_x_61:
[----:B------:R-:W-:Y:S04]  /*2040*/  BSSY.RECONVERGENT B0, `(.L_x_63) ;  /* 0x0000015000007945 */ /* 0x000fe80003800200 */
[----:B------:R-:W-:Y:S05]  /*2050*/  @P1 BRA `(.L_x_64) ;  /* 0x00000000004c1947 */ /* 0x000fea0003800000 */
[----:B------:R-:W5:Y:S01]  /*2060*/  LDCU.128 UR12, c[0x0][0x3c0] ;  /* 0x00007800ff0c77ac */ /* 0x000f620008000c00 */
[--C-:B0-----:R-:W-:Y:S01]  /*2070*/  SHF.R.S32.HI R3, RZ, 0x1f, R20.reuse ;  /* 0x0000001fff037819 */ /* 0x101fe20000011414 */
[----:B------:R-:W-:Y:S01]  /*2080*/  IMAD.MOV.U32 R2, RZ, RZ, R20 ;  /* 0x000000ffff027224 */ /* 0x000fe200078e0014 */
[----:B------:R-:W0:Y:S01]  /*2090*/  LDCU.64 UR4, c[0x0][0x3b8] ;  /* 0x00007700ff0477ac */ /* 0x000e220008000a00 */
[----:B------:R-:W1:Y:S02]  /*20a0*/  LDCU.64 UR10, c[0x0][0x3d0] ;  /* 0x00007a00ff0a77ac */ /* 0x000e640008000a00 */
[----:B-----5:R-:W-:-:S04]  /*20b0*/  IMAD.WIDE.U32 R4, R18, UR12, R2 ;  /* 0x0000000c12047c25 */ /* 0x020fc8000f8e0002 */
[----:B------:R-:W-:Y:S01]  /*20c0*/  IMAD R5, R18, UR13, R5 ;  /* 0x0000000d12057c24 */ /* 0x000fe2000f8e0205 */
[C---:B0-----:R-:W-:Y:S01]  /*20d0*/  LEA R6, P0, R4.reuse, UR4, 0x1 ;  /* 0x0000000404067c11 */ /* 0x041fe2000f8008ff */
[----:B------:R-:W4:Y:S03]  /*20e0*/  LDCU.U16 UR4, c[0x0][0x3b0] ;  /* 0x00007600ff0477ac */ /* 0x000f260008000400 */
[----:B------:R-:W-:Y:S01]  /*20f0*/  LEA.HI.X R7, R4, UR5, R5, 0x1, P0 ;  /* 0x0000000504077c11 */ /* 0x000fe200080f0c05 */
[----:B------:R-:W0:Y:S04]  /*2100*/  LDCU.U16 UR5, c[0x0][0x38c] ;  /* 0x00007180ff0577ac */ /* 0x000e280008000400 */
[----:B------:R-:W4:Y:S01]  /*2110*/  LDG.E.U16 R6, desc[UR6][R6.64+0x4] ;  /* 0x0000040606067981 */ /* 0x000f22000c1e1500 */
[----:B-1----:R-:W-:-:S04]  /*2120*/  IMAD.WIDE.U32 R2, R18, UR10, R2 ;  /* 0x0000000a12027c25 */ /* 0x002fc8000f8e0002 */
[----:B------:R-:W-:Y:S01]  /*2130*/  IMAD R3, R18, UR11, R3 ;  /* 0x0000000b12037c24 */ /* 0x000fe2000f8e0203 */
[----:B------:R-:W-:-:S04]  /*2140*/  LEA R4, P0, R2, UR14, 0x1 ;  /* 0x0000000e02047c11 */ /* 0x000fc8000f8008ff */
[----:B------:R-:W-:Y:S01]  /*2150*/  LEA.HI.X R5, R2, UR15, R3, 0x1, P0 ;  /* 0x0000000f02057c11 */ /* 0x000fe200080f0c03 */
[----:B----4-:R-:W-:-:S04]  /*2160*/  HMUL2 R0, R6.H0_H0, UR4.H0_H0 ;  /* 0x2000000406007c32 */ /* 0x010fc80008000800 */
[----:B0-----:R-:W-:-:S05]  /*2170*/  HFMA2 R0, R13.H0_H0, UR5.H0_H0, R0.H0_H0 ;  /* 0x200000050d007c31 */ /* 0x001fca0008040800 */
[----:B------:R0:W-:Y:S02]  /*2180*/  STG.E.U16 desc[UR6][R4.64+0x4], R0 ;  /* 0x0000040004007986 */ /* 0x0001e4000c101506 */
.L_x_64:
[----:B------:R-:W-:Y:S05]  /*2190*/  BSYNC.RECONVERGENT B0 ;  /* 0x0000000000007941 */ /* 0x000fea0003800200 */
.L_x_63:
[----:B------:R-:W-:Y:S05]  /*21a0*/  @P6 EXIT ;  /* 0x000000000000694d */ /* 0x000fea0003800000 */
[----:B------:R-:W0:Y:S01]  /*21b0*/  LDCU.128 UR8, c[0x0][0x3c0] ;  /* 0x00007800ff0877ac */ /* 0x000e220008000c00 */
[--C-:B------:R-:W-:Y:S01]  /*21c0*/  SHF.R.S32.HI R21, RZ, 0x1f, R20.reuse ;  /* 0x0000001fff157819 */ /* 0x100fe20000011414 */
[----:B------:R-:W5:Y:S02]  /*21d0*/  LDCU.64 UR4, c[0x0][0x3b8] ;  /* 0x00007700ff0477ac */ /* 0x000f640008000a00 */
[----:B0-----:R-:W-:-:S04]  /*21e0*/  IMAD.WIDE.U32 R2, R18, UR8, R20 ;  /* 0x0000000812027c25 */ /* 0x001fc8000f8e0014 */
[----:B------:R-:W-:Y:S01]  /*21f0*/  IMAD R3, R18, UR9, R3 ;  /* 0x0000000912037c24 */ /* 0x000fe2000f8e0203 */
[C---:B-----5:R-:W-:Y:S01]  /*2200*/  LEA R4, P0, R2.reuse, UR4, 0x1 ;  /* 0x0000000402047c11 */ /* 0x060fe2000f8008ff */
[----:B------:R-:W0:Y:S03]  /*2210*/  LDCU.64 UR8, c[0x0][0x3d0] ;  /* 0x00007a00ff0877ac */ /* 0x000e260008000a00 */
[----:B------:R-:W-:Y:S01]  /*2220*/  LEA.HI.X R5, R2, UR5, R3, 0x1, P0 ;  /* 0x0000000502057c11 */ /* 0x000fe200080f0c03 */
[----:B------:R-:W4:Y:S04]  /*2230*/  LDCU.U16 UR4, c[0x0][0x3b0] ;  /* 0x00007600ff0477ac */ /* 0x000f280008000400 */
[----:B------:R-:W4:Y:S01]  /*2240*/  LDG.E.U16 R4, desc[UR6][R4.64+0x6] ;  /* 0x0000060604047981 */ /* 0x000f22000c1e1500 */
[----:B------:R-:W5:Y:S01]  /*2250*/  LDCU.U16 UR5, c[0x0][0x38c] ;  /* 0x00007180ff0577ac */ /* 0x000f620008000400 */
[----:B0-----:R-:W-:-:S04]  /*2260*/  IMAD.WIDE.U32 R20, R18, UR8, R20 ;  /* 0x0000000812147c25 */ /* 0x001fc8000f8e0014 */
[----:B------:R-:W-:Y:S01]  /*2270*/  IMAD R3, R18, UR9, R21 ;  /* 0x0000000912037c24 */ /* 0x000fe2000f8e0215 */
[----:B------:R-:W-:-:S04]  /*2280*/  LEA R2, P0, R20, UR10, 0x1 ;  /* 0x0000000a14027c11 */ /* 0x000fc8000f8008ff */
[----:B------:R-:W-:Y:S01]  /*2290*/  LEA.HI.X R3, R20, UR11, R3, 0x1, P0 ;  /* 0x0000000b14037c11 */ /* 0x000fe200080f0c03 */
[----:B----4-:R-:W-:-:S04]  /*22a0*/  HMUL2 R0, R4.H0_H0, UR4.H0_H0 ;  /* 0x2000000404007c32 */ /* 0x010fc80008000800 */
[----:B-----5:R-:W-:-:S05]  /*22b0*/  HFMA2 R0, R8.H0_H0, UR5.H0_H0, R0.H0_H0 ;  /* 0x2000000508007c31 */ /* 0x020fca0008040800 */
[----:B------:R-:W-:Y:S01]  /*22c0*/  STG.E.U16 desc[UR6][R2.64+0x6], R0 ;  /* 0x0000060002007986 */ /* 0x000fe2000c101506 */
[----:B------:R-:W-:Y:S05]  /*22d0*/  EXIT ;  /* 0x000000000000794d */ /* 0x000fea0003800000 */
.L_x_65:
        /* <DEDUP_REMOVED lines=10> */
.L_x_128:


//--------------------- .text._ZN7cutlass6KernelINS_6kernel19ApplyFinalReductionINS_6half_tES3_fS3_NS_4gemm9GemmShapeILi128ELi128ELi32EEELb0EEEEEvNT_6ParamsE --------------------------
	.section	.text._ZN7cutlass6KernelINS_6kernel19ApplyFinalReductionINS_6half_tES3_fS3_NS_4gemm9GemmShapeILi128ELi128ELi32EEELb0EEEEEvNT_6ParamsE,"ax",@progbits
	.align	128
.text._ZN7cutlass6KernelINS_6kernel19ApplyFinalReductionINS_6half_tES3_fS3_NS_4gemm9GemmShapeILi128ELi128ELi32EEELb0EEEEEvNT_6ParamsE:
        .type           _ZN7cutlass6KernelINS_6kernel19ApplyFinalReductionINS_6half_tES3_fS3_NS_4gemm9GemmShapeILi128ELi128ELi32EEELb0EEEEEvNT_6ParamsE,@function
        .size           _ZN7cutlass6KernelINS_6kernel19ApplyFinalReductionINS_6half_tES3_fS3_NS_4gemm9GemmShapeILi128ELi128ELi32EEELb0EEEEEvNT_6ParamsE,(.L_x_121 - _ZN7cutlass6KernelINS_6kernel19ApplyFinalReductionINS_6half_tES3_fS3_NS_4gemm9GemmShapeILi128ELi128ELi32EEELb0EEEEEvNT_6ParamsE)
        .other          _ZN7cutlass6KernelINS_6kernel19ApplyFinalReductionINS_6half_tES3_fS3_NS_4gemm9GemmShapeILi128ELi128ELi32EEELb0EEEEEvNT_6ParamsE,@"STO_CUDA_ENTRY STV_DEFAULT"
_ZN7cutlass6KernelINS_6kernel19ApplyFinalReductionINS_6half_tES3_fS3_NS_4gemm9GemmShapeILi128ELi128ELi32EEELb0EEEEEvNT_6ParamsE:
[----:B------:R-:W-:Y:S01]  /*0000*/  LDC R1, c[0x0][0x37c] ;  /* 0x0000df00ff017b82 */ /* 0x000fe20000000800 */
[----:B------:R-:W0:Y:S07]  /*0010*/  S2R R2, SR_TID.X ;  /* 0x0000000000027919 */ /* 0x000e2e0000002100 */
[----:B------:R-:W0:Y:S08]  /*0020*/  S2UR UR4, SR_CTAID.X ;  /* 0x00000000000479c3 */ /* 0x000e300000002500 */
[----:B------:R-:W0:Y:S08]  /*0030*/  LDC R3, c[0x0][0x360] ;  /* 0x0000d800ff037b82 */ /* 0x000e300000000800 */
[----:B------:R-:W1:Y:S01]  /*0040*/  LDC R0, c[0x0][0x380] ;  /* 0x0000e000ff007b82 */ /* 0x000e620000000800 */
[----:B0-----:R-:W-:-:S05]  /*0050*/  IMAD R3, R3, UR4, R2 ;  /* 0x0000000403037c24 */ /* 0x001fca000f8e0202 */
[----:B-1----:R-:W-:-:S13]  /*0060*/  ISETP.GE.AND P0, PT, R3, R0, PT ;  /* 0x000000000300720c */ /* 0x002fda0003f06270 */
[----:B------:R-:W-:Y:S05]  /*0070*/  @P0 EXIT ;  /* 0x000000000000094d */ /* 0x000fea0003800000 */
[----:B------:R-:W0:Y:S01]  /*0080*/  LDCU UR12, c[0x0][0x384] ;  /* 0x00007080ff0c77ac */ /* 0x000e220008000800 */
[----:B------:R-:W-:Y:S01]  /*0090*/  HFMA2 R2, -RZ, RZ, 0, 0 ;  /* 0x00000000ff027431 */ /* 0x000fe200000001ff */
[----:B------:R-:W-:Y:S01]  /*00a0*/  SHF.R.S32.HI R4, RZ, 0x1f, R3 ;  /* 0x0000001fff047819 */ /* 0x000fe20000011403 */
[----:B------:R-:W-:Y:S01]  /*00b0*/  IMAD.MOV.U32 R5, RZ, RZ, RZ ;  /* 0x000000ffff057224 */ /* 0x000fe200078e00ff */
[----:B------:R-:W1:Y:S01]  /*00c0*/  LDCU.64 UR6, c[0x0][0x358] ;  /* 0x00006b00ff0677ac */ /* 0x000e620008000a00 */
[----:B0-----:R-:W-:-:S09]  /*00d0*/  UISETP.GE.AND UP0, UPT, UR12, 0x1, UPT ;  /* 0x000000010c00788c */ /* 0x001fd2000bf06270 */
[----:B-1----:R-:W-:Y:S05]  /*00e0*/  BRA.U !UP0, `(.L_x_66) ;  /* 0x0000000508447547 */ /* 0x002fea000b800000 */
[----:B------:R-:W-:Y:S01]  /*00f0*/  UIADD3 UR4, UPT, UPT, UR12, 0x7f, URZ ;  /* 0x0000007f0c047890 */ /* 0x000fe2000fffe0ff */
[----:B------:R-:W-:Y:S01]  /*0100*/  IMAD.WIDE R6, R3, 0x2, RZ ;  /* 0x0000000203067825 */ /* 0x000fe200078e02ff */
[----:B------:R-:W0:Y:S01]  /*0110*/  LDCU.64 UR8, c[0x0][0x388] ;  /* 0x00007100ff0877ac */ /* 0x000e220008000a00 */
[----:B------:R-:W-:Y:S02]  /*0120*/  MOV R5, RZ ;  /* 0x000000ff00057202 */ /* 0x000fe40000000f00 */
[----:B------:R-:W-:Y:S01]  /*0130*/  IMAD.MOV.U32 R2, RZ, RZ, RZ ;  /* 0x000000ffff027224 */ /* 0x000fe200078e00ff */
[----:B------:R-:W-:Y:S01]  /*0140*/  USHF.R.S32.HI UR5, URZ, 0x1f, UR4 ;  /* 0x0000001fff057899 */ /* 0x000fe20008011404 */
[----:B------:R-:W1:Y:S03]  /*0150*/  LDCU.64 UR10, c[0x0][0x398] ;  /* 0x00007300ff0a77ac */ /* 0x000e660008000a00 */
[----:B------:R-:W-:-:S04]  /*0160*/  ULEA.HI UR5, UR5, UR4, URZ, 0x7 ;  /* 0x0000000405057291 */ /* 0x000fc8000f8f38ff */
[----:B------:R-:W-:-:S04]  /*0170*/  USHF.R.S32.HI UR5, URZ, 0x7, UR5 ;  /* 0x00000007ff057899 */ /* 0x000fc80008011405 */
[----:B------:R-:W-:Y:S01]  /*0180*/  UISETP.LT.AND UP0, UPT, UR5, 0x1, UPT ;  /* 0x000000010500788c */ /* 0x000fe2000bf01270 */
[----:B0-----:R-:W-:-:S03]  /*0190*/  IADD3 R19, P0, PT, R6, UR8, RZ ;  /* 0x0000000806137c10 */ /* 0x001fc6000ff1e0ff */
[----:B------:R-:W-:Y:S01]  /*01a0*/  USEL UR5, UR5, 0x1, !UP0 ;  /* 0x0000000105057887 */ /* 0x000fe2000c000000 */
[----:B------:R-:W-:Y:S01]  /*01b0*/  IADD3.X R21, PT, PT, R7, UR9, RZ, P0, !PT ;  /* 0x0000000907157c10 */ /* 0x000fe200087fe4ff */
[----:B------:R-:W-:Y:S01]  /*01c0*/  UISETP.GE.U32.AND UP0, UPT, UR12, 0x181, UPT ;  /* 0x000001810c00788c */ /* 0x000fe2000bf06070 */
[----:B-1----:R-:W-:Y:S01]  /*01d0*/  IADD3 R15, P1, PT, R6, UR10, RZ ;  /* 0x0000000a060f7c10 */ /* 0x002fe2000ff3e0ff */
[----:B------:R-:W-:-:S03]  /*01e0*/  ULOP3.LUT UR4, UR5, 0x3, URZ, 0xc0, !UPT ;  /* 0x0000000305047892 */ /* 0x000fc6000f8ec0ff */
[----:B------:R-:W-:-:S04]  /*01f0*/  IADD3.X R17, PT, PT, R7, UR11, RZ, P1, !PT ;  /* 0x0000000b07117c10 */ /* 0x000fc80008ffe4ff */
[----:B------:R-:W-:Y:S05]  /*0200*/  BRA.U !UP0, `(.L_x_67) ;  /* 0x0000000108b47547 */ /* 0x000fea000b800000 */
[----:B------:R-:W-:Y:S01]  /*0210*/  ULOP3.LUT UR5, UR5, 0xfffffc, URZ, 0xc0, !UPT ;  /* 0x00fffffc05057892 */ /* 0x000fe2000f8ec0ff */
[----:B------:R-:W-:-:S03]  /*0220*/  MOV R5, RZ ;  /* 0x000000ff00057202 */ /* 0x000fc60000000f00 */
[----:B------:R-:W-:-:S12]  /*0230*/  UIADD3 UR5, UPT, UPT, -UR5, URZ, URZ ;  /* 0x000000ff05057290 */ /* 0x000fd8000fffe1ff */
.L_x_68:
[C---:B------:R-:W-:Y:S02]  /*0240*/  IADD3 R20, P0, PT, R6.reuse, UR10, RZ ;  /* 0x0000000a06147c10 */ /* 0x040fe4000ff1e0ff */
[----:B------:R-:W-:Y:S02]  /*0250*/  IADD3 R22, P1, PT, R6, UR8, RZ ;  /* 0x0000000806167c10 */ /* 0x000fe4000ff3e0ff */
[C---:B------:R-:W-:Y:S02]  /*0260*/  IADD3.X R21, PT, PT, R7.reuse, UR11, RZ, P0, !PT ;  /* 0x0000000b07157c10 */ /* 0x040fe400087fe4ff */
[----:B------:R-:W-:Y:S01]  /*0270*/  IADD3.X R23, PT, PT, R7, UR9, RZ, P1, !PT ;  /* 0x0000000907177c10 */ /* 0x000fe20008ffe4ff */
[C---:B------:R-:W-:Y:S02]  /*0280*/  IMAD.WIDE R24, R0.reuse, 0x2, R20 ;  /* 0x0000000200187825 */ /* 0x040fe400078e0214 */
[----:B------:R-:W2:Y:S02]  /*0290*/  LDG.E.LTC128B.U16 R20, desc[UR6][R20.64] ;  /* 0x0000000614147981 */ /* 0x000ea4000c1e1520 */
[----:B------:R-:W-:-:S02]  /*02a0*/  IMAD.WIDE R12, R0, 0x2, R22 ;  /* 0x00000002000c7825 */ /* 0x000fc400078e0216 */
[----:B------:R-:W3:Y:S02]  /*02b0*/  LDG.E.LTC128B.U16 R22, desc[UR6][R22.64] ;  /* 0x0000000616167981 */ /* 0x000ee4000c1e1520 */
[C---:B------:R-:W-:Y:S02]  /*02c0*/  IMAD.WIDE R8, R0.reuse, 0x2, R24 ;  /* 0x0000000200087825 */ /* 0x040fe400078e0218 */
[----:B------:R-:W4:Y:S02]  /*02d0*/  LDG.E.LTC128B.U16 R24, desc[UR6][R24.64] ;  /* 0x0000000618187981 */ /* 0x000f24000c1e1520 */
[C---:B------:R-:W-:Y:S02]  /*02e0*/  IMAD.WIDE R10, R0.reuse, 0x2, R12 ;  /* 0x00000002000a7825 */ /* 0x040fe400078e020c */
[----:B------:R-:W5:Y:S02]  /*02f0*/  LDG.E.LTC128B.U16 R12, desc[UR6][R12.64] ;  /* 0x000000060c0c7981 */ /* 0x000f64000c1e1520 */
[----:B------:R-:W-:-:S02]  /*0300*/  IMAD.WIDE R14, R0, 0x2, R8 ;  /* 0x00000002000e7825 */ /* 0x000fc400078e0208 */
[----:B------:R-:W5:Y:S02]  /*0310*/  LDG.E.LTC128B.U16 R26, desc[UR6][R8.64] ;  /* 0x00000006081a7981 */ /* 0x000f64000c1e1520 */
[----:B------:R-:W-:Y:S02]  /*0320*/  IMAD.WIDE R16, R0, 0x2, R10 ;  /* 0x0000000200107825 */ /* 0x000fe400078e020a */
[----:B------:R-:W5:Y:S04]  /*0330*/  LDG.E.LTC128B.U16 R18, desc[UR6][R10.64] ;  /* 0x000000060a127981 */ /* 0x000f68000c1e1520 */
[----:B------:R-:W5:Y:S04]  /*0340*/  LDG.E.LTC128B.U16 R14, desc[UR6][R14.64] ;  /* 0x000000060e0e7981 */ /* 0x000f68000c1e1520 */
[----:B------:R-:W5:Y:S01]  /*0350*/  LDG.E.LTC128B.U16 R16, desc[UR6][R16.64] ;  /* 0x0000000610107981 */ /* 0x000f62000c1e1520 */
[----:B------:R-:W-:-:S04]  /*0360*/  UIADD3 UR5, UPT, UPT, UR5, 0x4, URZ ;  /* 0x0000000405057890 */ /* 0x000fc8000fffe0ff */
[----:B------:R-:W-:Y:S01]  /*0370*/  UISETP.NE.AND UP0, UPT, UR5, URZ, UPT ;  /* 0x000000ff0500728c */ /* 0x000fe2000bf05270 */
[----:B------:R-:W-:-:S04]  /*0380*/  IMAD.WIDE R6, R0, 0x8, R6 ;  /* 0x0000000800067825 */ /* 0x000fc800078e0206 */
[----:B--2---:R-:W-:-:S05]  /*0390*/  HADD2.F32 R20, -RZ, R20.H0_H0 ;  /* 0x20000014ff147230 */ /* 0x004fca0000004100 */
[----:B------:R-:W-:Y:S01]  /*03a0*/  FADD R20, R20, R5 ;  /* 0x0000000514147221 */ /* 0x000fe20000000000 */
[----:B---3--:R-:W-:Y:S02]  /*03b0*/  HADD2.F32 R5, -RZ, R22.H0_H0 ;  /* 0x20000016ff057230 */ /* 0x008fe40000004100 */
[----:B----4-:R-:W-:-:S03]  /*03c0*/  HADD2.F32 R19, -RZ, R24.H0_H0 ;  /* 0x20000018ff137230 */ /* 0x010fc60000004100 */
[----:B------:R-:W-:Y:S01]  /*03d0*/  FADD R5, R5, R2 ;  /* 0x0000000205057221 */ /* 0x000fe20000000000 */
[----:B-----5:R-:W-:Y:S02]  /*03e0*/  HADD2.F32 R12, -RZ, R12.H0_H0 ;  /* 0x2000000cff0c7230 */ /* 0x020fe40000004100 */
[----:B------:R-:W-:Y:S01]  /*03f0*/  FADD R19, R20, R19 ;  /* 0x0000001314137221 */ /* 0x000fe20000000000 */
[----:B------:R-:W-:Y:S02]  /*0400*/  HADD2.F32 R26, -RZ, R26.H0_H0 ;  /* 0x2000001aff1a7230 */ /* 0x000fe40000004100 */
[----:B------:R-:W-:Y:S01]  /*0410*/  FADD R5, R5, R12 ;  /* 0x0000000c05057221 */ /* 0x000fe20000000000 */
[----:B------:R-:W-:Y:S02]  /*0420*/  HADD2.F32 R18, -RZ, R18.H0_H0 ;  /* 0x20000012ff127230 */ /* 0x000fe40000004100 */
[----:B------:R-:W-:Y:S01]  /*0430*/  FADD R19, R19, R26 ;  /* 0x0000001a13137221 */ /* 0x000fe20000000000 */
[----:B------:R-:W-:-:S02]  /*0440*/  HADD2.F32 R14, -RZ, R14.H0_H0 ;  /* 0x2000000eff0e7230 */ /* 0x000fc40000004100 */
[----:B------:R-:W-:Y:S01]  /*0450*/  FADD R18, R5, R18 ;  /* 0x0000001205127221 */ /* 0x000fe20000000000 */
[----:B------:R-:W-:Y:S02]  /*0460*/  HADD2.F32 R9, -RZ, R16.H0_H0 ;  /* 0x20000010ff097230 */ /* 0x000fe40000004100 */
[----:B------:R-:W-:-:S03]  /*0470*/  FADD R5, R19, R14 ;  /* 0x0000000e13057221 */ /* 0x000fc60000000000 */
[----:B------:R-:W-:Y:S01]  /*0480*/  FADD R2, R18, R9 ;  /* 0x0000000912027221 */ /* 0x000fe20000000000 */
[----:B------:R-:W-:Y:S06]  /*0490*/  BRA.U UP0, `(.L_x_68) ;  /* 0xfffffffd00687547 */ /* 0x000fec000b83ffff */
[C---:B------:R-:W-:Y:S02]  /*04a0*/  IADD3 R15, P0, PT, R6.reuse, UR10, RZ ;  /* 0x0000000a060f7c10 */ /* 0x040fe4000ff1e0ff */
[----:B------:R-:W-:Y:S02]  /*04b0*/  IADD3 R19, P1, PT, R6, UR8, RZ ;  /* 0x0000000806137c10 */ /* 0x000fe4000ff3e0ff */
[C---:B------:R-:W-:Y:S02]  /*04c0*/  IADD3.X R17, PT, PT, R7.reuse, UR11, RZ, P0, !PT ;  /* 0x0000000b07117c10 */ /* 0x040fe400087fe4ff */
[----:B------:R-:W-:-:S09]  /*04d0*/  IADD3.X R21, PT, PT, R7, UR9, RZ, P1, !PT ;  /* 0x0000000907157c10 */ /* 0x000fd20008ffe4ff */
.L_x_67:
[----:B------:R-:W-:-:S09]  /*04e0*/  UISETP.NE.AND UP0, UPT, UR4, URZ, UPT ;  /* 0x000000ff0400728c */ /* 0x000fd2000bf05270 */
[----:B------:R-:W-:Y:S05]  /*04f0*/  BRA.U !UP0, `(.L_x_66) ;  /* 0x0000000108407547 */ /* 0x000fea000b800000 */
[----:B------:R-:W-:Y:S01]  /*0500*/  CS2R R6, SRZ ;  /* 0x0000000000067805 */ /* 0x000fe2000001ff00 */
[----:B------:R-:W-:-:S12]  /*0510*/  UIADD3 UR4, UPT, UPT, -UR4, URZ, URZ ;  /* 0x000000ff04047290 */ /* 0x000fd8000fffe1ff */
.L_x_69:
[-C--:B------:R-:W-:Y:S02]  /*0520*/  IADD3 R10, P0, PT, R15, R6.reuse, RZ ;  /* 0x000000060f0a7210 */ /* 0x080fe40007f1e0ff */
[----:B------:R-:W-:-:S03]  /*0530*/  IADD3 R8, P1, PT, R19, R6, RZ ;  /* 0x0000000613087210 */ /* 0x000fc60007f3e0ff */
[----:B------:R-:W-:Y:S01]  /*0540*/  IMAD.X R11, R17, 0x1, R7, P0 ;  /* 0x00000001110b7824 */ /* 0x000fe200000e0607 */
[----:B------:R-:W-:-:S04]  /*0550*/  IADD3.X R9, PT, PT, R21, R7, RZ, P1, !PT ;  /* 0x0000000715097210 */ /* 0x000fc80000ffe4ff */
[----:B------:R-:W2:Y:S04]  /*0560*/  LDG.E.LTC128B.U16 R10, desc[UR6][R10.64] ;  /* 0x000000060a0a7981 */ /* 0x000ea8000c1e1520 */
[----:B------:R-:W3:Y:S01]  /*0570*/  LDG.E.LTC128B.U16 R8, desc[UR6][R8.64] ;  /* 0x0000000608087981 */ /* 0x000ee2000c1e1520 */
[----:B------:R-:W-:Y:S01]  /*0580*/  UIADD3 UR4, UPT, UPT, UR4, 0x1, URZ ;  /* 0x0000000104047890 */ /* 0x000fe2000fffe0ff */
[----:B------:R-:W-:-:S03]  /*0590*/  IMAD.WIDE R6, R0, 0x2, R6 ;  /* 0x0000000200067825 */ /* 0x000fc600078e0206 */
[----:B------:R-:W-:Y:S01]  /*05a0*/  UISETP.NE.AND UP0, UPT, UR4, URZ, UPT ;  /* 0x000000ff0400728c */ /* 0x000fe2000bf05270 */
[----:B--2---:R-:W-:Y:S02]  /*05b0*/  HADD2.F32 R12, -RZ, R10.H0_H0 ;  /* 0x2000000aff0c7230 */ /* 0x004fe40000004100 */
[----:B---3--:R-:W-:-:S03]  /*05c0*/  HADD2.F32 R13, -RZ, R8.H0_H0 ;  /* 0x20000008ff0d7230 */ /* 0x008fc60000004100 */
[----:B------:R-:W-:Y:S02]  /*05d0*/  FADD R5, R12, R5 ;  /* 0x000000050c057221 */ /* 0x000fe40000000000 */
[----:B------:R-:W-:Y:S01]  /*05e0*/  FADD R2, R13, R2 ;  /* 0x000000020d027221 */ /* 0x000fe20000000000 */
[----:B------:R-:W-:Y:S06]  /*05f0*/  BRA.U UP0, `(.L_x_69) ;  /* 0xfffffffd00c87547 */ /* 0x000fec000b83ffff */
.L_x_66:
[----:B------:R-:W-:Y:S01]  /*0600*/  FFMA R2, -R5, R5, R2 ;  /* 0x0000000505027223 */ /* 0x000fe20000000102 */
[----:B------:R-:W-:Y:S03]  /*0610*/  BSSY.RECONVERGENT B0, `(.L_x_70) ;  /* 0x000000e000007945 */ /* 0x000fe60003800200 */
[----:B------:R-:W-:-:S04]  /*0620*/  FADD R7, R2, 9.9999999747524270788e-07 ;  /* 0x358637bd02077421 */ /* 0x000fc80000000000 */
[----:B------:R-:W-:Y:S01]  /*0630*/  VIADD R0, R7, 0xf3000000 ;  /* 0xf300000007007836 */ /* 0x000fe20000000000 */
[----:B------:R0:W1:Y:S04]  /*0640*/  MUFU.RSQ R2, R7 ;  /* 0x0000000700027308 */ /* 0x0000680000001400 */
[----:B------:R-:W-:-:S13]  /*0650*/  ISETP.GT.U32.AND P0, PT, R0, 0x727fffff, PT ;  /* 0x727fffff0000780c */ /* 0x000fda0003f04070 */
[----:B01----:R-:W-:Y:S05]  /*0660*/  @!P0 BRA `(.L_x_71) ;  /* 0x0000000000108947 */ /* 0x003fea0003800000 */
[----:B------:R-:W-:-:S07]  /*0670*/  MOV R10, 0x690 ;  /* 0x00000690000a7802 */ /* 0x000fce0000000f00 */
[----:B------:R-:W-:Y:S05]  /*0680*/  CALL.REL.NOINC `($__internal_1_$__cuda_sm20_sqrt_rn_f32_slowpath) ;  /* 0x0000000400607944 */ /* 0x000fea0003c00000 */
[----:B------:R-:W-:Y:S01]  /*0690*/  MOV R0, R2 ;  /* 0x0000000200007202 */ /* 0x000fe20000000f00 */
[----:B------:R-:W-:Y:S06]  /*06a0*/  BRA `(.L_x_72) ;  /* 0x0000000000107947 */ /* 0x000fec0003800000 */
.L_x_71:
[----:B------:R-:W-:Y:S01]  /*06b0*/  FMUL.FTZ R0, R7, R2 ;  /* 0x0000000207007220 */ /* 0x000fe20000410000 */
[----:B------:R-:W-:-:S03]  /*06c0*/  FMUL.FTZ R2, R2, 0.5 ;  /* 0x3f00000002027820 */ /* 0x000fc60000410000 */
[----:B------:R-:W-:-:S04]  /*06d0*/  FFMA R7, -R0, R0, R7 ;  /* 0x0000000000077223 */ /* 0x000fc80000000107 */
[----:B------:R-:W-:-:S07]  /*06e0*/  FFMA R0, R7, R2, R0 ;  /* 0x0000000207007223 */ /* 0x000fce0000000000 */
.L_x_72:
[----:B------:R-:W-:Y:S05]  /*06f0*/  BSYNC.RECONVERGENT B0 ;  /* 0x0000000000007941 */ /* 0x000fea0003800200 */
.L_x_70:
[----:B------:R-:W-:Y:S01]  /*0700*/  VIADD R2, R0, 0x1800000 ;  /* 0x0180000000027836 */ /* 0x000fe20000000000 */
[----:B------:R-:W-:Y:S04]  /*0710*/  BSSY.RECONVERGENT B0, `(.L_x_73) ;  /* 0x000000c000007945 */ /* 0x000fe80003800200 */
[----:B------:R-:W-:-:S04]  /*0720*/  LOP3.LUT R2, R2, 0x7f800000, RZ, 0xc0, !PT ;  /* 0x7f80000002027812 */ /* 0x000fc800078ec0ff */
[----:B------:R-:W-:-:S13]  /*0730*/  ISETP.GT.U32.AND P0, PT, R2, 0x1ffffff, PT ;  /* 0x01ffffff0200780c */ /* 0x000fda0003f04070 */
[----:B------:R-:W-:Y:S05]  /*0740*/  @P0 BRA `(.L_x_74) ;  /* 0x0000000000100947 */ /* 0x000fea0003800000 */
[----:B------:R-:W-:-:S07]  /*0750*/  MOV R6, 0x770 ;  /* 0x0000077000067802 */ /* 0x000fce0000000f00 */
[----:B------:R-:W-:Y:S05]  /*0760*/  CALL.REL.NOINC `($__internal_0_$__cuda_sm20_rcp_rn_f32_slowpath) ;  /* 0x0000000000547944 */ /* 0x000fea0003c00000 */
[----:B------:R-:W-:Y:S01]  /*0770*/  MOV R6, R0 ;  /* 0x0000000000067202 */ /* 0x000fe20000000f00 */
[----:B------:R-:W-:Y:S06]  /*0780*/  BRA `(.L_x_75) ;  /* 0x0000000000107947 */ /* 0x000fec0003800000 */
.L_x_74:
[----:B------:R-:W0:Y:S02]  /*0790*/  MUFU.RCP R7, R0 ;  /* 0x0000000000077308 */ /* 0x000e240000001000 */
[----:B0-----:R-:W-:-:S04]  /*07a0*/  FFMA R2, R7, R0, -1 ;  /* 0xbf80000007027423 */ /* 0x001fc80000000000 */
[----:B------:R-:W-:-:S04]  /*07b0*/  FADD.FTZ R2, -R2, -RZ ;  /* 0x800000ff02027221 */ /* 0x000fc80000010100 */
[----:B------:R-:W-:-:S07]  /*07c0*/  FFMA R6, R7, R2, R7 ;  /* 0x0000000207067223 */ /* 0x000fce0000000007 */
.L_x_75:
[----:B------:R-:W-:Y:S05]  /*07d0*/  BSYNC.RECONVERGENT B0 ;  /* 0x0000000000007941 */ /* 0x000fea0003800200 */
.L_x_73:
[----:B------:R-:W0:Y:S01]  /*07e0*/  LDCU.64 UR4, c[0x0][0x388] ;  /* 0x00007100ff0477ac */ /* 0x000e220008000a00 */
[C---:B------:R-:W-:Y:S02]  /*07f0*/  IMAD.SHL.U32 R0, R3.reuse, 0x2, RZ ;  /* 0x0000000203007824 */ /* 0x040fe400078e00ff */
[----:B------:R-:W-:Y:S01]  /*0800*/  FMUL R5, R6, -R5 ;  /* 0x8000000506057220 */ /* 0x000fe20000400000 */
[----:B------:R-:W-:Y:S01]  /*0810*/  SHF.L.U64.HI R7, R3, 0x1, R4 ;  /* 0x0000000103077819 */ /* 0x000fe20000010204 */
[----:B------:R-:W1:Y:S03]  /*0820*/  LDCU.64 UR8, c[0x0][0x398] ;  /* 0x00007300ff0877ac */ /* 0x000e660008000a00 */
[----:B------:R-:W-:Y:S02]  /*0830*/  F2FP.F16.F32.PACK_AB R6, R5, R6 ;  /* 0x000000060506723e */ /* 0x000fe400000000ff */
[----:B0-----:R-:W-:-:S02]  /*0840*/  IADD3 R2, P0, PT, R0, UR4, RZ ;  /* 0x0000000400027c10 */ /* 0x001fc4000ff1e0ff */
[----:B-1----:R-:W-:Y:S02]  /*0850*/  IADD3 R4, P1, PT, R0, UR8, RZ ;  /* 0x0000000800047c10 */ /* 0x002fe4000ff3e0ff */
[C---:B------:R-:W-:Y:S02]  /*0860*/  IADD3.X R3, PT, PT, R7.reuse, UR5, RZ, P0, !PT ;  /* 0x0000000507037c10 */ /* 0x040fe400087fe4ff */
[----:B------:R-:W-:Y:S02]  /*0870*/  IADD3.X R5, PT, PT, R7, UR9, RZ, P1, !PT ;  /* 0x0000000907057c10 */ /* 0x000fe40008ffe4ff */
[----:B------:R-:W-:Y:S01]  /*0880*/  PRMT R0, R6, 0x7632, R0 ;  /* 0x0000763206007816 */ /* 0x000fe20000000000 */
[----:B------:R-:W-:Y:S04]  /*0890*/  STG.E.U16 desc[UR6][R2.64], R6 ;  /* 0x0000000602007986 */ /* 0x000fe8000c101506 */
[----:B------:R-:W-:Y:S01]  /*08a0*/  STG.E.U16 desc[UR6][R4.64], R0 ;  /* 0x0000000004007986 */ /* 0x000fe2000c101506 */
[----:B------:R-:W-:Y:S05]  /*08b0*/  EXIT ;  /* 0x000000000000794d */ /* 0x000fea0003800000 */
        .weak           $__internal_0_$__cuda_sm20_rcp_rn_f32_slowpath
        .type           $__internal_0_$__cuda_sm20_rcp_rn_f32_slowpath,@function
        .size           $__internal_0_$__cuda_sm20_rcp_rn_f32_slowpath,($__internal_1_$__cuda_sm20_sqrt_rn_f32_slowpath - $__internal_0_$__cuda_sm20_rcp_rn_f32_slowpath)
$__internal_0_$__cuda_sm20_rcp_rn_f32_slowpath:
[----:B------:R-:W-:Y:S01]  /*08c0*/  SHF.L.U32 R2, R0, 0x1, RZ ;  /* 0x0000000100027819 */ /* 0x000fe200000006ff */
[----:B------:R-:W-:Y:S03]  /*08d0*/  BSSY.RECONVERGENT B1, `(.L_x_76) ;  /* 0x0000030000017945 */ /* 0x000fe60003800200 */
[----:B------:R-:W-:-:S04]  /*08e0*/  SHF.R.U32.HI R11, RZ, 0x18, R2 ;  /* 0x00000018ff0b7819 */ /* 0x000fc80000011602 */
[----:B------:R-:W-:-:S13]  /*08f0*/  ISETP.NE.U32.AND P0, PT, R11, RZ, PT ;  /* 0x000000ff0b00720c */ /* 0x000fda0003f05070 */
[----:B------:R-:W-:Y:S05]  /*0900*/  @P0 BRA `(.L_x_77) ;  /* 0x0000000000280947 */ /* 0x000fea0003800000 */
[----:B------:R-:W-:-:S05]  /*0910*/  IMAD.SHL.U32 R2, R0, 0x2, RZ ;  /* 0x0000000200027824 */ /* 0x000fca00078e00ff */
[----:B------:R-:W-:-:S13]  /*0920*/  ISETP.NE.AND P0, PT, R2, RZ, PT ;  /* 0x000000ff0200720c */ /* 0x000fda0003f05270 */
[----:B------:R-:W-:Y:S01]  /*0930*/  @P0 FFMA R8, R0, 1.84467440737095516160e+19, RZ ;  /* 0x5f80000000080823 */ /* 0x000fe200000000ff */
[----:B------:R-:W-:Y:S08]  /*0940*/  @!P0 MUFU.RCP R7, R0 ;  /* 0x0000000000078308 */ /* 0x000ff00000001000 */
[----:B------:R-:W0:Y:S02]  /*0950*/  @P0 MUFU.RCP R9, R8 ;  /* 0x0000000800090308 */ /* 0x000e240000001000 */
[----:B0-----:R-:W-:-:S04]  /*0960*/  @P0 FFMA R2, R8, R9, -1 ;  /* 0xbf80000008020423 */ /* 0x001fc80000000009 */
[----:B------:R-:W-:-:S04]  /*0970*/  @P0 FADD.FTZ R2, -R2, -RZ ;  /* 0x800000ff02020221 */ /* 0x000fc80000010100 */
[----:B------:R-:W-:-:S04]  /*0980*/  @P0 FFMA R2, R9, R2, R9 ;  /* 0x0000000209020223 */ /* 0x000fc80000000009 */
[----:B------:R-:W-:Y:S01]  /*0990*/  @P0 FFMA R7, R2, 1.84467440737095516160e+19, RZ ;  /* 0x5f80000002070823 */ /* 0x000fe200000000ff */
[----:B------:R-:W-:Y:S06]  /*09a0*/  BRA `(.L_x_78) ;  /* 0x0000000000887947 */ /* 0x000fec0003800000 */
.L_x_77:
[----:B------:R-:W-:-:S04]  /*09b0*/  IADD3 R13, PT, PT, R11, -0xfd, RZ ;  /* 0xffffff030b0d7810 */ /* 0x000fc80007ffe0ff */
[----:B------:R-:W-:-:S13]  /*09c0*/  ISETP.GT.U32.AND P0, PT, R13, 0x1, PT ;  /* 0x000000010d00780c */ /* 0x000fda0003f04070 */
[----:B------:R-:W-:Y:S05]  /*09d0*/  @P0 BRA `(.L_x_79) ;  /* 0x0000000000780947 */ /* 0x000fea0003800000 */
[----:B------:R-:W-:Y:S01]  /*09e0*/  LOP3.LUT R2, R0, 0x7fffff, RZ, 0xc0, !PT ;  /* 0x007fffff00027812 */ /* 0x000fe200078ec0ff */
[----:B------:R-:W-:-:S03]  /*09f0*/  IMAD.MOV.U32 R10, RZ, RZ, 0x3 ;  /* 0x00000003ff0a7424 */ /* 0x000fc600078e00ff */
[----:B------:R-:W-:Y:S02]  /*0a00*/  LOP3.LUT R2, R2, 0x3f800000, RZ, 0xfc, !PT ;  /* 0x3f80000002027812 */ /* 0x000fe400078efcff */
[----:B------:R-:W-:Y:S02]  /*0a10*/  SHF.L.U32 R10, R10, R13, RZ ;  /* 0x0000000d0a0a7219 */ /* 0x000fe400000006ff */
[----:B------:R-:W0:Y:S02]  /*0a20*/  MUFU.RCP R7, R2 ;  /* 0x0000000200077308 */ /* 0x000e240000001000 */
[----:B0-----:R-:W-:-:S04]  /*0a30*/  FFMA R8, R2, R7, -1 ;  /* 0xbf80000002087423 */ /* 0x001fc80000000007 */
[----:B------:R-:W-:-:S04]  /*0a40*/  FADD.FTZ R8, -R8, -RZ ;  /* 0x800000ff08087221 */ /* 0x000fc80000010100 */
[CCC-:B------:R-:W-:Y:S01]  /*0a50*/  FFMA.RM R9, R7.reuse, R8.reuse, R7.reuse ;  /* 0x0000000807097223 */ /* 0x1c0fe20000004007 */
[----:B------:R-:W-:-:S04]  /*0a60*/  FFMA.RP R8, R7, R8, R7 ;  /* 0x0000000807087223 */ /* 0x000fc80000008007 */
[C---:B------:R-:W-:Y:S02]  /*0a70*/  LOP3.LUT R7, R9.reuse, 0x7fffff, RZ, 0xc0, !PT ;  /* 0x007fffff09077812 */ /* 0x040fe400078ec0ff */
[----:B------:R-:W-:Y:S02]  /*0a80*/  FSETP.NEU.FTZ.AND P0, PT, R9, R8, PT ;  /* 0x000000080900720b */ /* 0x000fe40003f1d000 */
[----:B------:R-:W-:Y:S02]  /*0a90*/  LOP3.LUT R7, R7, 0x800000, RZ, 0xfc, !PT ;  /* 0x0080000007077812 */ /* 0x000fe400078efcff */
[----:B------:R-:W-:Y:S02]  /*0aa0*/  SEL R8, RZ, 0xffffffff, !P0 ;  /* 0xffffffffff087807 */ /* 0x000fe40004000000 */
[----:B------:R-:W-:Y:S02]  /*0ab0*/  LOP3.LUT R10, R10, R7, RZ, 0xc0, !PT ;  /* 0x000000070a0a7212 */ /* 0x000fe400078ec0ff */
[----:B------:R-:W-:-:S02]  /*0ac0*/  IADD3 R8, PT, PT, -R8, RZ, RZ ;  /* 0x000000ff08087210 */ /* 0x000fc40007ffe1ff */
[-C--:B------:R-:W-:Y:S02]  /*0ad0*/  SHF.R.U32.HI R10, RZ, R13.reuse, R10 ;  /* 0x0000000dff0a7219 */ /* 0x080fe4000001160a */
[----:B------:R-:W-:Y:S02]  /*0ae0*/  LOP3.LUT P1, RZ, R8, R13, R7, 0xf8, !PT ;  /* 0x0000000d08ff7212 */ /* 0x000fe4000782f807 */
[C---:B------:R-:W-:Y:S02]  /*0af0*/  LOP3.LUT P0, RZ, R10.reuse, 0x1, RZ, 0xc0, !PT ;  /* 0x000000010aff7812 */ /* 0x040fe4000780c0ff */
[----:B------:R-:W-:-:S04]  /*0b00*/  LOP3.LUT P2, RZ, R10, 0x2, RZ, 0xc0, !PT ;  /* 0x000000020aff7812 */ /* 0x000fc8000784c0ff */
[----:B------:R-:W-:Y:S02]  /*0b10*/  PLOP3.LUT P0, PT, P0, P1, P2, 0xe0, 0x0 ;  /* 0x000000000000781c */ /* 0x000fe40000703c20 */
[----:B------:R-:W-:Y:S02]  /*0b20*/  LOP3.LUT P1, RZ, R0, 0x7fffff, RZ, 0xc0, !PT ;  /* 0x007fffff00ff7812 */ /* 0x000fe4000782c0ff */
[----:B------:R-:W-:-:S05]  /*0b30*/  SEL R2, RZ, 0x1, !P0 ;  /* 0x00000001ff027807 */ /* 0x000fca0004000000 */
[----:B------:R-:W-:-:S05]  /*0b40*/  IMAD.MOV R2, RZ, RZ, -R2 ;  /* 0x000000ffff027224 */ /* 0x000fca00078e0a02 */
[----:B------:R-:W-:Y:S02]  /*0b50*/  ISETP.GE.AND P0, PT, R2, RZ, PT ;  /* 0x000000ff0200720c */ /* 0x000fe40003f06270 */
[----:B------:R-:W-:-:S04]  /*0b60*/  IADD3 R2, PT, PT, R11, -0xfc, RZ ;  /* 0xffffff040b027810 */ /* 0x000fc80007ffe0ff */
[----:B------:R-:W-:-:S07]  /*0b70*/  SHF.R.U32.HI R7, RZ, R2, R7 ;  /* 0x00000002ff077219 */ /* 0x000fce0000011607 */
[----:B------:R-:W-:-:S05]  /*0b80*/  @!P0 VIADD R7, R7, 0x1 ;  /* 0x0000000107078836 */ /* 0x000fca0000000000 */
[----:B------:R-:W-:-:S04]  /*0b90*/  @!P1 SHF.L.U32 R7, R7, 0x1, RZ ;  /* 0x0000000107079819 */ /* 0x000fc800000006ff */
[----:B------:R-:W-:Y:S01]  /*0ba0*/  LOP3.LUT R7, R7, 0x80000000, R0, 0xf8, !PT ;  /* 0x8000000007077812 */ /* 0x000fe200078ef800 */
[----:B------:R-:W-:Y:S06]  /*0bb0*/  BRA `(.L_x_78) ;  /* 0x0000000000047947 */ /* 0x000fec0003800000 */
.L_x_79:
[----:B------:R0:W1:Y:S02]  /*0bc0*/  MUFU.RCP R7, R0 ;  /* 0x0000000000077308 */ /* 0x0000640000001000 */
.L_x_78:
[----:B------:R-:W-:Y:S05]  /*0bd0*/  BSYNC.RECONVERGENT B1 ;  /* 0x0000000000017941 */ /* 0x000fea0003800200 */
.L_x_76:
[----:B01----:R-:W-:Y:S02]  /*0be0*/  IMAD.MOV.U32 R0, RZ, RZ, R7 ;  /* 0x000000ffff007224 */ /* 0x003fe400078e0007 */
[----:B------:R-:W-:-:S04]  /*0bf0*/  HFMA2 R7, -RZ, RZ, 0, 0 ;  /* 0x00000000ff077431 */ /* 0x000fc800000001ff */
[----:B------:R-:W-:Y:S05]  /*0c00*/  RET.REL.NODEC R6 `(_ZN7cutlass6KernelINS_6kernel19ApplyFinalReductionINS_6half_tES3_fS3_NS_4gemm9GemmShapeILi128ELi128ELi32EEELb0EEEEEvNT_6ParamsE) ;  /* 0xfffffff006fc7950 */ /* 0x000fea0003c3ffff */
        .weak           $__internal_1_$__cuda_sm20_sqrt_rn_f32_slowpath
        .type           $__internal_1_$__cuda_sm20_sqrt_rn_f32_slowpath,@function
        .size           $__internal_1_$__cuda_sm20_sqrt_rn_f32_slowpath,(.L_x_121 - $__internal_1_$__cuda_sm20_sqrt_rn_f32_slowpath)
$__internal_1_$__cuda_sm20_sqrt_rn_f32_slowpath:
[----:B------:R-:W-:-:S13]  /*0c10*/  LOP3.LUT P0, RZ, R7, 0x7fffffff, RZ, 0xc0, !PT ;  /* 0x7fffffff07ff7812 */ /* 0x000fda000780c0ff */
[----:B------:R-:W-:Y:S01]  /*0c20*/  @!P0 IMAD.MOV.U32 R2, RZ, RZ, R7 ;  /* 0x000000ffff028224 */ /* 0x000fe200078e0007 */
[----:B------:R-:W-:Y:S06]  /*0c30*/  @!P0 BRA `(.L_x_80) ;  /* 0x0000000000448947 */ /* 0x000fec0003800000 */
[----:B------:R-:W-:Y:S02]  /*0c40*/  FSETP.GEU.FTZ.AND P0, PT, R7, RZ, PT ;  /* 0x000000ff0700720b */ /* 0x000fe40003f1e000 */
[----:B------:R-:W-:-:S11]  /*0c50*/  MOV R0, R7 ;  /* 0x0000000700007202 */ /* 0x000fd60000000f00 */
[----:B------:R-:W-:Y:S01]  /*0c60*/  @!P0 MOV R2, 0x7fffffff ;  /* 0x7fffffff00028802 */ /* 0x000fe20000000f00 */
[----:B------:R-:W-:Y:S06]  /*0c70*/  @!P0 BRA `(.L_x_80) ;  /* 0x0000000000348947 */ /* 0x000fec0003800000 */
[----:B------:R-:W-:-:S13]  /*0c80*/  FSETP.GTU.FTZ.AND P0, PT, |R0|, +INF , PT ;  /* 0x7f8000000000780b */ /* 0x000fda0003f1c200 */
[----:B------:R-:W-:Y:S01]  /*0c90*/  @P0 FADD.FTZ R2, R0, 1 ;  /* 0x3f80000000020421 */ /* 0x000fe20000010000 */
[----:B------:R-:W-:Y:S06]  /*0ca0*/  @P0 BRA `(.L_x_80) ;  /* 0x0000000000280947 */ /* 0x000fec0003800000 */
[----:B------:R-:W-:-:S13]  /*0cb0*/  FSETP.NEU.FTZ.AND P0, PT, |R0|, +INF , PT ;  /* 0x7f8000000000780b */ /* 0x000fda0003f1d200 */
[----:B------:R-:W-:-:S04]  /*0cc0*/  @P0 FFMA R6, R0, 1.84467440737095516160e+19, RZ ;  /* 0x5f80000000060823 */ /* 0x000fc800000000ff */
[----:B------:R-:W0:Y:S02]  /*0cd0*/  @P0 MUFU.RSQ R7, R6 ;  /* 0x0000000600070308 */ /* 0x000e240000001400 */
[----:B0-----:R-:W-:Y:S01]  /*0ce0*/  @P0 FMUL.FTZ R9, R6, R7 ;  /* 0x0000000706090220 */ /* 0x001fe20000410000 */
[----:B------:R-:W-:-:S03]  /*0cf0*/  @P0 FMUL.FTZ R7, R7, 0.5 ;  /* 0x3f00000007070820 */ /* 0x000fc60000410000 */
[----:B------:R-:W-:-:S04]  /*0d00*/  @P0 FADD.FTZ R2, -R9, -RZ ;  /* 0x800000ff09020221 */ /* 0x000fc80000010100 */
[----:B------:R-:W-:Y:S01]  /*0d10*/  @P0 FFMA R8, R9, R2, R6 ;  /* 0x0000000209080223 */ /* 0x000fe20000000006 */
[----:B------:R-:W-:-:S03]  /*0d20*/  @!P0 IMAD.MOV.U32 R2, RZ, RZ, R0 ;  /* 0x000000ffff028224 */ /* 0x000fc600078e0000 */
[----:B------:R-:W-:-:S04]  /*0d30*/  @P0 FFMA R7, R8, R7, R9 ;  /* 0x0000000708070223 */ /* 0x000fc80000000009 */
[----:B------:R-:W-:-:S07]  /*0d40*/  @P0 FMUL.FTZ R2, R7, 2.3283064365386962891e-10 ;  /* 0x2f80000007020820 */ /* 0x000fce0000410000 */
.L_x_80:
[----:B------:R-:W-:Y:S01]  /*0d50*/  HFMA2 R7, -RZ, RZ, 0, 0 ;  /* 0x00000000ff077431 */ /* 0x000fe200000001ff */
[----:B------:R-:W-:-:S04]  /*0d60*/  MOV R6, R10 ;  /* 0x0000000a00067202 */ /* 0x000fc80000000f00 */
[----:B------:R-:W-:Y:S05]  /*0d70*/  RET.REL.NODEC R6 `(_ZN7cutlass6KernelINS_6kernel19ApplyFinalReductionINS_6half_tES3_fS3_NS_4gemm9GemmShapeILi128ELi128ELi32EEELb0EEEEEvNT_6ParamsE) ;  /* 0xfffffff006a07950 */ /* 0x000fea0003c3ffff */
.L_x_81:
        /* <DEDUP_REMOVED lines=16> */
.L_x_121:


//--------------------- .text._ZN7cutlass6KernelINS_4gemm6kernel23GemmWithEpilogueVisitorINS1_11threadblock13MmaMultistageINS1_9GemmShapeILi128ELi128ELi32EEENS_9transform11threadblock28PredicatedTileAccessIteratorINS_11MatrixShapeILi128ELi32EEENS_6half_tENS_6layout8RowMajorELi1ENS8_29PitchLinearWarpRakedThreadMapINS_16PitchLinearShapeILi32ELi128EEELi128ENSH_ILi4ELi8EEELi8EEENS_5ArrayISD_Li8ELb0EEELb0ENSE_9NoPermuteEEENS9_25RegularTileAccessIteratorISC_SD_NSE_37RowMajorTensorOpMultiplicandCrosswiseILi16ELi32EEELi0ESK_Li16EEELNS_4arch14CacheOperation4KindE1ENSA_INSB_ILi32ELi128EEESD_NSE_11ColumnMajorELi0ESK_SM_Lb0ESN_EENSP_ISW_SD_NSE_40ColumnMajorTensorOpMultiplicandCrosswiseILi16ELi32EEELi1ESK_Li16EEELSV_1ESD_SF_NS4_9MmaPolicyINS1_4warp11MmaTensorOpINS6_ILi64ELi64ELi32EEESD_SR_SD_S10_SD_SF_NS13_17MmaTensorOpPolicyINST_3MmaINS6_ILi16ELi8ELi16EEELi32ESD_SF_SD_SX_SD_SF_NST_13OpMultiplyAddEEENSB_ILi1ELi1EEEEELi1ELb0EbEENSB_ILi0ELi0EEES1E_Li1EEELi3ELNS1_23SharedMemoryClearOptionE0EbEENS_8epilogue11threadblock19EpilogueWithVisitorINS_6kernel24EpilogueVisitorLayerNormIS7_Li128ENS1J_22PredicatedTileIteratorINS1J_26OutputTileOptimalThreadMapINS1J_15OutputTileShapeILi128ELi8ELi2ELi1ELi1EEENS1P_ILi1ELi8ELi1ELi1ELi8EEELi128ELi8ELi16EEESD_Lb0ESN_Lb0EEENSL_ISD_Li128ELb0EEESD_SD_SD_fNS1I_6thread17LinearCombinationISD_Li8ESD_SD_LNS1V_9ScaleType4KindE0ELNS_15FloatRoundStyleE2ESD_EELb0EEES7_S1D_Li1ENS1I_4warp24FragmentIteratorTensorOpIS15_S18_SD_NSL_ISD_Li4ELb0EEESF_EENS22_20TileIteratorTensorOpIS15_S18_SD_SF_EENS1J_18SharedLoadIteratorINS1S_18CompactedThreadMapESD_Li16EEENSB_ILi0ELi16EEELi1ELi1EEENS4_30GemmIdentityThreadblockSwizzleILi1EEEEEEEvNT_6ParamsE --------------------------
	.section	.text._ZN7cutlass6KernelINS_4gemm6kernel23GemmWithEpilogueVisitorINS1_11threadblock13MmaMultistageINS1_9GemmShapeILi128ELi128ELi32EEENS_9transform11threadblock28PredicatedTileAccessIteratorINS_11MatrixShapeILi128ELi32EEENS_6half_tENS_6layout8RowMajorELi1ENS8_29PitchLinearWarpRakedThreadMapINS_16PitchLinearShapeILi32ELi128EEELi128ENSH_ILi4ELi8EEELi8EEENS_5ArrayISD_Li8ELb0EEELb0ENSE_9NoPermuteEEENS9_25RegularTileAccessIteratorISC_SD_NSE_37RowMajorTensorOpMultiplicandCrosswiseILi16ELi32EEELi0ESK_Li16EEELNS_4arch14CacheOperation4KindE1ENSA_INSB_ILi32ELi128EEESD_NSE_11ColumnMajorELi0ESK_SM_Lb0ESN_EENSP_ISW_SD_NSE_40ColumnMajorTensorOpMultiplicandCrosswiseILi16ELi32EEELi1ESK_Li16EEELSV_1ESD_SF_NS4_9MmaPolicyINS1_4warp11MmaTensorOpINS6_ILi64ELi64ELi32EEESD_SR_SD_S10_SD_SF_NS13_17MmaTensorOpPolicyINST_3MmaINS6_ILi16ELi8ELi16EEELi32ESD_SF_SD_SX_SD_SF_NST_13OpMultiplyAddEEENSB_ILi1ELi1EEEEELi1ELb0EbEENSB_ILi0ELi0EEES1E_Li1EEELi3ELNS1_23SharedMemoryClearOptionE0EbEENS_8epilogue11threadblock19EpilogueWithVisitorINS_6kernel24EpilogueVisitorLayerNormIS7_Li128ENS1J_22PredicatedTileIteratorINS1J_26OutputTileOptimalThreadMapINS1J_15OutputTileShapeILi128ELi8ELi2ELi1ELi1EEENS1P_ILi1ELi8ELi1ELi1ELi8EEELi128ELi8ELi16EEESD_Lb0ESN_Lb0EEENSL_ISD_Li128ELb0EEESD_SD_SD_fNS1I_6thread17LinearCombinationISD_Li8ESD_SD_LNS1V_9ScaleType4KindE0ELNS_15FloatRoundStyleE2ESD_EELb0EEES7_S1D_Li1ENS1I_4warp24FragmentIteratorTensorOpIS15_S18_SD_NSL_ISD_Li4ELb0EEESF_EENS22_20TileIteratorTensorOpIS15_S18_SD_SF_EENS1J_18SharedLoadIteratorINS1S_18CompactedThreadMapESD_Li16EEENSB_ILi0ELi16EEELi1ELi1EEENS4_30GemmIdentityThreadblockSwizzleILi1EEEEEEEvNT_6ParamsE,"ax",@progbits
	.align	128
.text._ZN7cutlass6KernelINS_4gemm6kernel23GemmWithEpilogueVisitorINS1_11threadblock13MmaMultistageINS1_9GemmShapeILi128ELi128ELi32EEENS_9transform11threadblock28PredicatedTileAccessIteratorINS_11MatrixShapeILi128ELi32EEENS_6half_tENS_6layout8RowMajorELi1ENS8_29PitchLinearWarpRakedThreadMapINS_16PitchLinearShapeILi32ELi128EEELi128ENSH_ILi4ELi8EEELi8EEENS_5ArrayISD_Li8ELb0EEELb0ENSE_9NoPermuteEEENS9_25RegularTileAccessIteratorISC_SD_NSE_37RowMajorTensorOpMultiplicandCrosswiseILi16ELi32EEELi0ESK_Li16EEELNS_4arch14CacheOperation4KindE1ENSA_INSB_ILi32ELi128EEESD_NSE_11ColumnMajorELi0ESK_SM_Lb0ESN_EENSP_ISW_SD_NSE_40ColumnMajorTensorOpMultiplicandCrosswiseILi16ELi32EEELi1ESK_Li16EEELSV_1ESD_SF_NS4_9MmaPolicyINS1_4warp11MmaTensorOpINS6_ILi64ELi64ELi32EEESD_SR_SD_S10_SD_SF_NS13_17MmaTensorOpPolicyINST_3MmaINS6_ILi16ELi8ELi16EEELi32ESD_SF_SD_SX_SD_SF_NST_13OpMultiplyAddEEENSB_ILi1ELi1EEEEELi1ELb0EbEENSB_ILi0ELi0EEES1E_Li1EEELi3ELNS1_23SharedMemoryClearOptionE0EbEENS_8epilogue11threadblock19EpilogueWithVisitorINS_6kernel24EpilogueVisitorLayerNormIS7_Li128ENS1J_22PredicatedTileIteratorINS1J_26OutputTileOptimalThreadMapINS1J_15OutputTileShapeILi128ELi8ELi2ELi1ELi1EEENS1P_ILi1ELi8ELi1ELi1ELi8EEELi128ELi8ELi16EEESD_Lb0ESN_Lb0EEENSL_ISD_Li128ELb0EEESD_SD_SD_fNS1I_6thread17LinearCombinationISD_Li8ESD_SD_LNS1V_9ScaleType4KindE0ELNS_15FloatRoundStyleE2ESD_EELb0EEES7_S1D_Li1ENS1I_4warp24FragmentIteratorTensorOpIS15_S18_SD_NSL_ISD_Li4ELb0EEESF_EENS22_20TileIteratorTensorOpIS15_S18_SD_SF_EENS1J_18SharedLoadIteratorINS1S_18CompactedThreadMapESD_Li16EEENSB_ILi0ELi16EEELi1ELi1EEENS4_30GemmIdentityThreadblockSwizzleILi1EEEEEEEvNT_6ParamsE:
        .type           _ZN7cutlass6KernelINS_4gemm6kernel23GemmWithEpilogueVisitorINS1_11threadblock13MmaMultistageINS1_9GemmShapeILi128ELi128ELi32EEENS_9transform11threadblock28PredicatedTileAccessIteratorINS_11MatrixShapeILi128ELi32EEENS_6half_tENS_6layout8RowMajorELi1ENS8_29PitchLinearWarpRakedThreadMapINS_16PitchLinearShapeILi32ELi128EEELi128ENSH_ILi4ELi8EEELi8EEENS_5ArrayISD_Li8ELb0EEELb0ENSE_9NoPermuteEEENS9_25RegularTileAccessIteratorISC_SD_NSE_37RowMajorTensorOpMultiplicandCrosswiseILi16ELi32EEELi0ESK_Li16EEELNS_4arch14CacheOperation4KindE1ENSA_INSB_ILi32ELi128EEESD_NSE_11ColumnMajorELi0ESK_SM_Lb0ESN_EENSP_ISW_SD_NSE_40ColumnMajorTensorOpMultiplicandCrosswiseILi16ELi32EEELi1ESK_Li16EEELSV_1ESD_SF_NS4_9MmaPolicyINS1_4warp11MmaTensorOpINS6_ILi64ELi64ELi32EEESD_SR_SD_S10_SD_SF_NS13_17MmaTensorOpPolicyINST_3MmaINS6_ILi16ELi8ELi16EEELi32ESD_SF_SD_SX_SD_SF_NST_13OpMultiplyAddEEENSB_ILi1ELi1EEEEELi1ELb0EbEENSB_ILi0ELi0EEES1E_Li1EEELi3ELNS1_23SharedMemoryClearOptionE0EbEENS_8epilogue11threadblock19EpilogueWithVisitorINS_6kernel24EpilogueVisitorLayerNormIS7_Li128ENS1J_22PredicatedTileIteratorINS1J_26OutputTileOptimalThreadMapINS1J_15OutputTileShapeILi128ELi8ELi2ELi1ELi1EEENS1P_ILi1ELi8ELi1ELi1ELi8EEELi128ELi8ELi16EEESD_Lb0ESN_Lb0EEENSL_ISD_Li128ELb0EEESD_SD_SD_fNS1I_6thread17LinearCombinationISD_Li8ESD_SD_LNS1V_9ScaleType4KindE0ELNS_15FloatRoundStyleE2ESD_EELb0EEES7_S1D_Li1ENS1I_4warp24FragmentIteratorTensorOpIS15_S18_SD_NSL_ISD_Li4ELb0EEESF_EENS22_20TileIteratorTensorOpIS15_S18_SD_SF_EENS1J_18SharedLoadIteratorINS1S_18CompactedThreadMapESD_Li16EEENSB_ILi0ELi16EEELi1ELi1EEENS4_30GemmIdentityThreadblockSwizzleILi1EEEEEEEvNT_6ParamsE,@function
        .size           _ZN7cutlass6KernelINS_4gemm6kernel23GemmWithEpilogueVisitorINS1_11threadblock13MmaMultistageINS1_9GemmShapeILi128ELi128ELi32EEENS_9transform11threadblock28PredicatedTileAccessIteratorINS_11MatrixShapeILi128ELi32EEENS_6half_tENS_6layout8RowMajorELi1ENS8_29PitchLinearWarpRakedThreadMapINS_16PitchLinearShapeILi32ELi128EEELi128ENSH_ILi4ELi8EEELi8EEENS_5ArrayISD_Li8ELb0EEELb0ENSE_9NoPermuteEEENS9_25RegularTileAccessIteratorISC_SD_NSE_37RowMajorTensorOpMultiplicandCrosswiseILi16ELi32EEELi0ESK_Li16EEELNS_4arch14CacheOperation4KindE1ENSA_INSB_ILi32ELi128EEESD_NSE_11ColumnMajorELi0ESK_SM_Lb0ESN_EENSP_ISW_SD_NSE_40ColumnMajorTensorOpMultiplicandCrosswiseILi16ELi32EEELi1ESK_Li16EEELSV_1ESD_SF_NS4_9MmaPolicyINS1_4warp11MmaTensorOpINS6_ILi64ELi64ELi32EEESD_SR_SD_S10_SD_SF_NS13_17MmaTensorOpPolicyINST_3MmaINS6_ILi16ELi8ELi16EEELi32ESD_SF_SD_SX_SD_SF_NST_13OpMultiplyAddEEENSB_ILi1ELi1EEEEELi1ELb0EbEENSB_ILi0ELi0EEES1E_Li1EEELi3ELNS1_23SharedMemoryClearOptionE0EbEENS_8epilogue11threadblock19EpilogueWithVisitorINS_6kernel24EpilogueVisitorLayerNormIS7_Li128ENS1J_22PredicatedTileIteratorINS1J_26OutputTileOptimalThreadMapINS1J_15OutputTileShapeILi128ELi8ELi2ELi1ELi1EEENS1P_ILi1ELi8ELi1ELi1ELi8EEELi128ELi8ELi16EEESD_Lb0ESN_Lb0EEENSL_ISD_Li128ELb0EEESD_SD_SD_fNS1I_6thread17LinearCombinationISD_Li8ESD_SD_LNS1V_9ScaleType4KindE0ELNS_15FloatRoundStyleE2ESD_EELb0EEES7_S1D_Li1ENS1I_4warp24FragmentIteratorTensorOpIS15_S18_SD_NSL_ISD_Li4ELb0EEESF_EENS22_20TileIteratorTensorOpIS15_S18_SD_SF_EENS1J_18SharedLoadIteratorINS1S_18CompactedThreadMapESD_Li16EEENSB_ILi0ELi16EEELi1ELi1EEENS4_30GemmIdentityThreadblockSwizzleILi1EEEEEEEvNT_6ParamsE,(.L_x_124 - _ZN7cutlass6KernelINS_4gemm6kernel23GemmWithEpilogueVisitorINS1_11threadblock13MmaMultistageINS1_9GemmShapeILi128ELi128ELi32EEENS_9transform11threadblock28PredicatedTileAccessIteratorINS_11MatrixShapeILi128ELi32EEENS_6half_tENS_6layout8RowMajorELi1ENS8_29PitchLinearWarpRakedThreadMapINS_16PitchLinearShapeILi32ELi128EEELi128ENSH_ILi4ELi8EEELi8EEENS_5ArrayISD_Li8ELb0EEELb0ENSE_9NoPermuteEEENS9_25RegularTileAccessIteratorISC_SD_NSE_37RowMajorTensorOpMultiplicandCrosswiseILi16ELi32EEELi0ESK_Li16EEELNS_4arch14CacheOperation4KindE1ENSA_INSB_ILi32ELi128EEESD_NSE_11ColumnMajorELi0ESK_SM_Lb0ESN_EENSP_ISW_SD_NSE_40ColumnMajorTensorOpMultiplicandCrosswiseILi16ELi32EEELi1ESK_Li16EEELSV_1ESD_SF_NS4_9MmaPolicyINS1_4warp11MmaTensorOpINS6_ILi64ELi64ELi32EEESD_SR_SD_S10_SD_SF_NS13_17MmaTensorOpPolicyINST_3MmaINS6_ILi16ELi8ELi16EEELi32ESD_SF_SD_SX_SD_SF_NST_13OpMultiplyAddEEENSB_ILi1ELi1EEEEELi1ELb0EbEENSB_ILi0ELi0EEES1E_Li1EEELi3ELNS1_23SharedMemoryClearOptionE0EbEENS_8epilogue11threadblock19EpilogueWithVisitorINS_6kernel24EpilogueVisitorLayerNormIS7_Li128ENS1J_22PredicatedTileIteratorINS1J_26OutputTileOptimalThreadMapINS1J_15OutputTileShapeILi128ELi8ELi2ELi1ELi1EEENS1P_ILi1ELi8ELi1ELi1ELi8EEELi128ELi8ELi16EEESD_Lb0ESN_Lb0EEENSL_ISD_Li128ELb0EEESD_SD_SD_fNS1I_6thread17LinearCombinationISD_Li8ESD_SD_LNS1V_9ScaleType4KindE0ELNS_15FloatRoundStyleE2ESD_EELb0EEES7_S1D_Li1ENS1I_4warp24FragmentIteratorTensorOpIS15_S18_SD_NSL_ISD_Li4ELb0EEESF_EENS22_20TileIteratorTensorOpIS15_S18_SD_SF_EENS1J_18SharedLoadIteratorINS1S_18CompactedThreadMapESD_Li16EEENSB_ILi0ELi16EEELi1ELi1EEENS4_30GemmIdentityThreadblockSwizzleILi1EEEEEEEvNT_6ParamsE)
        .other          _ZN7cutlass6KernelINS_4gemm6kernel23GemmWithEpilogueVisitorINS1_11threadblock13MmaMultistageINS1_9GemmShapeILi128ELi128ELi32EEENS_9transform11threadblock28PredicatedTileAccessIteratorINS_11MatrixShapeILi128ELi32EEENS_6half_tENS_6layout8RowMajorELi1ENS8_29PitchLinearWarpRakedThreadMapINS_16PitchLinearShapeILi32ELi128EEELi128ENSH_ILi4ELi8EEELi8EEENS_5ArrayISD_Li8ELb0EEELb0ENSE_9NoPermuteEEENS9_25RegularTileAccessIteratorISC_SD_NSE_37RowMajorTensorOpMultiplicandCrosswiseILi16ELi32EEELi0ESK_Li16EEELNS_4arch14CacheOperation4KindE1ENSA_INSB_ILi32ELi128EEESD_NSE_11ColumnMajorELi0ESK_SM_Lb0ESN_EENSP_ISW_SD_NSE_40ColumnMajorTensorOpMultiplicandCrosswiseILi16ELi32EEELi1ESK_Li16EEELSV_1ESD_SF_NS4_9MmaPolicyINS1_4warp11MmaTensorOpINS6_ILi64ELi64ELi32EEESD_SR_SD_S10_SD_SF_NS13_17MmaTensorOpPolicyINST_3MmaINS6_ILi16ELi8ELi16EEELi32ESD_SF_SD_SX_SD_SF_NST_13OpMultiplyAddEEENSB_ILi1ELi1EEEEELi1ELb0EbEENSB_ILi0ELi0EEES1E_Li1EEELi3ELNS1_23SharedMemoryClearOptionE0EbEENS_8epilogue11threadblock19EpilogueWithVisitorINS_6kernel24EpilogueVisitorLayerNormIS7_Li128ENS1J_22PredicatedTileIteratorINS1J_26OutputTileOptimalThreadMapINS1J_15OutputTileShapeILi128ELi8ELi2ELi1ELi1EEENS1P_ILi1ELi8ELi1ELi1ELi8EEELi128ELi8ELi16EEESD_Lb0ESN_Lb0EEENSL_ISD_Li128ELb0EEESD_SD_SD_fNS1I_6thread17LinearCombinationISD_Li8ESD_SD_LNS1V_9ScaleType4KindE0ELNS_15FloatRoundStyleE2ESD_EELb0EEES7_S1D_Li1ENS1I_4warp24FragmentIteratorTensorOpIS15_S18_SD_NSL_ISD_Li4ELb0EEESF_EENS22_20TileIteratorTensorOpIS15_S18_SD_SF_EENS1J_18SharedLoadIteratorINS1S_18CompactedThreadMapESD_Li16EEENSB_ILi0ELi16EEELi1ELi1EEENS4_30GemmIdentityThreadblockSwizzleILi1EEEEEEEvNT_6ParamsE,@"STO_CUDA_ENTRY STV_DEFAULT"
_ZN7cutlass6KernelINS_4gemm6kernel23GemmWithEpilogueVisitorINS1_11threadblock13MmaMultistageINS1_9GemmShapeILi128ELi128ELi32EEENS_9transform11threadblock28PredicatedTileAccessIteratorINS_11MatrixShapeILi128ELi32EEENS_6half_tENS_6layout8RowMajorELi1ENS8_29PitchLinearWarpRakedThreadMapINS_16PitchLinearShapeILi32ELi128EEELi128ENSH_ILi4ELi8EEELi8EEENS_5ArrayISD_Li8ELb0EEELb0ENSE_9NoPermuteEEENS9_25RegularTileAccessIteratorISC_SD_NSE_37RowMajorTensorOpMultiplicandCrosswiseILi16ELi32EEELi0ESK_Li16EEELNS_4arch14CacheOperation4KindE1ENSA_INSB_ILi32ELi128EEESD_NSE_11ColumnMajorELi0ESK_SM_Lb0ESN_EENSP_ISW_SD_NSE_40ColumnMajorTensorOpMultiplicandCrosswiseILi16ELi32EEELi1ESK_Li16EEELSV_1ESD_SF_NS4_9MmaPolicyINS1_4warp11MmaTensorOpINS6_ILi64ELi64ELi32EEESD_SR_SD_S10_SD_SF_NS13_17MmaTensorOpPolicyINST_3MmaINS6_ILi16ELi8ELi16EEELi32ESD_SF_SD_SX_SD_SF_NST_13OpMultiplyAddEEENSB_ILi1ELi1EEEEELi1ELb0EbEENSB_ILi0ELi0EEES1E_Li1EEELi3ELNS1_23SharedMemoryClearOptionE0EbEENS_8epilogue11threadblock19EpilogueWithVisitorINS_6kernel24EpilogueVisitorLayerNormIS7_Li128ENS1J_22PredicatedTileIteratorINS1J_26OutputTileOptimalThreadMapINS1J_15OutputTileShapeILi128ELi8ELi2ELi1ELi1EEENS1P_ILi1ELi8ELi1ELi1ELi8EEELi128ELi8ELi16EEESD_Lb0ESN_Lb0EEENSL_ISD_Li128ELb0EEESD_SD_SD_fNS1I_6thread17LinearCombinationISD_Li8ESD_SD_LNS1V_9ScaleType4KindE0ELNS_15FloatRoundStyleE2ESD_EELb0EEES7_S1D_Li1ENS1I_4warp24FragmentIteratorTensorOpIS15_S18_SD_NSL_ISD_Li4ELb0EEESF_EENS22_20TileIteratorTensorOpIS15_S18_SD_SF_EENS1J_18SharedLoadIteratorINS1S_18CompactedThreadMapESD_Li16EEENSB_ILi0ELi16EEELi1ELi1EEENS4_30GemmIdentityThreadblockSwizzleILi1EEEEEEEvNT_6ParamsE:
[----:B------:R-:W-:Y:S01]  /*0000*/  LDC R1, c[0x0][0x37c] ;  /* 0x0000df00ff017b82 */ /* 0x000fe20000000800 */
[----:B------:R-:W1:Y:S07]  /*0010*/  S2R R4, SR_CTAID.Y ;  /* 0x0000000000047919 */ /* 0x000e6e0000002600 */
[----:B------:R-:W2:Y:S01]  /*0020*/  LDC R5, c[0x0][0x398] ;  /* 0x0000e600ff057b82 */ /* 0x000ea20000000800 */
[----:B------:R-:W-:Y:S01]  /*0030*/  IMAD.MOV.U32 R2, RZ, RZ, -0x1 ;  /* 0xffffffffff027424 */ /* 0x000fe200078e00ff */
[----:B------:R-:W3:Y:S01]  /*0040*/  LDCU UR5, c[0x0][0x390] ;  /* 0x00007200ff0577ac */ /* 0x000ee20008000800 */
[----:B------:R-:W4:Y:S01]  /*0050*/  S2R R0, SR_CTAID.X ;  /* 0x0000000000007919 */ /* 0x000f220000002500 */
[----:B------:R-:W5:Y:S02]  /*0060*/  LDCU UR4, c[0x0][0x38c] ;  /* 0x00007180ff0477ac */ /* 0x000f640008000800 */
[----:B--2---:R-:W-:-:S02]  /*0070*/  SHF.L.U32 R3, R2, R5, RZ ;  /* 0x0000000502037219 */ /* 0x004fc400000006ff */
[----:B-1----:R-:W-:Y:S02]  /*0080*/  SHF.L.U32 R4, R4, R5, RZ ;  /* 0x0000000504047219 */ /* 0x002fe400000006ff */
[----:B----4-:R-:W-:Y:S02]  /*0090*/  LOP3.LUT R3, R0, R3, RZ, 0x30, !PT ;  /* 0x0000000300037212 */ /* 0x010fe400078e30ff */
[----:B------:R-:W-:-:S03]  /*00a0*/  SHF.R.U32.HI R5, RZ, R5, R0 ;  /* 0x00000005ff057219 */ /* 0x000fc60000011600 */
[----:B------:R-:W-:-:S05]  /*00b0*/  IMAD.IADD R9, R4, 0x1, R3 ;  /* 0x0000000104097824 */ /* 0x000fca00078e0203 */
[----:B---3--:R-:W-:-:S04]  /*00c0*/  ISETP.GE.AND P0, PT, R9, UR5, PT ;  /* 0x0000000509007c0c */ /* 0x008fc8000bf06270 */
[----:B-----5:R-:W-:-:S13]  /*00d0*/  ISETP.GE.OR P0, PT, R5, UR4, P0 ;  /* 0x0000000405007c0c */ /* 0x020fda0008706670 */
[----:B------:R-:W-:Y:S05]  /*00e0*/  @P0 EXIT ;  /* 0x000000000000094d */ /* 0x000fea0003800000 */
[----:B------:R-:W1:Y:S01]  /*00f0*/  S2R R0, SR_TID.X ;  /* 0x0000000000007919 */ /* 0x000e620000002100 */
[----:B------:R-:W2:Y:S01]  /*0100*/  LDC R7, c[0x0][0x388] ;  /* 0x0000e200ff077b82 */ /* 0x000ea20000000800 */
[----:B------:R-:W3:Y:S01]  /*0110*/  LDCU.64 UR8, c[0x0][0x380] ;  /* 0x00007000ff0877ac */ /* 0x000ee20008000a00 */
[----:B------:R-:W-:Y:S01]  /*0120*/  IMAD.MOV.U32 R19, RZ, RZ, RZ ;  /* 0x000000ffff137224 */ /* 0x000fe200078e00ff */
[----:B------:R-:W-:Y:S02]  /*0130*/  CS2R R48, SRZ ;  /* 0x0000000000307805 */ /* 0x000fe4000001ff00 */
[----:B------:R-:W-:Y:S01]  /*0140*/  CS2R R50, SRZ ;  /* 0x0000000000327805 */ /* 0x000fe2000001ff00 */
[----:B------:R-:W4:Y:S01]  /*0150*/  LDCU.64 UR6, c[0x0][0x3a0] ;  /* 0x00007400ff0677ac */ /* 0x000f220008000a00 */
[----:B------:R-:W-:Y:S02]  /*0160*/  CS2R R46, SRZ ;  /* 0x00000000002e7805 */ /* 0x000fe4000001ff00 */
[----:B------:R-:W-:Y:S01]  /*0170*/  CS2R R52, SRZ ;  /* 0x0000000000347805 */ /* 0x000fe2000001ff00 */
[----:B------:R-:W5:Y:S01]  /*0180*/  LDC.64 R136, c[0x0][0x3a8] ;  /* 0x0000ea00ff887b82 */ /* 0x000f620000000a00 */
[----:B------:R-:W4:Y:S01]  /*0190*/  LDCU.64 UR4, c[0x0][0x3e8] ;  /* 0x00007d00ff0477ac */ /* 0x000f220008000a00 */
[----:B------:R-:W-:-:S02]  /*01a0*/  CS2R R44, SRZ ;  /* 0x00000000002c7805 */ /* 0x000fc4000001ff00 */
[----:B------:R-:W-:Y:S02]  /*01b0*/  CS2R R54, SRZ ;  /* 0x0000000000367805 */ /* 0x000fe4000001ff00 */
[----:B------:R-:W-:Y:S01]  /*01c0*/  CS2R R24, SRZ ;  /* 0x0000000000187805 */ /* 0x000fe2000001ff00 */
[----:B------:R-:W5:Y:S01]  /*01d0*/  LDCU.64 UR14, c[0x0][0x358] ;  /* 0x00006b00ff0e77ac */ /* 0x000f620008000a00 */
[----:B------:R-:W-:Y:S02]  /*01e0*/  CS2R R42, SRZ ;  /* 0x00000000002a7805 */ /* 0x000fe4000001ff00 */
[----:B------:R-:W-:Y:S01]  /*01f0*/  CS2R R56, SRZ ;  /* 0x0000000000387805 */ /* 0x000fe2000001ff00 */
[----:B------:R-:W5:Y:S01]  /*0200*/  LDC.64 R132, c[0x0][0x3c8] ;  /* 0x0000f200ff847b82 */ /* 0x000f620000000a00 */
[----:B------:R-:W-:Y:S02]  /*0210*/  CS2R R26, SRZ ;  /* 0x00000000001a7805 */ /* 0x000fe4000001ff00 */
[----:B------:R-:W-:-:S02]  /*0220*/  CS2R R40, SRZ ;  /* 0x0000000000287805 */ /* 0x000fc4000001ff00 */
[----:B------:R-:W-:Y:S02]  /*0230*/  CS2R R58, SRZ ;  /* 0x00000000003a7805 */ /* 0x000fe4000001ff00 */
[----:B------:R-:W-:Y:S02]  /*0240*/  CS2R R28, SRZ ;  /* 0x00000000001c7805 */ /* 0x000fe4000001ff00 */
[----:B------:R-:W-:Y:S02]  /*0250*/  CS2R R38, SRZ ;  /* 0x0000000000267805 */ /* 0x000fe4000001ff00 */
[----:B------:R-:W-:Y:S02]  /*0260*/  CS2R R60, SRZ ;  /* 0x00000000003c7805 */ /* 0x000fe4000001ff00 */
[----:B------:R-:W-:Y:S02]  /*0270*/  CS2R R30, SRZ ;  /* 0x00000000001e7805 */ /* 0x000fe4000001ff00 */
[----:B--2---:R-:W-:Y:S01]  /*0280*/  SHF.R.S32.HI R10, RZ, 0x1f, R7 ;  /* 0x0000001fff0a7819 */ /* 0x004fe20000011407 */
[----:B------:R-:W-:Y:S01]  /*0290*/  VIADD R144, R7, 0x1f ;  /* 0x0000001f07907836 */ /* 0x000fe20000000000 */
[----:B------:R-:W2:Y:S01]  /*02a0*/  LDC.64 R66, c[0x0][0x3b0] ;  /* 0x0000ec00ff427b82 */ /* 0x000ea20000000a00 */
[----:B------:R-:W-:-:S02]  /*02b0*/  CS2R R36, SRZ ;  /* 0x0000000000247805 */ /* 0x000fc4000001ff00 */
[----:B------:R-:W-:Y:S02]  /*02c0*/  LEA.HI R10, R10, R7, RZ, 0x5 ;  /* 0x000000070a0a7211 */ /* 0x000fe400078f28ff */
[----:B------:R-:W-:Y:S02]  /*02d0*/  CS2R R62, SRZ ;  /* 0x00000000003e7805 */ /* 0x000fe4000001ff00 */
[----:B------:R-:W-:Y:S02]  /*02e0*/  CS2R R32, SRZ ;  /* 0x0000000000207805 */ /* 0x000fe4000001ff00 */
[--C-:B-1----:R-:W-:Y:S01]  /*02f0*/  SHF.R.U32.HI R4, RZ, 0x5, R0.reuse ;  /* 0x00000005ff047819 */ /* 0x102fe20000011600 */
[C---:B------:R-:W-:Y:S01]  /*0300*/  IMAD.SHL.U32 R102, R0.reuse, 0x4, RZ ;  /* 0x0000000400667824 */ /* 0x040fe200078e00ff */
[C---:B------:R-:W-:Y:S01]  /*0310*/  LOP3.LUT R3, R0.reuse, 0x7, RZ, 0xc0, !PT ;  /* 0x0000000700037812 */ /* 0x040fe200078ec0ff */
[----:B------:R-:W-:Y:S01]  /*0320*/  IMAD.SHL.U32 R18, R0, 0x8, RZ ;  /* 0x0000000800127824 */ /* 0x000fe200078e00ff */
[----:B------:R-:W-:Y:S01]  /*0330*/  SHF.R.U32.HI R2, RZ, 0x3, R0 ;  /* 0x00000003ff027819 */ /* 0x000fe20000011600 */
[----:B------:R-:W1:Y:S01]  /*0340*/  LDC.64 R100, c[0x0][0x3d0] ;  /* 0x0000f400ff647b82 */ /* 0x000e620000000a00 */
[----:B------:R-:W3:Y:S01]  /*0350*/  SHFL.IDX PT, R4, R4, RZ, 0x1f ;  /* 0x00001fff04047589 */ /* 0x000ee200000e0000 */
[----:B------:R-:W-:-:S02]  /*0360*/  SHF.R.U32.HI R3, RZ, 0x1, R3 ;  /* 0x00000001ff037819 */ /* 0x000fc40000011603 */
[----:B------:R-:W-:Y:S02]  /*0370*/  CS2R R34, SRZ ;  /* 0x0000000000227805 */ /* 0x000fe4000001ff00 */
[----:B------:R-:W-:Y:S02]  /*0380*/  SHF.R.U32.HI R11, RZ, 0x2, R0 ;  /* 0x00000002ff0b7819 */ /* 0x000fe40000011600 */
[----:B------:R-:W-:Y:S02]  /*0390*/  CS2R R64, SRZ ;  /* 0x0000000000407805 */ /* 0x000fe4000001ff00 */
[----:B------:R-:W-:Y:S02]  /*03a0*/  LOP3.LUT R10, R10, 0xffffffe0, RZ, 0xc0, !PT ;  /* 0xffffffe00a0a7812 */ /* 0x000fe400078ec0ff */
[----:B------:R-:W-:Y:S02]  /*03b0*/  LOP3.LUT R3, R3, 0x1, R2, 0x78, !PT ;  /* 0x0000000103037812 */ /* 0x000fe400078e7802 */
[----:B------:R-:W-:Y:S01]  /*03c0*/  LOP3.LUT R11, R11, 0x7, RZ, 0xc0, !PT ;  /* 0x000000070b0b7812 */ /* 0x000fe200078ec0ff */
[----:B------:R-:W-:Y:S01]  /*03d0*/  IMAD.IADD R10, R7, 0x1, -R10 ;  /* 0x00000001070a7824 */ /* 0x000fe200078e0a0a */
[----:B------:R-:W-:-:S02]  /*03e0*/  LOP3.LUT R2, R0, 0x1f, RZ, 0xc0, !PT ;  /* 0x0000001f00027812 */ /* 0x000fc400078ec0ff */
[--C-:B------:R-:W-:Y:S02]  /*03f0*/  SHF.R.U32.HI R103, RZ, 0x1, R0.reuse ;  /* 0x00000001ff677819 */ /* 0x100fe40000011600 */
[----:B------:R-:W-:Y:S02]  /*0400*/  LOP3.LUT R16, R11, 0x3e0, R0, 0xf8, !PT ;  /* 0x000003e00b107812 */ /* 0x000fe400078ef800 */
[----:B------:R-:W-:Y:S02]  /*0410*/  SHF.R.U32.HI R2, RZ, 0x4, R2 ;  /* 0x00000004ff027819 */ /* 0x000fe40000011602 */
[----:B------:R-:W-:Y:S01]  /*0420*/  LOP3.LUT R13, R103, 0x8, RZ, 0xc0, !PT ;  /* 0x00000008670d7812 */ /* 0x000fe200078ec0ff */
[----:B------:R-:W-:Y:S01]  /*0430*/  IMAD R5, R5, 0x80, R16 ;  /* 0x0000008005057824 */ /* 0x000fe200078e0210 */
[----:B------:R-:W-:Y:S02]  /*0440*/  ISETP.NE.AND P0, PT, R10, RZ, PT ;  /* 0x000000ff0a00720c */ /* 0x000fe40003f05270 */
[----:B------:R-:W-:Y:S01]  /*0450*/  LOP3.LUT R105, R2, 0x3, R103, 0x78, !PT ;  /* 0x0000000302697812 */ /* 0x000fe200078e7867 */
[----:B------:R-:W-:Y:S01]  /*0460*/  VIADD R6, R5, 0x10 ;  /* 0x0000001005067836 */ /* 0x000fe20000000000 */
[----:B------:R-:W-:Y:S01]  /*0470*/  LOP3.LUT R13, R13, 0x7, R0, 0xf8, !PT ;  /* 0x000000070d0d7812 */ /* 0x000fe200078ef800 */
[----:B------:R-:W-:Y:S01]  /*0480*/  VIADD R8, R5, 0x8 ;  /* 0x0000000805087836 */ /* 0x000fe20000000000 */
[----:B------:R-:W-:-:S02]  /*0490*/  SEL R10, R10, 0x20, P0 ;  /* 0x000000200a0a7807 */ /* 0x000fc40000000000 */
[----:B---3--:R-:W-:Y:S02]  /*04a0*/  R2UR UR10, R4 ;  /* 0x00000000040a72ca */ /* 0x008fe400000e0000 */
[--C-:B------:R-:W-:Y:S02]  /*04b0*/  LOP3.LUT R2, R3, 0x4, R102.reuse, 0xf8, !PT ;  /* 0x0000000403027812 */ /* 0x100fe400078ef866 */
[----:B------:R-:W-:Y:S02]  /*04c0*/  LOP3.LUT R4, R103, 0x7, RZ, 0xc0, !PT ;  /* 0x0000000767047812 */ /* 0x000fe400078ec0ff */
[----:B------:R-:W-:Y:S02]  /*04d0*/  LOP3.LUT R3, R105, 0x4, R102, 0xf8, !PT ;  /* 0x0000000469037812 */ /* 0x000fe400078ef866 */
[----:B------:R-:W-:Y:S02]  /*04e0*/  SHF.R.U32.HI R13, RZ, 0x1, R13 ;  /* 0x00000001ff0d7819 */ /* 0x000fe4000001160d */
[----:B------:R-:W-:Y:S01]  /*04f0*/  LOP3.LUT R18, R18, 0x18, RZ, 0xc0, !PT ;  /* 0x0000001812127812 */ /* 0x000fe200078ec0ff */
[----:B------:R-:W-:Y:S01]  /*0500*/  IMAD R3, R4, 0x18, R3 ;  /* 0x0000001804037824 */ /* 0x000fe200078e0203 */
[----:B------:R-:W-:Y:S01]  /*0510*/  VIMNMX R11, PT, PT, R10, R7, PT ;  /* 0x000000070a0b7248 */ /* 0x000fe20003fe0100 */
[----:B------:R-:W-:Y:S01]  /*0520*/  IMAD R2, R13, 0x18, R2 ;  /* 0x000000180d027824 */ /* 0x000fe200078e0202 */
[----:B------:R-:W-:Y:S01]  /*0530*/  ISETP.GE.AND P5, PT, R6, UR8, PT ;  /* 0x0000000806007c0c */ /* 0x000fe2000bfa6270 */
[----:B------:R-:W-:Y:S01]  /*0540*/  VIADD R4, R5, 0x18 ;  /* 0x0000001805047836 */ /* 0x000fe20000000000 */
[----:B------:R-:W-:Y:S01]  /*0550*/  ISETP.GE.AND P3, PT, R18, R11, PT ;  /* 0x0000000b1200720c */ /* 0x000fe20003f66270 */
[----:B------:R-:W-:Y:S01]  /*0560*/  IMAD R6, R9, 0x80, R16 ;  /* 0x0000008009067824 */ /* 0x000fe200078e0210 */
[C---:B------:R-:W-:Y:S01]  /*0570*/  ISETP.GE.AND P0, PT, R5.reuse, UR8, PT ;  /* 0x0000000805007c0c */ /* 0x040fe2000bf06270 */
[C---:B----4-:R-:W-:Y:S01]  /*0580*/  IMAD.WIDE.U32 R12, R5.reuse, UR6, R18 ;  /* 0x00000006050c7c25 */ /* 0x050fe2000f8e0012 */
[C---:B------:R-:W-:Y:S01]  /*0590*/  ISETP.LT.AND P2, PT, R5.reuse, UR8, !P3 ;  /* 0x0000000805007c0c */ /* 0x040fe2000df41270 */
[----:B------:R-:W-:Y:S01]  /*05a0*/  USHF.R.S32.HI UR12, URZ, 0x1f, UR10 ;  /* 0x0000001fff0c7899 */ /* 0x000fe2000801140a */
[----:B------:R-:W-:Y:S01]  /*05b0*/  ISETP.GE.AND P6, PT, R8, UR8, PT ;  /* 0x0000000808007c0c */ /* 0x000fe2000bfc6270 */
[----:B------:R-:W-:Y:S01]  /*05c0*/  VIADD R9, R6, 0x8 ;  /* 0x0000000806097836 */ /* 0x000fe20000000000 */
[----:B------:R-:W-:Y:S01]  /*05d0*/  ISETP.GE.AND P4, PT, R4, UR8, PT ;  /* 0x0000000804007c0c */ /* 0x000fe2000bf86270 */
[----:B------:R-:W-:Y:S01]  /*05e0*/  IMAD R5, R5, UR7, R13 ;  /* 0x0000000705057c24 */ /* 0x000fe2000f8e020d */
[----:B------:R-:W-:Y:S01]  /*05f0*/  SHF.R.U32.HI R8, RZ, 0x1, R16 ;  /* 0x00000001ff087819 */ /* 0x000fe20000011610 */
[----:B------:R-:W3:Y:S01]  /*0600*/  LDCU.64 UR6, c[0x0][0x3c0] ;  /* 0x00007800ff0677ac */ /* 0x000ee20008000a00 */
[----:B------:R-:W-:Y:S01]  /*0610*/  LEA R4, P1, R12, UR4, 0x1 ;  /* 0x000000040c047c11 */ /* 0x000fe2000f8208ff */
[----:B------:R-:W-:Y:S01]  /*0620*/  VIADD R11, R6, 0x10 ;  /* 0x00000010060b7836 */ /* 0x000fe20000000000 */
[----:B------:R-:W-:Y:S01]  /*0630*/  SEL R14, RZ, 0x1, !P2 ;  /* 0x00000001ff0e7807 */ /* 0x000fe20005000000 */
[----:B------:R-:W-:Y:S01]  /*0640*/  ULEA.HI UR12, UR12, UR10, URZ, 0x2 ;  /* 0x0000000a0c0c7291 */ /* 0x000fe2000f8f10ff */
[----:B------:R-:W-:-:S02]  /*0650*/  ISETP.GE.AND P2, PT, R9, UR9, PT ;  /* 0x0000000909007c0c */ /* 0x000fc4000bf46270 */
[----:B------:R-:W-:Y:S01]  /*0660*/  LEA.HI.X R5, R12, UR5, R5, 0x1, P1 ;  /* 0x000000050c057c11 */ /* 0x000fe200088f0c05 */
[----:B------:R-:W4:Y:S01]  /*0670*/  LDCU.64 UR4, c[0x0][0x3f0] ;  /* 0x00007e00ff0477ac */ /* 0x000f220008000a00 */
[--C-:B------:R-:W-:Y:S02]  /*0680*/  LOP3.LUT R9, R8, 0x3, R0.reuse, 0x48, !PT ;  /* 0x0000000308097812 */ /* 0x100fe400078e4800 */
[----:B------:R-:W-:Y:S02]  /*0690*/  SEL R12, RZ, 0x2, P3 ;  /* 0x00000002ff0c7807 */ /* 0x000fe40001800000 */
[----:B------:R-:W-:Y:S01]  /*06a0*/  ISETP.GE.AND P1, PT, R11, UR9, PT ;  /* 0x000000090b007c0c */ /* 0x000fe2000bf26270 */
[----:B------:R-:W-:Y:S01]  /*06b0*/  VIADD R11, R6, 0x18 ;  /* 0x00000018060b7836 */ /* 0x000fe20000000000 */
[----:B------:R-:W-:Y:S02]  /*06c0*/  LOP3.LUT R9, R9, 0x4, R0, 0xf8, !PT ;  /* 0x0000000409097812 */ /* 0x000fe400078ef800 */
[----:B------:R-:W-:Y:S01]  /*06d0*/  SEL R13, R12, RZ, !P6 ;  /* 0x000000ff0c0d7207 */ /* 0x000fe20007000000 */
[----:B---3--:R-:W-:Y:S01]  /*06e0*/  IMAD.WIDE.U32 R18, R6, UR6, R18 ;  /* 0x0000000606127c25 */ /* 0x008fe2000f8e0012 */
[----:B------:R-:W-:-:S02]  /*06f0*/  SEL R21, RZ, 0x2, P6 ;  /* 0x00000002ff157807 */ /* 0x000fc40003000000 */
[----:B------:R-:W-:Y:S01]  /*0700*/  ISETP.GE.AND P6, PT, R6, UR9, PT ;  /* 0x0000000906007c0c */ /* 0x000fe2000bfc6270 */
[----:B------:R-:W-:Y:S01]  /*0710*/  IMAD R9, R8, 0x18, R9 ;  /* 0x0000001808097824 */ /* 0x000fe200078e0209 */
[----:B------:R-:W-:Y:S02]  /*0720*/  LOP3.LUT R16, R16, 0x8, RZ, 0xfc, !PT ;  /* 0x0000000810107812 */ /* 0x000fe400078efcff */
[----:B------:R-:W-:Y:S02]  /*0730*/  SEL R22, RZ, 0x1, P0 ;  /* 0x00000001ff167807 */ /* 0x000fe40000000000 */
[----:B------:R-:W-:Y:S02]  /*0740*/  ISETP.GE.AND P0, PT, R11, UR9, PT ;  /* 0x000000090b007c0c */ /* 0x000fe4000bf06270 */
[----:B------:R-:W-:Y:S02]  /*0750*/  SHF.R.S32.HI R8, RZ, 0x1f, R6 ;  /* 0x0000001fff087819 */ /* 0x000fe40000011406 */
[----:B------:R-:W-:-:S02]  /*0760*/  SEL R17, RZ, 0x1, P6 ;  /* 0x00000001ff117807 */ /* 0x000fc40003000000 */
[----:B------:R-:W-:Y:S02]  /*0770*/  SEL R20, RZ, 0x2, P2 ;  /* 0x00000002ff147807 */ /* 0x000fe40001000000 */
[----:B------:R-:W-:Y:S02]  /*0780*/  SEL R143, RZ, 0x4, P1 ;  /* 0x00000004ff8f7807 */ /* 0x000fe40000800000 */
[----:B------:R-:W-:Y:S02]  /*0790*/  SHF.R.U32.HI R16, RZ, 0x1, R16 ;  /* 0x00000001ff107819 */ /* 0x000fe40000011610 */
[----:B------:R-:W-:Y:S02]  /*07a0*/  SEL R11, RZ, 0x4, P3 ;  /* 0x00000004ff0b7807 */ /* 0x000fe40001800000 */
[----:B------:R-:W-:Y:S01]  /*07b0*/  IADD3 R143, PT, PT, R143, R20, R17 ;  /* 0x000000148f8f7210 */ /* 0x000fe20007ffe011 */
[----:B------:R-:W-:Y:S01]  /*07c0*/  IMAD R17, R8, UR6, RZ ;  /* 0x0000000608117c24 */ /* 0x000fe2000f8e02ff */
[--C-:B------:R-:W-:Y:S01]  /*07d0*/  LOP3.LUT R15, R16, 0x3, R0.reuse, 0x48, !PT ;  /* 0x00000003100f7812 */ /* 0x100fe200078e4800 */
[----:B------:R-:W3:Y:S01]  /*07e0*/  S2UR UR6, SR_CgaCtaId ;  /* 0x00000000000679c3 */ /* 0x000ee20000008800 */
[----:B------:R-:W-:Y:S01]  /*07f0*/  SEL R20, R11, RZ, !P5 ;  /* 0x000000ff0b147207 */ /* 0x000fe20006800000 */
[----:B------:R-:W-:Y:S01]  /*0800*/  IMAD R17, R6, UR7, R17 ;  /* 0x0000000706117c24 */ /* 0x000fe2000f8e0211 */
[----:B------:R-:W-:-:S02]  /*0810*/  LOP3.LUT R15, R15, 0x4, R0, 0xf8, !PT ;  /* 0x000000040f0f7812 */ /* 0x000fc400078ef800 */
[----:B------:R-:W-:Y:S01]  /*0820*/  IADD3 R14, PT, PT, R20, R13, R14 ;  /* 0x0000000d140e7210 */ /* 0x000fe20007ffe00e */
[----:B------:R-:W-:Y:S01]  /*0830*/  IMAD.IADD R17, R19, 0x1, R17 ;  /* 0x0000000113117824 */ /* 0x000fe200078e0211 */
[----:B------:R-:W-:Y:S01]  /*0840*/  SEL R13, RZ, 0x8, P3 ;  /* 0x00000008ff0d7807 */ /* 0x000fe20001800000 */
[----:B------:R-:W-:Y:S01]  /*0850*/  IMAD R8, R16, 0x18, R15 ;  /* 0x0000001810087824 */ /* 0x000fe200078e020f */
[----:B------:R-:W-:Y:S01]  /*0860*/  SEL R142, RZ, 0x4, P5 ;  /* 0x00000004ff8e7807 */ /* 0x000fe20002800000 */
[----:B------:R-:W-:Y:S01]  /*0870*/  VIADD R16, R7, 0x3e ;  /* 0x0000003e07107836 */ /* 0x000fe20000000000 */
[----:B------:R-:W-:Y:S02]  /*0880*/  SEL R19, R13, RZ, !P4 ;  /* 0x000000ff0d137207 */ /* 0x000fe40006000000 */
[----:B----4-:R-:W-:Y:S01]  /*0890*/  LEA R20, P5, R18, UR4, 0x1 ;  /* 0x0000000412147c11 */ /* 0x010fe2000f8a08ff */
[----:B------:R-:W-:Y:S01]  /*08a0*/  ULOP3.LUT UR4, UR12, 0xfffc, URZ, 0xc0, !UPT ;  /* 0x0000fffc0c047892 */ /* 0x000fe2000f8ec0ff */
[----:B------:R-:W-:Y:S01]  /*08b0*/  IADD3 R142, PT, PT, R142, R21, R22 ;  /* 0x000000158e8e7210 */ /* 0x000fe20007ffe016 */
[----:B------:R-:W-:Y:S01]  /*08c0*/  IMAD.IADD R19, R14, 0x1, R19 ;  /* 0x000000010e137824 */ /* 0x000fe200078e0213 */
[----:B------:R-:W-:Y:S01]  /*08d0*/  LEA.HI.X R21, R18, UR5, R17, 0x1, P5 ;  /* 0x0000000512157c11 */ /* 0x000fe2000a8f0c11 */
[----:B------:R-:W-:Y:S01]  /*08e0*/  UMOV UR5, 0x400 ;  /* 0x0000040000057882 */ /* 0x000fe20000000000 */
[----:B------:R-:W-:Y:S01]  /*08f0*/  ISETP.GE.U32.AND P5, PT, R16, 0x3f, PT ;  /* 0x0000003f1000780c */ /* 0x000fe20003fa6070 */
[----:B------:R-:W-:Y:S01]  /*0900*/  UIADD3 UR4, UPT, UPT, UR10, -UR4, URZ ;  /* 0x800000040a047290 */ /* 0x000fe2000fffe0ff */
[----:B------:R-:W-:Y:S01]  /*0910*/  SEL R15, RZ, 0x8, P4 ;  /* 0x00000008ff0f7807 */ /* 0x000fe20002000000 */
[----:B------:R-:W-:Y:S01]  /*0920*/  USHF.R.S32.HI UR12, URZ, 0x2, UR12 ;  /* 0x00000002ff0c7899 */ /* 0x000fe2000801140c */
[----:B------:R-:W-:Y:S01]  /*0930*/  ISETP.LT.AND P3, PT, R6, UR9, !P3 ;  /* 0x0000000906007c0c */ /* 0x000fe2000df61270 */
[----:B---3--:R-:W-:Y:S01]  /*0940*/  ULEA UR5, UR6, UR5, 0x18 ;  /* 0x0000000506057291 */ /* 0x008fe2000f8ec0ff */
[----:B------:R-:W-:Y:S01]  /*0950*/  SEL R6, R19, RZ, P5 ;  /* 0x000000ff13067207 */ /* 0x000fe20002800000 */
[----:B------:R-:W-:Y:S01]  /*0960*/  IMAD.IADD R142, R142, 0x1, R15 ;  /* 0x000000018e8e7824 */ /* 0x000fe200078e020f */
[----:B------:R-:W-:Y:S01]  /*0970*/  SEL R15, R11, RZ, !P1 ;  /* 0x000000ff0b0f7207 */ /* 0x000fe20004800000 */
[----:B------:R-:W-:Y:S01]  /*0980*/  ULOP3.LUT UR10, UR4, 0x80, URZ, 0xc0, !UPT ;  /* 0x00000080040a7892 */ /* 0x000fe2000f8ec0ff */
[----:B------:R-:W-:Y:S01]  /*0990*/  SEL R12, R12, RZ, !P2 ;  /* 0x000000ff0c0c7207 */ /* 0x000fe20005000000 */
[----:B------:R-:W-:Y:S01]  /*09a0*/  IMAD.SHL.U32 R11, R6, 0x10, RZ ;  /* 0x00000010060b7824 */ /* 0x000fe200078e00ff */
[----:B------:R-:W-:Y:S01]  /*09b0*/  SEL R16, RZ, 0x1, !P3 ;  /* 0x00000001ff107807 */ /* 0x000fe20005800000 */
[----:B------:R-:W-:Y:S01]  /*09c0*/  ULEA.HI UR10, UR10, UR4, URZ, 0x19 ;  /* 0x000000040a0a7291 */ /* 0x000fe2000f8fc8ff */
[----:B------:R-:W-:Y:S01]  /*09d0*/  SEL R13, R13, RZ, !P0 ;  /* 0x000000ff0d0d7207 */ /* 0x000fe20004000000 */
[----:B------:R-:W-:Y:S01]  /*09e0*/  USHF.L.U32 UR8, UR12, 0x3, URZ ;  /* 0x000000030c087899 */ /* 0x000fe200080006ff */
[----:B------:R-:W-:Y:S01]  /*09f0*/  LOP3.LUT P2, RZ, R11, 0x10, RZ, 0xc0, !PT ;  /* 0x000000100bff7812 */ /* 0x000fe2000784c0ff */
[----:B------:R-:W-:Y:S01]  /*0a00*/  ULOP3.LUT UR6, UR10, 0xfffe, URZ, 0xc0, !UPT ;  /* 0x0000fffe0a067892 */ /* 0x000fe2000f8ec0ff */
[----:B------:R-:W-:Y:S01]  /*0a10*/  IADD3 R12, PT, PT, R15, R12, R16 ;  /* 0x0000000c0f0c7210 */ /* 0x000fe20007ffe010 */
[----:B------:R-:W-:Y:S01]  /*0a20*/  UPRMT UR10, UR10, 0x8880, URZ ;  /* 0x000088800a0a7896 */ /* 0x000fe200080000ff */
[----:B------:R-:W-:Y:S01]  /*0a30*/  SHF.R.S32.HI R11, RZ, 0x1f, R144 ;  /* 0x0000001fff0b7819 */ /* 0x000fe20000011490 */
[----:B------:R-:W-:Y:S01]  /*0a40*/  UIADD3 UR6, UPT, UPT, URZ, -UR6, URZ ;  /* 0x80000006ff067290 */ /* 0x000fe2000fffe0ff */
[C---:B------:R-:W-:Y:S01]  /*0a50*/  ISETP.GE.AND P3, PT, R7.reuse, 0x1, PT ;  /* 0x000000010700780c */ /* 0x040fe20003f66270 */
[----:B------:R-:W-:Y:S01]  /*0a60*/  VIADD R7, R7, 0xffffffff ;  /* 0xffffffff07077836 */ /* 0x000fe20000000000 */
[----:B------:R-:W-:Y:S01]  /*0a70*/  LEA.HI R144, R11, R144, RZ, 0x5 ;  /* 0x000000900b907211 */ /* 0x000fe200078f28ff */
[----:B------:R-:W-:Y:S01]  /*0a80*/  IMAD.IADD R11, R12, 0x1, R13 ;  /* 0x000000010c0b7824 */ /* 0x000fe200078e020d */
[----:B------:R-:W-:Y:S01]  /*0a90*/  SEL R14, RZ, 0x8, P0 ;  /* 0x00000008ff0e7807 */ /* 0x000fe20000000000 */
[C---:B------:R-:W-:Y:S01]  /*0aa0*/  IMAD.SHL.U32 R12, R6.reuse, 0x8, RZ ;  /* 0x00000008060c7824 */ /* 0x040fe200078e00ff */
[----:B------:R-:W-:Y:S01]  /*0ab0*/  LEA R9, R9, UR5, 0x4 ;  /* 0x0000000509097c11 */ /* 0x000fe2000f8e20ff */
[----:B------:R-:W-:Y:S01]  /*0ac0*/  UPRMT UR6, UR6, 0x7710, URZ ;  /* 0x0000771006067896 */ /* 0x000fe200080000ff */
[----:B------:R-:W-:Y:S01]  /*0ad0*/  ISETP.GE.U32.AND P1, PT, R7, 0x20, PT ;  /* 0x000000200700780c */ /* 0x000fe20003f26070 */
[----:B------:R-:W-:Y:S01]  /*0ae0*/  IMAD.SHL.U32 R7, R6, 0x4, RZ ;  /* 0x0000000406077824 */ /* 0x000fe200078e00ff */
[----:B------:R-:W-:Y:S01]  /*0af0*/  LOP3.LUT P4, RZ, R12, 0x10, RZ, 0xc0, !PT ;  /* 0x000000100cff7812 */ /* 0x000fe2000788c0ff */
[----:B------:R-:W-:Y:S01]  /*0b00*/  IMAD.IADD R143, R143, 0x1, R14 ;  /* 0x000000018f8f7824 */ /* 0x000fe200078e020e */
[----:B------:R-:W-:Y:S01]  /*0b10*/  @!PT LDS RZ, [RZ] ;  /* 0x00000000fffff984 */ /* 0x000fe20000000800 */
[----:B------:R-:W-:Y:S01]  /*0b20*/  @!PT LDS RZ, [RZ] ;  /* 0x00000000fffff984 */ /* 0x000fe20000000800 */
[----:B-----5:R3:W-:Y:S01]  /*0b30*/  LDGSTS.E.BYPASS.LTC128B.128 [R9], desc[UR14][R4.64], P2 ;  /* 0x0000000004097fae */ /* 0x0207e20009181a0e */
[----:B------:R-:W-:Y:S01]  /*0b40*/  IMAD.SHL.U32 R6, R6, 0x2, RZ ;  /* 0x0000000206067824 */ /* 0x000fe200078e00ff */
[-C--:B------:R-:W-:Y:S01]  /*0b50*/  IADD3 R14, P2, PT, R4, R136.reuse, RZ ;  /* 0x00000088040e7210 */ /* 0x080fe20007f5e0ff */
[----:B------:R-:W-:Y:S01]  /*0b60*/  USHF.R.S32.HI UR10, URZ, 0x1, UR10 ;  /* 0x00000001ff0a7899 */ /* 0x000fe2000801140a */
[----:B------:R-:W-:Y:S01]  /*0b70*/  SEL R11, R11, RZ, P5 ;  /* 0x000000ff0b0b7207 */ /* 0x000fe20002800000 */
[----:B------:R-:W-:Y:S01]  /*0b80*/  UIADD3 UR6, UPT, UPT, UR4, UR6, URZ ;  /* 0x0000000604067290 */ /* 0x000fe2000fffe0ff */
[----:B------:R-:W-:Y:S01]  /*0b90*/  LOP3.LUT P6, RZ, R7, 0x10, RZ, 0xc0, !PT ;  /* 0x0000001007ff7812 */ /* 0x000fe200078cc0ff */
[--C-:B------:R-:W-:Y:S01]  /*0ba0*/  IMAD.X R15, R5, 0x1, R137.reuse, P2 ;  /* 0x00000001050f7824 */ /* 0x100fe200010e0689 */
[----:B------:R-:W-:Y:S01]  /*0bb0*/  LOP3.LUT P0, RZ, R6, 0x10, RZ, 0xc0, !PT ;  /* 0x0000001006ff7812 */ /* 0x000fe2000780c0ff */
[----:B------:R-:W-:Y:S01]  /*0bc0*/  UPRMT UR10, UR10, 0x9910, URZ ;  /* 0x000099100a0a7896 */ /* 0x000fe200080000ff */
[----:B------:R-:W-:Y:S01]  /*0bd0*/  SEL R142, R142, RZ, P1 ;  /* 0x000000ff8e8e7207 */ /* 0x000fe20000800000 */
[----:B------:R-:W2:Y:S01]  /*0be0*/  LDC.64 R6, c[0x0][0x3b8] ;  /* 0x0000ee00ff067b82 */ /* 0x000ea20000000a00 */
[-C--:B------:R-:W-:Y:S01]  /*0bf0*/  IADD3 R22, P2, PT, R14, R136.reuse, RZ ;  /* 0x000000880e167210 */ /* 0x080fe20007f5e0ff */
[----:B------:R-:W-:Y:S01]  /*0c00*/  UPRMT UR7, UR6, 0x8880, URZ ;  /* 0x0000888006077896 */ /* 0x000fe200080000ff */
[----:B------:R-:W-:Y:S01]  /*0c10*/  LEA R8, R8, UR5, 0x4 ;  /* 0x0000000508087c11 */ /* 0x000fe2000f8e20ff */
[----:B------:R-:W-:Y:S01]  /*0c20*/  UIMAD UR4, UR10, 0x300, UR8 ;  /* 0x000003000a0478a4 */ /* 0x000fe2000f8e0208 */
[----:B------:R-:W-:Y:S01]  /*0c30*/  SEL R143, R143, RZ, P1 ;  /* 0x000000ff8f8f7207 */ /* 0x000fe20000800000 */
[--C-:B------:R-:W-:Y:S01]  /*0c40*/  IMAD.X R23, R15, 0x1, R137.reuse, P2 ;  /* 0x000000010f177824 */ /* 0x100fe200010e0689 */
[----:B------:R-:W-:Y:S01]  /*0c50*/  IADD3 R12, P2, PT, R22, R136, RZ ;  /* 0x00000088160c7210 */ /* 0x000fe20007f5e0ff */
[----:B------:R2:W-:Y:S01]  /*0c60*/  LDGSTS.E.BYPASS.LTC128B.128 [R8], desc[UR14][R14.64], P4 ;  /* 0x000000000e087fae */ /* 0x0005e2000a181a0e */
[----:B------:R-:W-:Y:S01]  /*0c70*/  UIMAD UR7, UR7, 0x300, UR8 ;  /* 0x00000300070778a4 */ /* 0x000fe2000f8e0208 */
[----:B------:R-:W-:Y:S01]  /*0c80*/  LEA.HI.SX32 R144, R144, 0xfffffffe, 0x1b ;  /* 0xfffffffe90907811 */ /* 0x000fe200078fdaff */
[----:B------:R-:W-:Y:S01]  /*0c90*/  ULEA UR4, UR4, UR5, 0x4 ;  /* 0x0000000504047291 */ /* 0x000fe2000f8e20ff */
[----:B------:R-:W-:Y:S01]  /*0ca0*/  IMAD.X R13, R23, 0x1, R137, P2 ;  /* 0x00000001170d7824 */ /* 0x000fe200010e0689 */
[----:B------:R4:W-:Y:S01]  /*0cb0*/  LDGSTS.E.BYPASS.LTC128B.128 [R9+0xc00], desc[UR14][R22.64], P6 ;  /* 0x00c0000016097fae */ /* 0x0009e2000b181a0e */
[----:B------:R-:W-:Y:S01]  /*0cc0*/  ULEA UR5, UR7, UR5, 0x4 ;  /* 0x0000000507057291 */ /* 0x000fe2000f8e20ff */
[----:B---3--:R-:W-:-:S02]  /*0cd0*/  IMAD.SHL.U32 R5, R11, 0x10, RZ ;  /* 0x000000100b057824 */ /* 0x008fc400078e00ff */
[----:B------:R3:W-:Y:S01]  /*0ce0*/  LDGSTS.E.BYPASS.LTC128B.128 [R8+0xc00], desc[UR14][R12.64], P0 ;  /* 0x00c000000c087fae */ /* 0x0007e20008181a0e */
[----:B------:R-:W-:Y:S01]  /*0cf0*/  IMAD.SHL.U32 R4, R142, 0x10, RZ ;  /* 0x000000108e047824 */ /* 0x000fe200078e00ff */
[----:B------:R-:W-:Y:S01]  /*0d00*/  IADD3 R18, P0, PT, R20, R132, RZ ;  /* 0x0000008414127210 */ /* 0x000fe20007f1e0ff */
[----:B------:R-:W-:Y:S01]  /*0d10*/  ULOP3.LUT UR11, UR6, 0xffff, URZ, 0xc0, !UPT ;  /* 0x0000ffff060b7892 */ /* 0x000fe2000f8ec0ff */
[----:B------:R-:W-:Y:S01]  /*0d20*/  LOP3.LUT P5, RZ, R5, 0x10, RZ, 0xc0, !PT ;  /* 0x0000001005ff7812 */ /* 0x000fe200078ac0ff */
[C---:B------:R-:W-:Y:S01]  /*0d30*/  IMAD.SHL.U32 R5, R11.reuse, 0x8, RZ ;  /* 0x000000080b057824 */ /* 0x040fe200078e00ff */
[----:B------:R-:W-:Y:S01]  /*0d40*/  LOP3.LUT P4, RZ, R4, 0x10, RZ, 0xc0, !PT ;  /* 0x0000001004ff7812 */ /* 0x000fe2000788c0ff */
[----:B------:R-:W-:Y:S01]  /*0d50*/  IMAD.SHL.U32 R4, R11, 0x4, RZ ;  /* 0x000000040b047824 */ /* 0x000fe200078e00ff */
[----:B------:R-:W-:Y:S01]  /*0d60*/  LEA R2, R2, UR4, 0x4 ;  /* 0x0000000402027c11 */ /* 0x000fe2000f8e20ff */
[----:B------:R-:W-:Y:S01]  /*0d70*/  IMAD.X R19, R21, 0x1, R133, P0 ;  /* 0x0000000115137824 */ /* 0x000fe200000e0685 */
[----:B------:R-:W-:Y:S01]  /*0d80*/  LOP3.LUT P6, RZ, R5, 0x10, RZ, 0xc0, !PT ;  /* 0x0000001005ff7812 */ /* 0x000fe200078cc0ff */
[----:B------:R-:W-:Y:S01]  /*0d90*/  IMAD.SHL.U32 R11, R11, 0x2, RZ ;  /* 0x000000020b0b7824 */ /* 0x000fe200078e00ff */
[----:B------:R-:W-:Y:S01]  /*0da0*/  LOP3.LUT P2, RZ, R4, 0x10, RZ, 0xc0, !PT ;  /* 0x0000001004ff7812 */ /* 0x000fe2000784c0ff */
[----:B------:R-:W-:Y:S01]  /*0db0*/  UPRMT UR11, UR11, 0x8880, URZ ;  /* 0x000088800b0b7896 */ /* 0x000fe200080000ff */
[----:B------:R-:W1:Y:S01]  /*0dc0*/  LDC.64 R4, c[0x0][0x3d8] ;  /* 0x0000f600ff047b82 */ /* 0x000e620000000a00 */
[----:B------:R-:W-:-:S02]  /*0dd0*/  LEA R3, R3, UR5, 0x4 ;  /* 0x0000000503037c11 */ /* 0x000fc4000f8e20ff */
[----:B------:R-:W-:Y:S01]  /*0de0*/  LDGSTS.E.BYPASS.LTC128B.128 [R9+0x6000], desc[UR14][R20.64], P5 ;  /* 0x0600000014097fae */ /* 0x000fe2000a981a0e */
[----:B------:R-:W-:Y:S02]  /*0df0*/  IADD3 R16, P5, PT, R18, R132, RZ ;  /* 0x0000008412107210 */ /* 0x000fe40007fbe0ff */
[----:B--2---:R-:W-:-:S03]  /*0e00*/  IADD3 R14, P0, PT, R66, -R6, RZ ;  /* 0x80000006420e7210 */ /* 0x004fc60007f1e0ff */
[----:B------:R-:W-:Y:S01]  /*0e10*/  IMAD.X R17, R19, 0x1, R133, P5 ;  /* 0x0000000113117824 */ /* 0x000fe200028e0685 */
[----:B------:R-:W-:Y:S01]  /*0e20*/  LOP3.LUT P5, RZ, R11, 0x10, RZ, 0xc0, !PT ;  /* 0x000000100bff7812 */ /* 0x000fe200078ac0ff */
[----:B------:R-:W-:Y:S01]  /*0e30*/  IMAD.X R15, R67, 0x1, ~R7, P0 ;  /* 0x00000001430f7824 */ /* 0x000fe200000e0e07 */
[----:B------:R-:W-:Y:S01]  /*0e40*/  IADD3 R6, P0, PT, R16, R132, RZ ;  /* 0x0000008410067210 */ /* 0x000fe20007f1e0ff */
[----:B------:R-:W-:Y:S01]  /*0e50*/  IMAD.SHL.U32 R7, R142, 0x8, RZ ;  /* 0x000000088e077824 */ /* 0x000fe200078e00ff */
[----:B------:R-:W-:Y:S01]  /*0e60*/  LDGSTS.E.BYPASS.LTC128B.128 [R8+0x6000], desc[UR14][R18.64], P6 ;  /* 0x0600000012087fae */ /* 0x000fe2000b181a0e */
[----:B------:R-:W-:Y:S01]  /*0e70*/  IMAD.WIDE R14, R10, 0x2, R14 ;  /* 0x000000020a0e7825 */ /* 0x000fe200078e020e */
[----:B----4-:R-:W-:Y:S02]  /*0e80*/  CS2R R22, SRZ ;  /* 0x0000000000167805 */ /* 0x010fe4000001ff00 */
[----:B------:R2:W-:Y:S01]  /*0e90*/  LDGSTS.E.BYPASS.LTC128B.128 [R9+0x6c00], desc[UR14][R16.64], P2 ;  /* 0x06c0000010097fae */ /* 0x0005e20009181a0e */
[----:B------:R-:W-:Y:S01]  /*0ea0*/  LOP3.LUT P2, RZ, R7, 0x10, RZ, 0xc0, !PT ;  /* 0x0000001007ff7812 */ /* 0x000fe2000784c0ff */
[----:B------:R-:W-:-:S02]  /*0eb0*/  IMAD.X R7, R17, 0x1, R133, P0 ;  /* 0x0000000111077824 */ /* 0x000fc400000e0685 */
[----:B------:R-:W-:Y:S01]  /*0ec0*/  IMAD.SHL.U32 R11, R142, 0x4, RZ ;  /* 0x000000048e0b7824 */ /* 0x000fe200078e00ff */
[----:B-1----:R-:W-:Y:S02]  /*0ed0*/  IADD3 R4, P1, PT, R100, -R4, RZ ;  /* 0x8000000464047210 */ /* 0x002fe40007f3e0ff */
[----:B------:R1:W-:Y:S01]  /*0ee0*/  LDGSTS.E.BYPASS.LTC128B.128 [R8+0x6c00], desc[UR14][R6.64], P5 ;  /* 0x06c0000006087fae */ /* 0x0003e2000a981a0e */
[----:B------:R-:W-:Y:S01]  /*0ef0*/  IADD3 R138, P5, PT, R14, R12, RZ ;  /* 0x0000000c0e8a7210 */ /* 0x000fe20007fbe0ff */
[----:B---3--:R-:W-:Y:S01]  /*0f00*/  IMAD.SHL.U32 R12, R142, 0x2, RZ ;  /* 0x000000028e0c7824 */ /* 0x008fe200078e00ff */
[----:B------:R-:W-:Y:S01]  /*0f10*/  LOP3.LUT P0, RZ, R11, 0x10, RZ, 0xc0, !PT ;  /* 0x000000100bff7812 */ /* 0x000fe2000780c0ff */
[----:B------:R-:W-:Y:S01]  /*0f20*/  IMAD.X R5, R101, 0x1, ~R5, P1 ;  /* 0x0000000165057824 */ /* 0x000fe200008e0e05 */
[-C--:B------:R-:W-:Y:S01]  /*0f30*/  IADD3 R14, P1, PT, R138, R136.reuse, RZ ;  /* 0x000000888a0e7210 */ /* 0x080fe20007f3e0ff */
[----:B------:R-:W-:Y:S01]  /*0f40*/  IMAD.X R139, R15, 0x1, R13, P5 ;  /* 0x000000010f8b7824 */ /* 0x000fe200028e060d */
[----:B------:R-:W-:Y:S01]  /*0f50*/  LOP3.LUT P6, RZ, R12, 0x10, RZ, 0xc0, !PT ;  /* 0x000000100cff7812 */ /* 0x000fe200078cc0ff */
[----:B------:R-:W-:Y:S01]  /*0f60*/  IMAD.SHL.U32 R11, R143, 0x10, RZ ;  /* 0x000000108f0b7824 */ /* 0x000fe200078e00ff */
[----:B------:R-:W0:Y:S01]  /*0f70*/  LDGDEPBAR ;  /* 0x00000000000079af */ /* 0x000e220000000000 */
[----:B------:R-:W-:Y:S01]  /*0f80*/  IMAD.X R15, R139, 0x1, R137, P1 ;  /* 0x000000018b0f7824 */ /* 0x000fe200008e0689 */
[----:B------:R-:W-:Y:S01]  /*0f90*/  IADD3 R12, P1, PT, R14, R136, RZ ;  /* 0x000000880e0c7210 */ /* 0x000fe20007f3e0ff */
[----:B------:R-:W-:Y:S01]  /*0fa0*/  IMAD.WIDE R4, R10, 0x2, R4 ;  /* 0x000000020a047825 */ /* 0x000fe200078e0204 */
[----:B------:R-:W-:Y:S01]  /*0fb0*/  LDGSTS.E.BYPASS.LTC128B.128 [R9+0x80], desc[UR14][R138.64], P4 ;  /* 0x000800008a097fae */ /* 0x000fe2000a181a0e */
[----:B------:R-:W-:-:S02]  /*0fc0*/  LOP3.LUT P5, RZ, R11, 0x10, RZ, 0xc0, !PT ;  /* 0x000000100bff7812 */ /* 0x000fc400078ac0ff */
[----:B------:R-:W-:Y:S01]  /*0fd0*/  IMAD.SHL.U32 R11, R143, 0x8, RZ ;  /* 0x000000088f0b7824 */ /* 0x000fe200078e00ff */
[----:B------:R3:W-:Y:S01]  /*0fe0*/  LDGSTS.E.BYPASS.LTC128B.128 [R8+0x80], desc[UR14][R14.64], P2 ;  /* 0x000800000e087fae */ /* 0x0007e20009181a0e */
[----:B------:R-:W-:Y:S01]  /*0ff0*/  IMAD.X R13, R15, 0x1, R137, P1 ;  /* 0x000000010f0d7824 */ /* 0x000fe200008e0689 */
[----:B------:R-:W-:Y:S01]  /*1000*/  IADD3 R140, P2, PT, R4, R6, RZ ;  /* 0x00000006048c7210 */ /* 0x000fe20007f5e0ff */
[----:B------:R-:W-:Y:S01]  /*1010*/  IMAD.SHL.U32 R4, R143, 0x4, RZ ;  /* 0x000000048f047824 */ /* 0x000fe200078e00ff */
[----:B------:R-:W-:Y:S02]  /*1020*/  IADD3 R10, P1, PT, R12, R136, RZ ;  /* 0x000000880c0a7210 */ /* 0x000fe40007f3e0ff */
[----:B--2---:R-:W-:Y:S02]  /*1030*/  CS2R R16, SRZ ;  /* 0x0000000000107805 */ /* 0x004fe4000001ff00 */
[----:B------:R-:W-:Y:S01]  /*1040*/  LOP3.LUT P4, RZ, R11, 0x10, RZ, 0xc0, !PT ;  /* 0x000000100bff7812 */ /* 0x000fe2000788c0ff */
[----:B------:R-:W-:Y:S01]  /*1050*/  IMAD.X R141, R5, 0x1, R7, P2 ;  /* 0x00000001058d7824 */ /* 0x000fe200010e0607 */
[----:B------:R2:W-:Y:S01]  /*1060*/  LDGSTS.E.BYPASS.LTC128B.128 [R9+0xc80], desc[UR14][R12.64], P0 ;  /* 0x00c800000c097fae */ /* 0x0005e20008181a0e */
[----:B------:R-:W-:Y:S01]  /*1070*/  IMAD.X R11, R13, 0x1, R137, P1 ;  /* 0x000000010d0b7824 */ /* 0x000fe200008e0689 */
[----:B------:R-:W-:Y:S01]  /*1080*/  LOP3.LUT P2, RZ, R4, 0x10, RZ, 0xc0, !PT ;  /* 0x0000001004ff7812 */ /* 0x000fe2000784c0ff */
[----:B------:R-:W-:Y:S01]  /*1090*/  IMAD.SHL.U32 R4, R143, 0x2, RZ ;  /* 0x000000028f047824 */ /* 0x000fe200078e00ff */
[----:B-1----:R-:W-:-:S02]  /*10a0*/  IADD3 R6, P0, PT, R140, R132, RZ ;  /* 0x000000848c067210 */ /* 0x002fc40007f1e0ff */
[----:B------:R-:W-:Y:S01]  /*10b0*/  CS2R R18, SRZ ;  /* 0x0000000000127805 */ /* 0x000fe2000001ff00 */
[----:B------:R1:W-:Y:S01]  /*10c0*/  LDGSTS.E.BYPASS.LTC128B.128 [R8+0xc80], desc[UR14][R10.64], P6 ;  /* 0x00c800000a087fae */ /* 0x0003e2000b181a0e */
[-C--:B------:R-:W-:Y:S01]  /*10d0*/  IADD3 R20, P1, PT, R6, R132.reuse, RZ ;  /* 0x0000008406147210 */ /* 0x080fe20007f3e0ff */
[--C-:B------:R-:W-:Y:S01]  /*10e0*/  IMAD.X R7, R141, 0x1, R133.reuse, P0 ;  /* 0x000000018d077824 */ /* 0x100fe200000e0685 */
[----:B------:R-:W-:Y:S01]  /*10f0*/  LOP3.LUT P6, RZ, R4, 0x10, RZ, 0xc0, !PT ;  /* 0x0000001004ff7812 */ /* 0x000fe200078cc0ff */
[----:B------:R-:W-:Y:S01]  /*1100*/  LDGSTS.E.BYPASS.LTC128B.128 [R9+0x6080], desc[UR14][R140.64], P5 ;  /* 0x060800008c097fae */ /* 0x000fe2000a981a0e */
[----:B------:R-:W-:Y:S01]  /*1110*/  IADD3 R4, P0, PT, R20, R132, RZ ;  /* 0x0000008414047210 */ /* 0x000fe20007f1e0ff */
[--C-:B------:R-:W-:Y:S02]  /*1120*/  IMAD.X R21, R7, 0x1, R133.reuse, P1 ;  /* 0x0000000107157824 */ /* 0x100fe400008e0685 */
[----:B------:R4:W-:Y:S02]  /*1130*/  LDGSTS.E.BYPASS.LTC128B.128 [R8+0x6080], desc[UR14][R6.64], P4 ;  /* 0x0608000006087fae */ /* 0x0009e4000a181a0e */
[----:B------:R-:W-:-:S02]  /*1140*/  IMAD.X R5, R21, 0x1, R133, P0 ;  /* 0x0000000115057824 */ /* 0x000fc400000e0685 */
[----:B------:R5:W-:Y:S01]  /*1150*/  LDGSTS.E.BYPASS.LTC128B.128 [R9+0x6c80], desc[UR14][R20.64], P2 ;  /* 0x06c8000014097fae */ /* 0x000be20009181a0e */
[----:B---3--:R-:W-:-:S03]  /*1160*/  CS2R R14, SRZ ;  /* 0x00000000000e7805 */ /* 0x008fc6000001ff00 */
[----:B------:R3:W-:Y:S04]  /*1170*/  LDGSTS.E.BYPASS.LTC128B.128 [R8+0x6c80], desc[UR14][R4.64], P6 ;  /* 0x06c8000004087fae */ /* 0x0007e8000b181a0e */
[----:B------:R-:W0:Y:S01]  /*1180*/  LDGDEPBAR ;  /* 0x00000000000079af */ /* 0x000e220000000000 */
[----:B--2---:R-:W-:Y:S02]  /*1190*/  CS2R R12, SRZ ;  /* 0x00000000000c7805 */ /* 0x004fe4000001ff00 */
[----:B-1----:R-:W-:Y:S02]  /*11a0*/  CS2R R10, SRZ ;  /* 0x00000000000a7805 */ /* 0x002fe4000001ff00 */
[----:B----4-:R-:W-:Y:S02]  /*11b0*/  CS2R R6, SRZ ;  /* 0x0000000000067805 */ /* 0x010fe4000001ff00 */
[----:B-----5:R-:W-:-:S02]  /*11c0*/  CS2R R20, SRZ ;  /* 0x0000000000147805 */ /* 0x020fc4000001ff00 */
[----:B---3--:R-:W-:Y:S01]  /*11d0*/  CS2R R8, SRZ ;  /* 0x0000000000087805 */ /* 0x008fe2000001ff00 */
[----:B------:R-:W-:-:S04]  /*11e0*/  DEPBAR.LE SB0, 0x1 ;  /* 0x000080400000791a */ /* 0x000fc80000000000 */
[----:B------:R-:W-:Y:S01]  /*11f0*/  BAR.SYNC.DEFER_BLOCKING 0x0 ;  /* 0x0000000000007b1d */ /* 0x000fe20000010000 */
[----:B------:R-:W-:-:S05]  /*1200*/  CS2R R4, SRZ ;  /* 0x0000000000047805 */ /* 0x000fca000001ff00 */
[----:B------:R-:W1:Y:S04]  /*1210*/  LDSM.16.M88.4 R68, [R3] ;  /* 0x000000000344783b */ /* 0x000e680000000200 */
[----:B------:R-:W2:Y:S04]  /*1220*/  LDSM.16.M88.4 R88, [R3+0xc00] ;  /* 0x000c00000358783b */ /* 0x000ea80000000200 */
[----:B------:R-:W3:Y:S04]  /*1230*/  LDSM.16.M88.4 R92, [R3+0x1800] ;  /* 0x00180000035c783b */ /* 0x000ee80000000200 */
[----:B------:R-:W4:Y:S04]  /*1240*/  LDSM.16.M88.4 R96, [R3+0x2400] ;  /* 0x002400000360783b */ /* 0x000f280000000200 */
[----:B------:R-:W1:Y:S04]  /*1250*/  LDSM.16.M88.4 R72, [R2+0x6000] ;  /* 0x006000000248783b */ /* 0x000e680000000200 */
[----:B------:R-:W1:Y:S04]  /*1260*/  LDSM.16.M88.4 R76, [R2+0x6c00] ;  /* 0x006c0000024c783b */ /* 0x000e680000000200 */
[----:B------:R-:W1:Y:S04]  /*1270*/  LDSM.16.M88.4 R80, [R2+0x7800] ;  /* 0x007800000250783b */ /* 0x000e680000000200 */
[----:B------:R5:W1:Y:S02]  /*1280*/  LDSM.16.M88.4 R84, [R2+0x8400] ;  /* 0x008400000254783b */ /* 0x000a640000000200 */
[----:B-----5:R-:W-:Y:S01]  /*1290*/  CS2R R2, SRZ ;  /* 0x0000000000027805 */ /* 0x020fe2000001ff00 */
[----:B--234-:R-:W-:Y:S06]  /*12a0*/  @!P3 BRA `(.L_x_82) ;  /* 0x0000000c00bcb947 */ /* 0x01cfec0003800000 */
[----:B------:R-:W-:Y:S01]  /*12b0*/  SHF.R.U32.HI R3, RZ, 0x2, R0 ;  /* 0x00000002ff037819 */ /* 0x000fe20000011600 */
[----:B------:R-:W2:Y:S01]  /*12c0*/  S2UR UR16, SR_CgaCtaId ;  /* 0x00000000001079c3 */ /* 0x000ea20000008800 */
[C---:B------:R-:W-:Y:S01]  /*12d0*/  LEA R5, P0, R132.reuse, R100, 0x1 ;  /* 0x0000006484057211 */ /* 0x040fe200078008ff */
[----:B------:R-:W-:Y:S01]  /*12e0*/  UMOV UR17, 0x400 ;  /* 0x0000040000117882 */ /* 0x000fe20000000000 */
[----:B------:R-:W-:Y:S02]  /*12f0*/  LOP3.LUT R3, R3, 0x7, RZ, 0xc0, !PT ;  /* 0x0000000703037812 */ /* 0x000fe400078ec0ff */
[----:B------:R-:W-:Y:S02]  /*1300*/  CS2R R16, SRZ ;  /* 0x0000000000107805 */ /* 0x000fe4000001ff00 */
[----:B------:R-:W-:Y:S02]  /*1310*/  LEA.HI.X R2, R132, R101, R133, 0x1, P0 ;  /* 0x0000006584027211 */ /* 0x000fe400000f0c85 */
[----:B------:R-:W-:-:S02]  /*1320*/  CS2R R18, SRZ ;  /* 0x0000000000127805 */ /* 0x000fc4000001ff00 */
[----:B------:R-:W-:Y:S02]  /*1330*/  LEA R7, P0, R136, R66, 0x1 ;  /* 0x0000004288077211 */ /* 0x000fe400078008ff */
[----:B------:R-:W-:Y:S02]  /*1340*/  CS2R R48, SRZ ;  /* 0x0000000000307805 */ /* 0x000fe4000001ff00 */
[----:B------:R-:W-:Y:S02]  /*1350*/  LOP3.LUT R3, R3, 0x3e0, R0, 0xf8, !PT ;  /* 0x000003e003037812 */ /* 0x000fe400078ef800 */
[----:B------:R-:W-:Y:S02]  /*1360*/  CS2R R50, SRZ ;  /* 0x0000000000327805 */ /* 0x000fe4000001ff00 */
[----:B------:R-:W-:Y:S02]  /*1370*/  LOP3.LUT R9, R0, 0x7, RZ, 0xc0, !PT ;  /* 0x0000000700097812 */ /* 0x000fe400078ec0ff */
[----:B------:R-:W-:-:S02]  /*1380*/  CS2R R14, SRZ ;  /* 0x00000000000e7805 */ /* 0x000fc4000001ff00 */
[----:B------:R-:W-:Y:S02]  /*1390*/  LEA.HI.X R4, R136, R67, R137, 0x1, P0 ;  /* 0x0000004388047211 */ /* 0x000fe400000f0c89 */
[----:B------:R-:W-:Y:S02]  /*13a0*/  CS2R R20, SRZ ;  /* 0x0000000000147805 */ /* 0x000fe4000001ff00 */
[----:B------:R-:W-:Y:S02]  /*13b0*/  LOP3.LUT R145, R3, 0x8, RZ, 0xfc, !PT ;  /* 0x0000000803917812 */ /* 0x000fe400078efcff */
[----:B------:R-:W-:Y:S02]  /*13c0*/  CS2R R46, SRZ ;  /* 0x00000000002e7805 */ /* 0x000fe4000001ff00 */
[----:B------:R-:W-:Y:S02]  /*13d0*/  IADD3 R134, P1, PT, R5, R132, RZ ;  /* 0x0000008405867210 */ /* 0x000fe40007f3e0ff */
[----:B------:R-:W-:-:S02]  /*13e0*/  CS2R R52, SRZ ;  /* 0x0000000000347805 */ /* 0x000fc4000001ff00 */
[----:B------:R-:W-:Y:S02]  /*13f0*/  SHF.R.U32.HI R6, RZ, 0x3, R0 ;  /* 0x00000003ff067819 */ /* 0x000fe40000011600 */
[----:B------:R-:W-:Y:S02]  /*1400*/  CS2R R12, SRZ ;  /* 0x00000000000c7805 */ /* 0x000fe4000001ff00 */
[----:B------:R-:W-:Y:S01]  /*1410*/  SHF.R.U32.HI R9, RZ, 0x1, R9 ;  /* 0x00000001ff097819 */ /* 0x000fe20000011609 */
[----:B------:R-:W-:Y:S01]  /*1420*/  IMAD.X R133, R2, 0x1, R133, P1 ;  /* 0x0000000102857824 */ /* 0x000fe200008e0685 */
[----:B------:R-:W-:Y:S01]  /*1430*/  LOP3.LUT R67, R103, 0x8, RZ, 0xc0, !PT ;  /* 0x0000000867437812 */ /* 0x000fe200078ec0ff */
[----:B--2---:R-:W-:Y:S01]  /*1440*/  ULEA UR16, UR16, UR17, 0x18 ;  /* 0x0000001110107291 */ /* 0x004fe2000f8ec0ff */
[----:B------:R-:W-:Y:S02]  /*1450*/  LOP3.LUT R132, R105, 0x4, R102, 0xf8, !PT ;  /* 0x0000000469847812 */ /* 0x000fe400078ef866 */
[----:B------:R-:W-:-:S02]  /*1460*/  CS2R R22, SRZ ;  /* 0x0000000000167805 */ /* 0x000fc4000001ff00 */
[----:B------:R-:W-:Y:S02]  /*1470*/  LOP3.LUT R5, R103, 0x7, RZ, 0xc0, !PT ;  /* 0x0000000767057812 */ /* 0x000fe400078ec0ff */
[----:B------:R-:W-:Y:S02]  /*1480*/  CS2R R44, SRZ ;  /* 0x00000000002c7805 */ /* 0x000fe4000001ff00 */
[----:B------:R-:W-:Y:S02]  /*1490*/  SHF.R.U32.HI R3, RZ, 0x1, R3 ;  /* 0x00000001ff037819 */ /* 0x000fe40000011603 */
[----:B------:R-:W-:Y:S02]  /*14a0*/  CS2R R54, SRZ ;  /* 0x0000000000367805 */ /* 0x000fe4000001ff00 */
[----:B------:R-:W-:Y:S01]  /*14b0*/  SHF.R.U32.HI R145, RZ, 0x1, R145 ;  /* 0x00000001ff917819 */ /* 0x000fe20000011691 */
[----:B------:R-:W-:Y:S01]  /*14c0*/  IMAD R132, R5, 0x18, R132 ;  /* 0x0000001805847824 */ /* 0x000fe200078e0284 */
[----:B------:R-:W-:-:S02]  /*14d0*/  LOP3.LUT R9, R9, 0x1, R6, 0x78, !PT ;  /* 0x0000000109097812 */ /* 0x000fc400078e7806 */
[----:B------:R-:W-:Y:S02]  /*14e0*/  CS2R R10, SRZ ;  /* 0x00000000000a7805 */ /* 0x000fe4000001ff00 */
[--C-:B------:R-:W-:Y:S01]  /*14f0*/  LOP3.LUT R67, R67, 0x7, R0.reuse, 0xf8, !PT ;  /* 0x0000000743437812 */ /* 0x100fe200078ef800 */
[----:B------:R-:W-:Y:S01]  /*1500*/  IMAD.SHL.U32 R66, R132, 0x10, RZ ;  /* 0x0000001084427824 */ /* 0x000fe200078e00ff */
[----:B------:R-:W-:Y:S02]  /*1510*/  IADD3 R136, P0, PT, R7, R136, RZ ;  /* 0x0000008807887210 */ /* 0x000fe40007f1e0ff */
[----:B------:R-:W-:Y:S02]  /*1520*/  CS2R R24, SRZ ;  /* 0x0000000000187805 */ /* 0x000fe4000001ff00 */
[----:B------:R-:W-:Y:S02]  /*1530*/  LOP3.LUT R7, R3, 0x3, R0, 0x48, !PT ;  /* 0x0000000303077812 */ /* 0x000fe400078e4800 */
[----:B------:R-:W-:-:S02]  /*1540*/  CS2R R42, SRZ ;  /* 0x00000000002a7805 */ /* 0x000fc4000001ff00 */
[----:B------:R-:W-:Y:S01]  /*1550*/  LOP3.LUT R5, R145, 0x3, R0, 0x48, !PT ;  /* 0x0000000391057812 */ /* 0x000fe200078e4800 */
[----:B------:R-:W-:Y:S01]  /*1560*/  IMAD.X R135, R4, 0x1, R137, P0 ;  /* 0x0000000104877824 */ /* 0x000fe200000e0689 */
[----:B------:R-:W-:Y:S01]  /*1570*/  LOP3.LUT R102, R9, 0x4, R102, 0xf8, !PT ;  /* 0x0000000409667812 */ /* 0x000fe200078ef866 */
[----:B------:R-:W-:Y:S01]  /*1580*/  IMAD.MOV.U32 R137, RZ, RZ, R139 ;  /* 0x000000ffff897224 */ /* 0x000fe200078e008b */
[----:B------:R-:W-:Y:S02]  /*1590*/  SHF.R.U32.HI R67, RZ, 0x1, R67 ;  /* 0x00000001ff437819 */ /* 0x000fe40000011643 */
[----:B------:R-:W-:Y:S02]  /*15a0*/  CS2R R56, SRZ ;  /* 0x0000000000387805 */ /* 0x000fe4000001ff00 */
[----:B------:R-:W-:Y:S02]  /*15b0*/  LOP3.LUT R146, R7, 0x4, R0, 0xf8, !PT ;  /* 0x0000000407927812 */ /* 0x000fe400078ef800 */
[----:B------:R-:W-:-:S02]  /*15c0*/  CS2R R8, SRZ ;  /* 0x0000000000087805 */ /* 0x000fc4000001ff00 */
[----:B------:R-:W-:Y:S01]  /*15d0*/  LOP3.LUT R0, R5, 0x4, R0, 0xf8, !PT ;  /* 0x0000000405007812 */ /* 0x000fe200078ef800 */
[----:B------:R-:W-:Y:S01]  /*15e0*/  IMAD R67, R67, 0x18, R102 ;  /* 0x0000001843437824 */ /* 0x000fe200078e0266 */
[----:B------:R-:W-:Y:S01]  /*15f0*/  ISETP.NE.AND P0, PT, R144, RZ, PT ;  /* 0x000000ff9000720c */ /* 0x000fe20003f05270 */
[----:B------:R-:W-:Y:S01]  /*1600*/  IMAD R146, R3, 0x18, R146 ;  /* 0x0000001803927824 */ /* 0x000fe200078e0292 */
[----:B------:R-:W-:Y:S01]  /*1610*/  CS2R R26, SRZ ;  /* 0x00000000001a7805 */ /* 0x000fe2000001ff00 */
[----:B------:R-:W-:Y:S01]  /*1620*/  IMAD R145, R145, 0x18, R0 ;  /* 0x0000001891917824 */ /* 0x000fe200078e0200 */
[----:B------:R-:W-:Y:S01]  /*1630*/  CS2R R40, SRZ ;  /* 0x0000000000287805 */ /* 0x000fe2000001ff00 */
[----:B------:R-:W-:Y:S01]  /*1640*/  IMAD.SHL.U32 R0, R67, 0x10, RZ ;  /* 0x0000001043007824 */ /* 0x000fe200078e00ff */
[----:B------:R-:W-:Y:S02]  /*1650*/  CS2R R58, SRZ ;  /* 0x00000000003a7805 */ /* 0x000fe4000001ff00 */
[----:B------:R-:W-:-:S02]  /*1660*/  CS2R R6, SRZ ;  /* 0x0000000000067805 */ /* 0x000fc4000001ff00 */
[----:B------:R-:W-:Y:S02]  /*1670*/  CS2R R28, SRZ ;  /* 0x00000000001c7805 */ /* 0x000fe4000001ff00 */
[----:B------:R-:W-:Y:S02]  /*1680*/  CS2R R38, SRZ ;  /* 0x0000000000267805 */ /* 0x000fe4000001ff00 */
[----:B------:R-:W-:Y:S02]  /*1690*/  CS2R R60, SRZ ;  /* 0x00000000003c7805 */ /* 0x000fe4000001ff00 */
[----:B------:R-:W-:Y:S02]  /*16a0*/  CS2R R4, SRZ ;  /* 0x0000000000047805 */ /* 0x000fe4000001ff00 */
[----:B------:R-:W-:Y:S02]  /*16b0*/  CS2R R30, SRZ ;  /* 0x00000000001e7805 */ /* 0x000fe4000001ff00 */
[----:B------:R-:W-:-:S02]  /*16c0*/  CS2R R36, SRZ ;  /* 0x0000000000247805 */ /* 0x000fc4000001ff00 */
[----:B------:R-:W-:Y:S02]  /*16d0*/  CS2R R62, SRZ ;  /* 0x00000000003e7805 */ /* 0x000fe4000001ff00 */
[----:B------:R-:W-:Y:S02]  /*16e0*/  CS2R R2, SRZ ;  /* 0x0000000000027805 */ /* 0x000fe4000001ff00 */
[----:B------:R-:W-:Y:S02]  /*16f0*/  CS2R R32, SRZ ;  /* 0x0000000000207805 */ /* 0x000fe4000001ff00 */
[----:B------:R-:W-:Y:S02]  /*1700*/  CS2R R34, SRZ ;  /* 0x0000000000227805 */ /* 0x000fe4000001ff00 */
[----:B------:R-:W-:Y:S02]  /*1710*/  CS2R R64, SRZ ;  /* 0x0000000000407805 */ /* 0x000fe4000001ff00 */
[----:B------:R-:W-:Y:S01]  /*1720*/  SEL R143, R143, RZ, P0 ;  /* 0x000000ff8f8f7207 */ /* 0x000fe20000000000 */
[----:B------:R-:W-:Y:S01]  /*1730*/  UIADD3 UR4, UPT, UPT, UR4, 0x6000, URZ ;  /* 0x0000600004047890 */ /* 0x000fe2000fffe0ff */
[----:B------:R-:W-:Y:S01]  /*1740*/  SEL R142, R142, RZ, P0 ;  /* 0x000000ff8e8e7207 */ /* 0x000fe20000000000 */
[----:B------:R-:W-:Y:S01]  /*1750*/  UMOV UR21, 0x100 ;  /* 0x0000010000157882 */ /* 0x000fe20000000000 */
[----:B------:R-:W-:Y:S01]  /*1760*/  LOP3.LUT R66, R66, 0x20, RZ, 0x3c, !PT ;  /* 0x0000002042427812 */ /* 0x000fe200078e3cff */
[----:B------:R-:W-:Y:S01]  /*1770*/  UMOV UR13, 0x2 ;  /* 0x00000002000d7882 */ /* 0x000fe20000000000 */
[----:B------:R-:W-:Y:S01]  /*1780*/  LOP3.LUT R0, R0, 0x20, RZ, 0x3c, !PT ;  /* 0x0000002000007812 */ /* 0x000fe200078e3cff */
[----:B------:R-:W-:Y:S01]  /*1790*/  UMOV UR20, URZ ;  /* 0x000000ff00147c82 */ /* 0x000fe20008000000 */
[----:B------:R-:W-:Y:S01]  /*17a0*/  LEA R146, R146, UR16, 0x4 ;  /* 0x0000001092927c11 */ /* 0x000fe2000f8e20ff */
[----:B------:R-:W2:Y:S01]  /*17b0*/  LDCU.64 UR8, c[0x0][0x3a8] ;  /* 0x00007500ff0877ac */ /* 0x000ea20008000a00 */
[----:B------:R-:W-:Y:S01]  /*17c0*/  LEA R145, R145, UR16, 0x4 ;  /* 0x0000001091917c11 */ /* 0x000fe2000f8e20ff */
[----:B------:R-:W3:Y:S01]  /*17d0*/  LDCU.64 UR6, c[0x0][0x3c8] ;  /* 0x00007900ff0677ac */ /* 0x000ee20008000a00 */
[----:B------:R-:W-:Y:S01]  /*17e0*/  UMOV UR19, 0x100 ;  /* 0x0000010000137882 */ /* 0x000fe20000000000 */
[----:B------:R-:W-:-:S05]  /*17f0*/  UMOV UR16, 0xffffff00 ;  /* 0xffffff0000107882 */ /* 0x000fca0000000000 */
.L_x_83:
[C---:B-12---:R-:W-:Y:S01]  /*1800*/  HMMA.16816.F16 R64, R68.reuse, R72, R64 ;  /* 0x000000484440723c */ /* 0x046fe20000000840 */
[----:B------:R-:W-:Y:S01]  /*1810*/  LDSM.16.M88.4 R100, [R66+UR5] ;  /* 0x000000054264783b */ /* 0x000fe20008000200 */
[----:B------:R-:W-:Y:S02]  /*1820*/  UIADD3 UR18, UPT, UPT, UR5, 0x80, URZ ;  /* 0x0000008005127890 */ /* 0x000fe4000fffe0ff */
[----:B------:R-:W-:Y:S01]  /*1830*/  LOP3.LUT P3, RZ, R142, 0x1, RZ, 0xc0, !PT ;  /* 0x000000018eff7812 */ /* 0x000fe2000786c0ff */
[----:B------:R-:W-:Y:S01]  /*1840*/  VIADD R153, R146, UR21 ;  /* 0x0000001592997c36 */ /* 0x000fe20008000000 */
[----:B------:R-:W-:Y:S01]  /*1850*/  IADD3 R138, P0, PT, R138, R136, RZ ;  /* 0x000000888a8a7210 */ /* 0x000fe20007f1e0ff */
[----:B------:R-:W-:Y:S01]  /*1860*/  UIADD3 UR17, UPT, UPT, UR4, 0x80, URZ ;  /* 0x0000008004117890 */ /* 0x000fe2000fffe0ff */
[C---:B------:R-:W-:Y:S01]  /*1870*/  HMMA.16816.F16 R62, R68.reuse, R74, R62 ;  /* 0x0000004a443e723c */ /* 0x040fe2000000083e */
[----:B--2---:R-:W2:Y:S01]  /*1880*/  LDSM.16.M88.4 R104, [R0+UR4] ;  /* 0x000000040068783b */ /* 0x004ea20008000200 */
[----:B------:R-:W-:Y:S01]  /*1890*/  IADD3 R140, P1, PT, R140, R134, RZ ;  /* 0x000000868c8c7210 */ /* 0x000fe20007f3e0ff */
[----:B------:R-:W-:Y:S01]  /*18a0*/  IMAD.X R137, R137, 0x1, R135, P0 ;  /* 0x0000000189897824 */ /* 0x000fe200000e0687 */
[----:B------:R-:W-:Y:S01]  /*18b0*/  IADD3 R150, P2, PT, R138, UR8, RZ ;  /* 0x000000088a967c10 */ /* 0x000fe2000ff5e0ff */
[----:B------:R-:W-:Y:S01]  /*18c0*/  UIADD3 UR20, UPT, UPT, UR20, 0x1, URZ ;  /* 0x0000000114147890 */ /* 0x000fe2000fffe0ff */
[----:B------:R-:W-:Y:S01]  /*18d0*/  LOP3.LUT P0, RZ, R143, 0x1, RZ, 0xc0, !PT ;  /* 0x000000018fff7812 */ /* 0x000fe2000780c0ff */
[----:B------:R-:W-:Y:S01]  /*18e0*/  IMAD.X R141, R141, 0x1, R133, P1 ;  /* 0x000000018d8d7824 */ /* 0x000fe200008e0685 */
[C---:B------:R-:W-:Y:S01]  /*18f0*/  HMMA.16816.F16 R60, R68.reuse, R76, R60 ;  /* 0x0000004c443c723c */ /* 0x040fe2000000083c */
[----:B------:R-:W2:Y:S01]  /*1900*/  LDSM.16.M88.4 R108, [R0+UR4+0xc00] ;  /* 0x000c0004006c783b */ /* 0x000ea20008000200 */
[----:B------:R-:W-:Y:S01]  /*1910*/  IADD3.X R151, PT, PT, R137, UR9, RZ, P2, !PT ;  /* 0x0000000989977c10 */ /* 0x000fe200097fe4ff */
[----:B------:R-:W-:Y:S01]  /*1920*/  UISETP.NE.AND UP1, UPT, UR20, 0x3, UPT ;  /* 0x000000031400788c */ /* 0x000fe2000bf25270 */
[--C-:B------:R-:W-:Y:S01]  /*1930*/  SHF.R.U32.HI R139, RZ, 0x1, R142.reuse ;  /* 0x00000001ff8b7819 */ /* 0x100fe2000001168e */
[----:B------:R-:W-:Y:S01]  /*1940*/  UIADD3 UR13, UPT, UPT, UR13, 0x1, URZ ;  /* 0x000000010d0d7890 */ /* 0x000fe2000fffe0ff */
[----:B------:R-:W-:Y:S02]  /*1950*/  SHF.R.U32.HI R149, RZ, 0x1, R143 ;  /* 0x00000001ff957819 */ /* 0x000fe4000001168f */
[C---:B------:R-:W-:Y:S01]  /*1960*/  HMMA.16816.F16 R58, R68.reuse, R78, R58 ;  /* 0x0000004e443a723c */ /* 0x040fe2000000083a */
[----:B------:R-:W2:Y:S01]  /*1970*/  LDSM.16.M88.4 R112, [R0+UR4+0x1800] ;  /* 0x001800040070783b */ /* 0x000ea20008000200 */
[----:B------:R-:W-:Y:S01]  /*1980*/  LOP3.LUT P1, RZ, R139, 0x1, RZ, 0xc0, !PT ;  /* 0x000000018bff7812 */ /* 0x000fe2000782c0ff */
[----:B------:R-:W-:Y:S01]  /*1990*/  @P3 IMAD.MOV.U32 R139, RZ, RZ, R137 ;  /* 0x000000ffff8b3224 */ /* 0x000fe200078e0089 */
[----:B------:R-:W-:Y:S01]  /*19a0*/  LOP3.LUT P6, RZ, R149, 0x1, RZ, 0xc0, !PT ;  /* 0x0000000195ff7812 */ /* 0x000fe200078cc0ff */
[----:B------:R-:W-:Y:S01]  /*19b0*/  VIADD R149, R146, UR19 ;  /* 0x0000001392957c36 */ /* 0x000fe20008000000 */
[----:B------:R-:W-:Y:S01]  /*19c0*/  @!UP1 UIADD3 UR18, UPT, UPT, UR5, -0x100, URZ ;  /* 0xffffff0005129890 */ /* 0x000fe2000fffe0ff */
[--C-:B----4-:R-:W-:Y:S01]  /*19d0*/  SHF.R.U32.HI R147, RZ, 0x3, R142.reuse ;  /* 0x00000003ff937819 */ /* 0x110fe2000001168e */
[C---:B------:R-:W-:Y:S01]  /*19e0*/  HMMA.16816.F16 R56, R68.reuse, R80, R56 ;  /* 0x000000504438723c */ /* 0x040fe20000000838 */
[----:B------:R-:W2:Y:S01]  /*19f0*/  LDSM.16.M88.4 R116, [R0+UR4+0x2400] ;  /* 0x002400040074783b */ /* 0x000ea20008000200 */
[----:B------:R-:W-:Y:S01]  /*1a00*/  SHF.R.U32.HI R148, RZ, 0x2, R142 ;  /* 0x00000002ff947819 */ /* 0x000fe2000001168e */
[----:B------:R-:W-:Y:S01]  /*1a10*/  @!UP1 UIADD3 UR17, UPT, UPT, UR4, -0x100, URZ ;  /* 0xffffff0004119890 */ /* 0x000fe2000fffe0ff */
[----:B------:R-:W-:Y:S01]  /*1a20*/  LOP3.LUT P4, RZ, R147, 0x1, RZ, 0xc0, !PT ;  /* 0x0000000193ff7812 */ /* 0x000fe2000788c0ff */
[----:B------:R-:W-:Y:S01]  /*1a30*/  UISETP.NE.AND UP0, UPT, UR13, 0x3, UPT ;  /* 0x000000030d00788c */ /* 0x000fe2000bf05270 */
[----:B------:R-:W-:Y:S01]  /*1a40*/  LOP3.LUT P5, RZ, R148, 0x1, RZ, 0xc0, !PT ;  /* 0x0000000194ff7812 */ /* 0x000fe200078ac0ff */
[----:B------:R-:W-:Y:S01]  /*1a50*/  @!UP1 UMOV UR20, URZ ;  /* 0x000000ff00149c82 */ /* 0x000fe20008000000 */
[C---:B------:R-:W-:Y:S01]  /*1a60*/  HMMA.16816.F16 R54, R68.reuse, R82, R54 ;  /* 0x000000524436723c */ /* 0x040fe20000000836 */
[----:B------:R-:W2:Y:S01]  /*1a70*/  LDSM.16.M88.4 R120, [R66+UR5+0xc00] ;  /* 0x000c00054278783b */ /* 0x000ea20008000200 */
[--C-:B------:R-:W-:Y:S01]  /*1a80*/  SHF.R.U32.HI R147, RZ, 0x2, R143.reuse ;  /* 0x00000002ff937819 */ /* 0x100fe2000001168f */
[----:B------:R-:W-:Y:S01]  /*1a90*/  USEL UR22, UR16, 0x80, !UP0 ;  /* 0x0000008010167887 */ /* 0x000fe2000c000000 */
[----:B------:R-:W-:Y:S01]  /*1aa0*/  SHF.R.U32.HI R148, RZ, 0x3, R143 ;  /* 0x00000003ff947819 */ /* 0x000fe2000001168f */
[----:B------:R-:W-:Y:S01]  /*1ab0*/  USEL UR13, UR13, URZ, UP0 ;  /* 0x000000ff0d0d7287 */ /* 0x000fe20008000000 */
[----:B------:R-:W-:Y:S02]  /*1ac0*/  UMOV UR4, UR17 ;  /* 0x0000001100047c82 */ /* 0x000fe40008000000 */
[C---:B------:R-:W-:Y:S01]  /*1ad0*/  HMMA.16816.F16 R52, R68.reuse, R84, R52 ;  /* 0x000000544434723c */ /* 0x040fe20000000834 */
[----:B------:R-:W1:Y:S01]  /*1ae0*/  LDSM.16.M88.4 R124, [R66+UR5+0x1800] ;  /* 0x00180005427c783b */ /* 0x000e620008000200 */
[----:B------:R-:W-:Y:S01]  /*1af0*/  LOP3.LUT P2, RZ, R148, 0x1, RZ, 0xc0, !PT ;  /* 0x0000000194ff7812 */ /* 0x000fe2000784c0ff */
[----:B------:R-:W-:Y:S01]  /*1b00*/  VIADD R148, R145, UR21 ;  /* 0x0000001591947c36 */ /* 0x000fe20008000000 */
[----:B------:R-:W-:Y:S04]  /*1b10*/  UIADD3 UR21, UPT, UPT, UR22, UR21, URZ ;  /* 0x0000001516157290 */ /* 0x000fe8000fffe0ff */
[-C--:B------:R-:W-:Y:S01]  /*1b20*/  HMMA.16816.F16 R50, R68, R86.reuse, R50 ;  /* 0x000000564432723c */ /* 0x080fe20000000832 */
[----:B------:R-:W1:Y:S01]  /*1b30*/  LDSM.16.M88.4 R128, [R66+UR5+0x2400] ;  /* 0x002400054280783b */ /* 0x000e620008000200 */
[----:B------:R-:W-:Y:S06]  /*1b40*/  UMOV UR5, UR18 ;  /* 0x0000001200057c82 */ /* 0x000fec0008000000 */
[C---:B------:R-:W-:Y:S01]  /*1b50*/  HMMA.16816.F16 R48, R88.reuse, R86, R48 ;  /* 0x000000565830723c */ /* 0x040fe20000000830 */
[----:B------:R-:W-:Y:S01]  /*1b60*/  @!PT LDS RZ, [RZ] ;  /* 0x00000000fffff984 */ /* 0x000fe20000000800 */
[----:B------:R-:W-:Y:S01]  /*1b70*/  @!PT LDS RZ, [RZ] ;  /* 0x00000000fffff984 */ /* 0x000fe20000000800 */
[----:B------:R-:W-:Y:S01]  /*1b80*/  @!PT LDS RZ, [RZ] ;  /* 0x00000000fffff984 */ /* 0x000fe20000000800 */
[----:B------:R4:W-:Y:S02]  /*1b90*/  @P3 LDGSTS.E.BYPASS.LTC128B.128 [R149], desc[UR14][R138.64] ;  /* 0x000000008a953fae */ /* 0x0009e4000b981a0e */
[----:B------:R-:W-:Y:S01]  /*1ba0*/  LOP3.LUT P3, RZ, R147, 0x1, RZ, 0xc0, !PT ;  /* 0x0000000193ff7812 */ /* 0x000fe2000786c0ff */
[----:B------:R-:W-:Y:S01]  /*1bb0*/  VIADD R147, R145, UR19 ;  /* 0x0000001391937c36 */ /* 0x000fe20008000000 */
[----:B------:R-:W-:Y:S03]  /*1bc0*/  UIADD3 UR19, UPT, UPT, UR22, UR19, URZ ;  /* 0x0000001316137290 */ /* 0x000fe6000fffe0ff */
[C---:B------:R-:W-:Y:S01]  /*1bd0*/  HMMA.16816.F16 R46, R88.reuse, R84, R46 ;  /* 0x00000054582e723c */ /* 0x040fe2000000082e */
[----:B------:R5:W-:Y:S01]  /*1be0*/  @P1 LDGSTS.E.BYPASS.LTC128B.128 [R147], desc[UR14][R150.64] ;  /* 0x0000000096931fae */ /* 0x000be2000b981a0e */
[----:B---3--:R-:W-:Y:S04]  /*1bf0*/  IADD3 R154, P1, PT, R140, UR6, RZ ;  /* 0x000000068c9a7c10 */ /* 0x008fe8000ff3e0ff */
[----:B------:R-:W-:Y:S02]  /*1c00*/  IADD3.X R155, PT, PT, R141, UR7, RZ, P1, !PT ;  /* 0x000000078d9b7c10 */ /* 0x000fe40008ffe4ff */
[C---:B------:R-:W-:Y:S01]  /*1c10*/  HMMA.16816.F16 R44, R88.reuse, R82, R44 ;  /* 0x00000052582c723c */ /* 0x040fe2000000082c */
[----:B------:R-:W-:Y:S01]  /*1c20*/  @P0 LDGSTS.E.BYPASS.LTC128B.128 [R153+0x6000], desc[UR14][R140.64] ;  /* 0x060000008c990fae */ /* 0x000fe2000b981a0e */
[----:B------:R-:W-:Y:S02]  /*1c30*/  IADD3 R160, P0, PT, R150, UR8, RZ ;  /* 0x0000000896a07c10 */ /* 0x000fe4000ff1e0ff */
[----:B------:R-:W-:Y:S02]  /*1c40*/  IADD3 R156, P1, PT, R154, UR6, RZ ;  /* 0x000000069a9c7c10 */ /* 0x000fe4000ff3e0ff */
[----:B------:R-:W-:Y:S02]  /*1c50*/  IADD3.X R161, PT, PT, R151, UR9, RZ, P0, !PT ;  /* 0x0000000997a17c10 */ /* 0x000fe400087fe4ff */
[C---:B------:R-:W-:Y:S01]  /*1c60*/  HMMA.16816.F16 R42, R88.reuse, R80, R42 ;  /* 0x00000050582a723c */ /* 0x040fe2000000082a */
[----:B------:R-:W-:Y:S01]  /*1c70*/  @P6 LDGSTS.E.BYPASS.LTC128B.128 [R148+0x6000], desc[UR14][R154.64] ;  /* 0x060000009a946fae */ /* 0x000fe2000b981a0e */
[----:B------:R-:W-:Y:S02]  /*1c80*/  IADD3 R158, P0, PT, R160, UR8, RZ ;  /* 0x00000008a09e7c10 */ /* 0x000fe4000ff1e0ff */
[----:B------:R-:W-:Y:S01]  /*1c90*/  IADD3.X R157, PT, PT, R155, UR7, RZ, P1, !PT ;  /* 0x000000079b9d7c10 */ /* 0x000fe20008ffe4ff */
[----:B----4-:R-:W-:Y:S01]  /*1ca0*/  VIADD R139, R144, 0xffffffff ;  /* 0xffffffff908b7836 */ /* 0x010fe20000000000 */
[----:B------:R-:W-:Y:S02]  /*1cb0*/  IADD3.X R159, PT, PT, R161, UR9, RZ, P0, !PT ;  /* 0x00000009a19f7c10 */ /* 0x000fe400087fe4ff */
[C---:B------:R-:W-:Y:S01]  /*1cc0*/  HMMA.16816.F16 R40, R88.reuse, R78, R40 ;  /* 0x0000004e5828723c */ /* 0x040fe20000000828 */
[----:B------:R-:W-:Y:S01]  /*1cd0*/  @P5 LDGSTS.E.BYPASS.LTC128B.128 [R149+0xc00], desc[UR14][R160.64] ;  /* 0x00c00000a0955fae */ /* 0x000fe2000b981a0e */
[----:B-----5:R-:W-:Y:S06]  /*1ce0*/  IADD3 R150, P0, PT, R156, UR6, RZ ;  /* 0x000000069c967c10 */ /* 0x020fec000ff1e0ff */
[C---:B------:R-:W-:Y:S01]  /*1cf0*/  HMMA.16816.F16 R38, R88.reuse, R76, R38 ;  /* 0x0000004c5826723c */ /* 0x040fe20000000826 */
[----:B------:R3:W-:Y:S01]  /*1d00*/  @P4 LDGSTS.E.BYPASS.LTC128B.128 [R147+0xc00], desc[UR14][R158.64] ;  /* 0x00c000009e934fae */ /* 0x0007e2000b981a0e */
[----:B------:R-:W-:Y:S02]  /*1d10*/  IADD3.X R151, PT, PT, R157, UR7, RZ, P0, !PT ;  /* 0x000000079d977c10 */ /* 0x000fe400087fe4ff */
[----:B------:R-:W-:Y:S04]  /*1d20*/  ISETP.NE.AND P0, PT, R139, RZ, PT ;  /* 0x000000ff8b00720c */ /* 0x000fe80003f05270 */
[C---:B------:R-:W-:Y:S01]  /*1d30*/  HMMA.16816.F16 R36, R88.reuse, R74, R36 ;  /* 0x0000004a5824723c */ /* 0x040fe20000000824 */
[----:B------:R-:W-:Y:S01]  /*1d40*/  @P3 LDGSTS.E.BYPASS.LTC128B.128 [R153+0x6c00], desc[UR14][R156.64] ;  /* 0x06c000009c993fae */ /* 0x000fe2000b981a0e */
[----:B------:R-:W-:Y:S02]  /*1d50*/  SEL R142, R142, RZ, P0 ;  /* 0x000000ff8e8e7207 */ /* 0x000fe40000000000 */
[----:B------:R-:W-:Y:S02]  /*1d60*/  SEL R143, R143, RZ, P0 ;  /* 0x000000ff8f8f7207 */ /* 0x000fe40000000000 */
[----:B------:R-:W-:Y:S01]  /*1d70*/  ISETP.GT.AND P0, PT, R144, -0x1, PT ;  /* 0xffffffff9000780c */ /* 0x000fe20003f04270 */
[----:B------:R-:W-:Y:S01]  /*1d80*/  IMAD.MOV.U32 R144, RZ, RZ, R139 ;  /* 0x000000ffff907224 */ /* 0x000fe200078e008b */
[-C--:B------:R-:W-:Y:S01]  /*1d90*/  HMMA.16816.F16 R34, R88, R72.reuse, R34 ;  /* 0x000000485822723c */ /* 0x080fe20000000822 */
[----:B------:R4:W-:Y:S07]  /*1da0*/  @P2 LDGSTS.E.BYPASS.LTC128B.128 [R148+0x6c00], desc[UR14][R150.64] ;  /* 0x06c0000096942fae */ /* 0x0009ee000b981a0e */
[C---:B------:R-:W-:Y:S01]  /*1db0*/  HMMA.16816.F16 R32, R92.reuse, R72, R32 ;  /* 0x000000485c20723c */ /* 0x040fe20000000820 */
[----:B------:R-:W0:Y:S02]  /*1dc0*/  LDGDEPBAR ;  /* 0x00000000000079af */ /* 0x000e240000000000 */
[----:B---3--:R-:W-:Y:S05]  /*1dd0*/  LEA R147, R67, UR17, 0x4 ;  /* 0x0000001143937c11 */ /* 0x008fea000f8e20ff */
[C---:B------:R-:W-:Y:S08]  /*1de0*/  HMMA.16816.F16 R30, R92.reuse, R74, R30 ;  /* 0x0000004a5c1e723c */ /* 0x040ff0000000081e */
[C---:B------:R-:W-:Y:S02]  /*1df0*/  HMMA.16816.F16 R28, R92.reuse, R76, R28 ;  /* 0x0000004c5c1c723c */ /* 0x040fe4000000081c */
[----:B----4-:R-:W-:Y:S06]  /*1e00*/  LEA R148, R132, UR18, 0x4 ;  /* 0x0000001284947c11 */ /* 0x010fec000f8e20ff */
[C---:B------:R-:W-:Y:S01]  /*1e10*/  HMMA.16816.F16 R26, R92.reuse, R78, R26 ;  /* 0x0000004e5c1a723c */ /* 0x040fe2000000081a */
[----:B------:R-:W-:Y:S04]  /*1e20*/  DEPBAR.LE SB0, 0x1 ;  /* 0x000080400000791a */ /* 0x000fe80000000000 */
[----:B------:R-:W-:Y:S03]  /*1e30*/  BAR.SYNC.DEFER_BLOCKING 0x0 ;  /* 0x0000000000007b1d */ /* 0x000fe60000010000 */
[C---:B------:R-:W-:Y:S08]  /*1e40*/  HMMA.16816.F16 R24, R92.reuse, R80, R24 ;  /* 0x000000505c18723c */ /* 0x040ff00000000818 */
[C---:B------:R-:W-:Y:S08]  /*1e50*/  HMMA.16816.F16 R22, R92.reuse, R82, R22 ;  /* 0x000000525c16723c */ /* 0x040ff00000000816 */
[C---:B------:R-:W-:Y:S08]  /*1e60*/  HMMA.16816.F16 R20, R92.reuse, R84, R20 ;  /* 0x000000545c14723c */ /* 0x040ff00000000814 */
[-C--:B------:R-:W-:Y:S08]  /*1e70*/  HMMA.16816.F16 R18, R92, R86.reuse, R18 ;  /* 0x000000565c12723c */ /* 0x080ff00000000812 */
[C---:B------:R-:W-:Y:S08]  /*1e80*/  HMMA.16816.F16 R16, R96.reuse, R86, R16 ;  /* 0x000000566010723c */ /* 0x040ff00000000810 */
[C---:B------:R-:W-:Y:S08]  /*1e90*/  HMMA.16816.F16 R14, R96.reuse, R84, R14 ;  /* 0x00000054600e723c */ /* 0x040ff0000000080e */
[C---:B------:R-:W-:Y:S08]  /*1ea0*/  HMMA.16816.F16 R12, R96.reuse, R82, R12 ;  /* 0x00000052600c723c */ /* 0x040ff0000000080c */
[C---:B------:R-:W-:Y:S08]  /*1eb0*/  HMMA.16816.F16 R10, R96.reuse, R80, R10 ;  /* 0x00000050600a723c */ /* 0x040ff0000000080a */
[C---:B------:R-:W-:Y:S08]  /*1ec0*/  HMMA.16816.F16 R8, R96.reuse, R78, R8 ;  /* 0x0000004e6008723c */ /* 0x040ff00000000808 */
[C---:B------:R-:W-:Y:S08]  /*1ed0*/  HMMA.16816.F16 R6, R96.reuse, R76, R6 ;  /* 0x0000004c6006723c */ /* 0x040ff00000000806 */
[C---:B------:R-:W-:Y:S08]  /*1ee0*/  HMMA.16816.F16 R4, R96.reuse, R74, R4 ;  /* 0x0000004a6004723c */ /* 0x040ff00000000804 */
[----:B------:R-:W-:-:S08]  /*1ef0*/  HMMA.16816.F16 R2, R96, R72, R2 ;  /* 0x000000486002723c */ /* 0x000fd00000000802 */
[C---:B--2---:R-:W-:Y:S08]  /*1f00*/  HMMA.16816.F16 R64, R100.reuse, R104, R64 ;  /* 0x000000686440723c */ /* 0x044ff00000000840 */
[C---:B------:R-:W-:Y:S08]  /*1f10*/  HMMA.16816.F16 R62, R100.reuse, R106, R62 ;  /* 0x0000006a643e723c */ /* 0x040ff0000000083e */
[C---:B------:R-:W-:Y:S08]  /*1f20*/  HMMA.16816.F16 R60, R100.reuse, R108, R60 ;  /* 0x0000006c643c723c */ /* 0x040ff0000000083c */
[C---:B------:R-:W-:Y:S08]  /*1f30*/  HMMA.16816.F16 R58, R100.reuse, R110, R58 ;  /* 0x0000006e643a723c */ /* 0x040ff0000000083a */
        /* <DEDUP_REMOVED lines=11> */
[-C--:B------:R-:W-:Y:S01]  /*1ff0*/  HMMA.16816.F16 R34, R120, R104.reuse, R34 ;  /* 0x000000687822723c */ /* 0x080fe20000000822 */
[----:B------:R4:W2:Y:S07]  /*2000*/  LDSM.16.M88.4 R68, [R148] ;  /* 0x000000009444783b */ /* 0x0008ae0000000200 */
[C---:B-1----:R-:W-:Y:S01]  /*2010*/  HMMA.16816.F16 R32, R124.reuse, R104, R32 ;  /* 0x000000687c20723c */ /* 0x042fe20000000820 */
[----:B------:R4:W2:Y:S07]  /*2020*/  LDSM.16.M88.4 R88, [R148+0xc00] ;  /* 0x000c00009458783b */ /* 0x0008ae0000000200 */
[C---:B------:R-:W-:Y:S01]  /*2030*/  HMMA.16816.F16 R30, R124.reuse, R106, R30 ;  /* 0x0000006a7c1e723c */ /* 0x040fe2000000081e */
[----:B------:R4:W2:Y:S07]  /*2040*/  LDSM.16.M88.4 R92, [R148+0x1800] ;  /* 0x00180000945c783b */ /* 0x0008ae0000000200 */
[C---:B------:R-:W-:Y:S01]  /*2050*/  HMMA.16816.F16 R28, R124.reuse, R108, R28 ;  /* 0x0000006c7c1c723c */ /* 0x040fe2000000081c */
[----:B------:R4:W2:Y:S07]  /*2060*/  LDSM.16.M88.4 R96, [R148+0x2400] ;  /* 0x002400009460783b */ /* 0x0008ae0000000200 */
[C---:B------:R-:W-:Y:S01]  /*2070*/  HMMA.16816.F16 R26, R124.reuse, R110, R26 ;  /* 0x0000006e7c1a723c */ /* 0x040fe2000000081a */
[----:B------:R4:W2:Y:S07]  /*2080*/  LDSM.16.M88.4 R72, [R147] ;  /* 0x000000009348783b */ /* 0x0008ae0000000200 */
[C---:B------:R-:W-:Y:S01]  /*2090*/  HMMA.16816.F16 R24, R124.reuse, R112, R24 ;  /* 0x000000707c18723c */ /* 0x040fe20000000818 */
[----:B------:R4:W2:Y:S07]  /*20a0*/  LDSM.16.M88.4 R76, [R147+0xc00] ;  /* 0x000c0000934c783b */ /* 0x0008ae0000000200 */
[C---:B------:R-:W-:Y:S01]  /*20b0*/  HMMA.16816.F16 R22, R124.reuse, R114, R22 ;  /* 0x000000727c16723c */ /* 0x040fe20000000816 */
[----:B------:R4:W2:Y:S07]  /*20c0*/  LDSM.16.M88.4 R80, [R147+0x1800] ;  /* 0x001800009350783b */ /* 0x0008ae0000000200 */
[C---:B------:R-:W-:Y:S01]  /*20d0*/  HMMA.16816.F16 R20, R124.reuse, R116, R20 ;  /* 0x000000747c14723c */ /* 0x040fe20000000814 */
[----:B------:R4:W2:Y:S07]  /*20e0*/  LDSM.16.M88.4 R84, [R147+0x2400] ;  /* 0x002400009354783b */ /* 0x0008ae0000000200 */
        /* <DEDUP_REMOVED lines=8> */
[----:B------:R-:W-:Y:S01]  /*2170*/  HMMA.16816.F16 R2, R128, R104, R2 ;  /* 0x000000688002723c */ /* 0x000fe20000000802 */
[----:B------:R-:W-:Y:S02]  /*2180*/  @!UPT UIADD3 URZ, UPT, UPT, URZ, URZ, URZ ;  /* 0x000000fffffff290 */ /* 0x000fe4000fffe0ff */
[----:B------:R-:W-:Y:S11]  /*2190*/  @P0 BRA `(.L_x_83) ;  /* 0xfffffff400980947 */ /* 0x000ff6000383ffff */
.L_x_82:
[----:B------:R-:W0:Y:S01]  /*21a0*/  LDGDEPBAR ;  /* 0x00000000000079af */ /* 0x000e220000000000 */
[----:B------:R-:W3:Y:S03]  /*21b0*/  LDCU.64 UR4, c[0x0][0x410] ;  /* 0x00008200ff0477ac */ /* 0x000ee60008000a00 */
[----:B------:R-:W0:Y:S01]  /*21c0*/  LDGDEPBAR ;  /* 0x00000000000079af */ /* 0x000e220000000000 */
[----:B---3--:R-:W-:-:S04]  /*21d0*/  UISETP.NE.U32.AND UP0, UPT, UR4, URZ, UPT ;  /* 0x000000ff0400728c */ /* 0x008fc8000bf05070 */
[----:B------:R-:W-:Y:S01]  /*21e0*/  UISETP.NE.AND.EX UP0, UPT, UR5, URZ, UPT, UP0 ;  /* 0x000000ff0500728c */ /* 0x000fe2000bf05300 */
[----:B------:R-:W-:-:S04]  /*21f0*/  DEPBAR.LE SB0, 0x0 ;  /* 0x000080000000791a */ /* 0x000fc80000000000 */
[----:B------:R-:W-:Y:S06]  /*2200*/  BAR.SYNC.DEFER_BLOCKING 0x0 ;  /* 0x0000000000007b1d */ /* 0x000fec0000010000 */
[----:B------:R-:W-:Y:S05]  /*2210*/  BRA.U !UP0, `(.L_x_84) ;  /* 0x00000001081c7547 */ /* 0x000fea000b800000 */
[----:B-12---:R-:W1:Y:S02]  /*2220*/  LDC.64 R86, c[0x0][0x410] ;  /* 0x00010400ff567b82 */ /* 0x006e640000000a00 */
[----:B-1----:R-:W2:Y:S02]  /*2230*/  LDG.E.64 R86, desc[UR14][R86.64] ;  /* 0x0000000e56567981 */ /* 0x002ea4000c1e1b00 */
[----:B--2---:R-:W-:-:S04]  /*2240*/  ISETP.NE.U32.AND P0, PT, R86, RZ, PT ;  /* 0x000000ff5600720c */ /* 0x004fc80003f05070 */
[----:B------:R-:W-:-:S13]  /*2250*/  ISETP.NE.AND.EX P0, PT, R87, RZ, PT, P0 ;  /* 0x000000ff5700720c */ /* 0x000fda0003f05300 */
[----:B------:R-:W-:Y:S05]  /*2260*/  @!P0 BRA `(.L_x_84) ;  /* 0x0000000000088947 */ /* 0x000fea0003800000 */
[----:B------:R1:W5:Y:S01]  /*2270*/  LD.E.U16 R86, desc[UR14][R86.64] ;  /* 0x0000000e56567980 */ /* 0x000362000c101500 */
[----:B------:R-:W-:Y:S05]  /*2280*/  BRA `(.L_x_85) ;  /* 0x0000000000247947 */ /* 0x000fea0003800000 */
.L_x_84:
[----:B------:R-:W3:Y:S02]  /*2290*/  LDCU.64 UR4, c[0x0][0x400] ;  /* 0x00008000ff0477ac */ /* 0x000ee40008000a00 */
[----:B---3--:R-:W-:-:S04]  /*22a0*/  UISETP.NE.U32.AND UP0, UPT, UR4, URZ, UPT ;  /* 0x000000ff0400728c */ /* 0x008fc8000bf05070 */
[----:B------:R-:W-:-:S09]  /*22b0*/  UISETP.NE.AND.EX UP0, UPT, UR5, URZ, UPT, UP0 ;  /* 0x000000ff0500728c */ /* 0x000fd2000bf05300 */
[----:B------:R-:W-:Y:S05]  /*22c0*/  BRA.U !UP0, `(.L_x_86) ;  /* 0x00000001080c7547 */ /* 0x000fea000b800000 */
[----:B-12---:R-:W1:Y:S02]  /*22d0*/  LDC.64 R86, c[0x0][0x400] ;  /* 0x00010000ff567b82 */ /* 0x006e640000000a00 */
[----:B-1----:R2:W5:Y:S01]  /*22e0*/  LDG.E.U16 R86, desc[UR14][R86.64] ;  /* 0x0000000e56567981 */ /* 0x002562000c1e1500 */
[----:B------:R-:W-:Y:S05]  /*22f0*/  BRA `(.L_x_85) ;  /* 0x0000000000087947 */ /* 0x000fea0003800000 */
.L_x_86:
[----:B------:R-:W1:Y:S02]  /*2300*/  LDCU.U16 UR4, c[0x0][0x3f8] ;  /* 0x00007f00ff0477ac */ /* 0x000e640008000400 */
[----:B-12---:R-:W-:-:S07]  /*2310*/  MOV R86, UR4 ;  /* 0x0000000400567c02 */ /* 0x006fce0008000f00 */
.L_x_85:
[----:B------:R-:W3:Y:S02]  /*2320*/  LDCU.64 UR4, c[0x0][0x418] ;  /* 0x00008300ff0477ac */ /* 0x000ee40008000a00 */
[----:B---3--:R-:W-:-:S04]  /*2330*/  UISETP.NE.U32.AND UP0, UPT, UR4, URZ, UPT ;  /* 0x000000ff0400728c */ /* 0x008fc8000bf05070 */
[----:B------:R-:W-:-:S09]  /*2340*/  UISETP.NE.AND.EX UP0, UPT, UR5, URZ, UPT, UP0 ;  /* 0x000000ff0500728c */ /* 0x000fd2000bf05300 */
[----:B------:R-:W-:Y:S05]  /*2350*/  BRA.U !UP0, `(.L_x_87) ;  /* 0x0000000108287547 */ /* 0x000fea000b800000 */
[----:B------:R-:W3:Y:S02]  /*2360*/  LDC.64 R66, c[0x0][0x418] ;  /* 0x00010600ff427b82 */ /* 0x000ee40000000a00 */
[----:B---3--:R-:W3:Y:S02]  /*2370*/  LDG.E.64 R66, desc[UR14][R66.64] ;  /* 0x0000000e42427981 */ /* 0x008ee4000c1e1b00 */
[----:B---3--:R-:W-:-:S04]  /*2380*/  ISETP.NE.U32.AND P0, PT, R66, RZ, PT ;  /* 0x000000ff4200720c */ /* 0x008fc80003f05070 */
[----:B------:R-:W-:-:S13]  /*2390*/  ISETP.NE.AND.EX P0, PT, R67, RZ, PT, P0 ;  /* 0x000000ff4300720c */ /* 0x000fda0003f05300 */
[----:B------:R-:W-:Y:S05]  /*23a0*/  @!P0 BRA `(.L_x_87) ;  /* 0x0000000000148947 */ /* 0x000fea0003800000 */
[----:B------:R3:W5:Y:S01]  /*23b0*/  LD.E.U16 R85, desc[UR14][R66.64] ;  /* 0x0000000e42557980 */ /* 0x000762000c101500 */
[----:B------:R-:W1:Y:S02]  /*23c0*/  LDCU.64 UR4, c[0x0][0x408] ;  /* 0x00008100ff0477ac */ /* 0x000e640008000a00 */
[----:B-1----:R-:W-:Y:S02]  /*23d0*/  MOV R72, UR4 ;  /* 0x0000000400487c02 */ /* 0x002fe40008000f00 */
[----:B------:R-:W-:Y:S01]  /*23e0*/  MOV R73, UR5 ;  /* 0x0000000500497c02 */ /* 0x000fe20008000f00 */
[----:B------:R-:W-:Y:S06]  /*23f0*/  BRA `(.L_x_88) ;  /* 0x0000000000287947 */ /* 0x000fec0003800000 */
.L_x_87:
[----:B------:R-:W3:Y:S02]  /*2400*/  LDCU.64 UR4, c[0x0][0x408] ;  /* 0x00008100ff0477ac */ /* 0x000ee40008000a00 */
[----:B---3--:R-:W-:-:S04]  /*2410*/  UISETP.NE.U32.AND UP0, UPT, UR4, URZ, UPT ;  /* 0x000000ff0400728c */ /* 0x008fc8000bf05070 */
[----:B------:R-:W-:-:S09]  /*2420*/  UISETP.NE.AND.EX UP0, UPT, UR5, URZ, UPT, UP0 ;  /* 0x000000ff0500728c */ /* 0x000fd2000bf05300 */
[----:B------:R-:W-:Y:S05]  /*2430*/  BRA.U !UP0, `(.L_x_89) ;  /* 0x00000001080c7547 */ /* 0x000fea000b800000 */
[----:B------:R-:W3:Y:S02]  /*2440*/  LDC.64 R72, c[0x0][0x408] ;  /* 0x00010200ff487b82 */ /* 0x000ee40000000a00 */
[----:B---3--:R3:W5:Y:S01]  /*2450*/  LDG.E.U16 R85, desc[UR14][R72.64] ;  /* 0x0000000e48557981 */ /* 0x008762000c1e1500 */
[----:B------:R-:W-:Y:S05]  /*2460*/  BRA `(.L_x_88) ;  /* 0x00000000000c7947 */ /* 0x000fea0003800000 */
.L_x_89:
[----:B------:R-:W3:Y:S01]  /*2470*/  LDCU.U16 UR4, c[0x0][0x3fa] ;  /* 0x00007f40ff0477ac */ /* 0x000ee20008000400 */
[----:B------:R-:W-:Y:S02]  /*2480*/  CS2R R72, SRZ ;  /* 0x0000000000487805 */ /* 0x000fe4000001ff00 */
[----:B---3--:R-:W-:-:S07]  /*2490*/  MOV R85, UR4 ;  /* 0x0000000400557c02 */ /* 0x008fce0008000f00 */
.L_x_88:
[----:B------:R-:W-:Y:S01]  /*24a0*/  ISETP.NE.U32.AND P0, PT, R72, RZ, PT ;  /* 0x000000ff4800720c */ /* 0x000fe20003f05070 */
[----:B------:R-:W1:Y:S01]  /*24b0*/  S2R R89, SR_TID.X ;  /* 0x0000000000597919 */ /* 0x000e620000002100 */
[----:B------:R-:W2:Y:S01]  /*24c0*/  LDC R84, c[0x0][0x398] ;  /* 0x0000e600ff547b82 */ /* 0x000ea20000000800 */
[----:B------:R-:W4:Y:S01]  /*24d0*/  S2R R69, SR_CTAID.Y ;  /* 0x0000000000457919 */ /* 0x000f220000002600 */
[----:B------:R-:W-:Y:S01]  /*24e0*/  ISETP.NE.AND.EX P0, PT, R73, RZ, PT, P0 ;  /* 0x000000ff4900720c */ /* 0x000fe20003f05300 */
[----:B---3--:R-:W3:Y:S01]  /*24f0*/  S2R R67, SR_CTAID.X ;  /* 0x0000000000437919 */ /* 0x008ee20000002500 */
[----:B------:R-:W-:Y:S01]  /*2500*/  IMAD.MOV.U32 R71, RZ, RZ, -0x1 ;  /* 0xffffffffff477424 */ /* 0x000fe200078e00ff */
[----:B------:R-:W3:Y:S01]  /*2510*/  LDCU.128 UR4, c[0x0][0x4a0] ;  /* 0x00009400ff0477ac */ /* 0x000ee20008000c00 */
[----:B------:R-:W3:Y:S09]  /*2520*/  LDCU UR16, c[0x0][0x384] ;  /* 0x00007080ff1077ac */ /* 0x000ef20008000800 */
[----:B------:R3:W3:Y:S01]  /*2530*/  @P0 LDG.E.U16 R0, desc[UR14][R72.64] ;  /* 0x0000000e48000981 */ /* 0x0006e2000c1e1500 */
[----:B------:R-:W3:Y:S01]  /*2540*/  @!P0 LDC.U16 R66, c[0x0][0x3fa] ;  /* 0x0000fe80ff428b82 */ /* 0x000ee20000000400 */
[----:B------:R-:W3:Y:S01]  /*2550*/  LDCU.64 UR8, c[0x0][0x420] ;  /* 0x00008400ff0877ac */ /* 0x000ee20008000a00 */
[----:B------:R-:W-:Y:S01]  /*2560*/  CS2R R74, SRZ ;  /* 0x00000000004a7805 */ /* 0x000fe2000001ff00 */
[----:B------:R-:W3:Y:S01]  /*2570*/  LDCU UR13, c[0x0][0x380] ;  /* 0x00007000ff0d77ac */ /* 0x000ee20008000800 */
[----:B--2---:R-:W-:Y:S01]  /*2580*/  SHF.L.U32 R68, R71, R84, RZ ;  /* 0x0000005447447219 */ /* 0x004fe200000006ff */
[----:B-1----:R-:W-:Y:S01]  /*2590*/  IMAD.SHL.U32 R76, R89, 0x8, RZ ;  /* 0x00000008594c7824 */ /* 0x002fe200078e00ff */
[----:B------:R-:W-:-:S02]  /*25a0*/  SHF.R.U32.HI R80, RZ, 0x4, R89 ;  /* 0x00000004ff507819 */ /* 0x000fc40000011659 */
[----:B------:R-:W-:Y:S02]  /*25b0*/  SHF.R.U32.HI R77, RZ, 0x3, R89 ;  /* 0x00000003ff4d7819 */ /* 0x000fe40000011659 */
[----:B----4-:R-:W-:Y:S02]  /*25c0*/  SHF.L.U32 R69, R69, R84, RZ ;  /* 0x0000005445457219 */ /* 0x010fe400000006ff */
[----:B------:R-:W-:Y:S02]  /*25d0*/  LOP3.LUT R76, R76, 0x78, RZ, 0xc0, !PT ;  /* 0x000000784c4c7812 */ /* 0x000fe400078ec0ff */
[----:B---3--:R-:W-:Y:S02]  /*25e0*/  LOP3.LUT R68, R67, R68, RZ, 0x30, !PT ;  /* 0x0000004443447212 */ /* 0x008fe400078e30ff */
[----:B------:R-:W-:Y:S02]  /*25f0*/  LOP3.LUT R80, R80, 0x1, RZ, 0xc0, !PT ;  /* 0x0000000150507812 */ /* 0x000fe400078ec0ff */
[----:B------:R-:W-:-:S02]  /*2600*/  CS2R R72, SRZ ;  /* 0x0000000000487805 */ /* 0x000fc4000001ff00 */
[----:B------:R-:W-:Y:S01]  /*2610*/  SHF.R.U32.HI R84, RZ, R84, R67 ;  /* 0x00000054ff547219 */ /* 0x000fe20000011643 */
[----:B------:R-:W-:-:S04]  /*2620*/  IMAD.IADD R69, R69, 0x1, R68 ;  /* 0x0000000145457824 */ /* 0x000fc800078e0244 */
[----:B------:R-:W-:-:S04]  /*2630*/  IMAD R90, R69, 0x80, R76 ;  /* 0x00000080455a7824 */ /* 0x000fc800078e024c */
[----:B------:R-:W-:-:S05]  /*2640*/  IMAD.WIDE R68, R90, 0x2, RZ ;  /* 0x000000025a447825 */ /* 0x000fca00078e02ff */
[----:B------:R-:W-:Y:S01]  /*2650*/  LOP3.LUT R67, R69, 0x1fffffff, RZ, 0xc0, !PT ;  /* 0x1fffffff45437812 */ /* 0x000fe200078ec0ff */
[----:B------:R-:W-:Y:S01]  /*2660*/  ULEA UR11, UR12, UR11, 0x1 ;  /* 0x0000000b0c0b7291 */ /* 0x000fe2000f8e08ff */
[----:B------:R-:W-:Y:S01]  /*2670*/  LOP3.LUT R78, R89, 0x3, RZ, 0xc0, !PT ;  /* 0x00000003594e7812 */ /* 0x000fe200078ec0ff */
[----:B------:R-:W-:Y:S02]  /*2680*/  USHF.L.U32 UR10, UR10, 0x5, URZ ;  /* 0x000000050a0a7899 */ /* 0x000fe400080006ff */
[----:B------:R-:W-:Y:S01]  /*2690*/  USHF.L.U32 UR11, UR11, 0x3, URZ ;  /* 0x000000030b0b7899 */ /* 0x000fe200080006ff */
[----:B------:R-:W-:Y:S02]  /*26a0*/  @P0 HSETP2.NEU.AND P1, PT, R0.H0_H0, RZ.H0_H0, PT ;  /* 0x200000ff00000234 */ /* 0x000fe40003f2d800 */
[----:B------:R-:W-:Y:S02]  /*26b0*/  LOP3.LUT R0, R80, 0x3c0, R89, 0xf8, !PT ;  /* 0x000003c050007812 */ /* 0x000fe400078ef859 */
[----:B------:R-:W-:-:S02]  /*26c0*/  @!P0 HSETP2.NEU.AND P1, PT, R66.H0_H0, RZ.H0_H0, PT ;  /* 0x200000ff42008234 */ /* 0x000fc40003f2d800 */
[----:B------:R-:W-:Y:S02]  /*26d0*/  ISETP.NE.U32.AND P0, PT, RZ, UR4, PT ;  /* 0x00000004ff007c0c */ /* 0x000fe4000bf05070 */
[----:B------:R-:W-:Y:S02]  /*26e0*/  LOP3.LUT R71, R0, 0x4, R77, 0xf8, !PT ;  /* 0x0000000400477812 */ /* 0x000fe400078ef84d */
[----:B------:R-:W-:Y:S02]  /*26f0*/  ISETP.NE.AND.EX P1, PT, RZ, UR5, P1, P0 ;  /* 0x00000005ff007c0c */ /* 0x000fe40008f25300 */
[----:B------:R-:W-:Y:S01]  /*2700*/  LOP3.LUT R66, R68, 0xfffffff0, RZ, 0xc0, !PT ;  /* 0xfffffff044427812 */ /* 0x000fe200078ec0ff */
[----:B------:R-:W-:Y:S01]  /*2710*/  IMAD R84, R84, 0x80, R71 ;  /* 0x0000008054547824 */ /* 0x000fe200078e0247 */
[----:B------:R-:W-:-:S03]  /*2720*/  ISETP.LT.AND P1, PT, R90, UR16, P1 ;  /* 0x000000105a007c0c */ /* 0x000fc60008f21270 */
[C---:B------:R-:W-:Y:S01]  /*2730*/  IMAD.WIDE.U32 R96, R84.reuse, UR8, R66 ;  /* 0x0000000854607c25 */ /* 0x040fe2000f8e0042 */
[----:B------:R-:W-:-:S03]  /*2740*/  ISETP.LT.AND P2, PT, R84, UR13, P1 ;  /* 0x0000000d54007c0c */ /* 0x000fc60008f41270 */
[----:B------:R-:W-:Y:S01]  /*2750*/  IMAD R0, R84, UR9, R97 ;  /* 0x0000000954007c24 */ /* 0x000fe2000f8e0261 */
[----:B------:R-:W-:-:S04]  /*2760*/  IADD3 R96, P0, PT, R96, UR4, RZ ;  /* 0x0000000460607c10 */ /* 0x000fc8000ff1e0ff */
[----:B------:R-:W-:Y:S01]  /*2770*/  IADD3.X R97, PT, PT, R0, UR5, RZ, P0, !PT ;  /* 0x0000000500617c10 */ /* 0x000fe200087fe4ff */
[----:B------:R-:W1:Y:S04]  /*2780*/  LDCU.64 UR4, c[0x0][0x428] ;  /* 0x00008500ff0477ac */ /* 0x000e680008000a00 */
[----:B------:R-:W2:Y:S01]  /*2790*/  @P2 LDG.E.LTC128B.128 R72, desc[UR14][R96.64] ;  /* 0x0000000e60482981 */ /* 0x000ea2000c1e1d20 */
[----:B------:R-:W-:Y:S01]  /*27a0*/  VIADD R98, R84, 0x2 ;  /* 0x0000000254627836 */ /* 0x000fe20000000000 */
[----:B------:R-:W-:Y:S02]  /*27b0*/  CS2R R68, SRZ ;  /* 0x0000000000447805 */ /* 0x000fe4000001ff00 */
[----:B------:R-:W-:Y:S02]  /*27c0*/  CS2R R70, SRZ ;  /* 0x0000000000467805 */ /* 0x000fe4000001ff00 */
[----:B------:R-:W-:-:S02]  /*27d0*/  ISETP.LT.AND P2, PT, R98, UR13, P1 ;  /* 0x0000000d62007c0c */ /* 0x000fc40008f41270 */
[----:B-1----:R-:W-:Y:S01]  /*27e0*/  IADD3 R94, P0, PT, R96, UR4, RZ ;  /* 0x00000004605e7c10 */ /* 0x002fe2000ff1e0ff */
[----:B------:R-:W1:Y:S03]  /*27f0*/  S2UR UR4, SR_CgaCtaId ;  /* 0x00000000000479c3 */ /* 0x000e660000008800 */
[----:B------:R-:W-:Y:S02]  /*2800*/  IADD3.X R95, PT, PT, R97, UR5, RZ, P0, !PT ;  /* 0x00000005615f7c10 */ /* 0x000fe400087fe4ff */
[----:B------:R-:W-:-:S05]  /*2810*/  LOP3.LUT R0, R89, 0x1f, RZ, 0xc0, !PT ;  /* 0x0000001f59007812 */ /* 0x000fca00078ec0ff */
[----:B------:R3:W5:Y:S01]  /*2820*/  @P2 LDG.E.LTC128B.128 R68, desc[UR14][R94.64] ;  /* 0x0000000e5e442981 */ /* 0x000762000c1e1d20 */
[----:B------:R-:W-:Y:S01]  /*2830*/  SHF.R.U32.HI R79, RZ, 0x2, R0 ;  /* 0x00000002ff4f7819 */ /* 0x000fe20000011600 */
[----:B------:R-:W-:Y:S01]  /*2840*/  UIMAD UR10, UR11, 0x48, UR10 ;  /* 0x000000480b0a78a4 */ /* 0x000fe2000f8e020a */
[--C-:B------:R-:W-:Y:S01]  /*2850*/  LOP3.LUT R80, R80, 0x70, R77.reuse, 0xf8, !PT ;  /* 0x0000007050507812 */ /* 0x100fe200078ef84d */
[----:B------:R-:W-:Y:S01]  /*2860*/  UMOV UR5, 0x400 ;  /* 0x0000040000057882 */ /* 0x000fe20000000000 */
[----:B------:R-:W-:Y:S01]  /*2870*/  ISETP.NE.U32.AND P6, PT, RZ, UR6, PT ;  /* 0x00000006ff007c0c */ /* 0x000fe2000bfc5070 */
[----:B------:R-:W-:Y:S01]  /*2880*/  IMAD R78, R79, 0x48, R78 ;  /* 0x000000484f4e7824 */ /* 0x000fe200078e024e */
[----:B------:R-:W-:Y:S02]  /*2890*/  LOP3.LUT R80, R80, 0x8, R77, 0xf8, !PT ;  /* 0x0000000850507812 */ /* 0x000fe400078ef84d */
[----:B------:R-:W-:Y:S01]  /*28a0*/  LOP3.LUT R77, R77, 0x4, RZ, 0xc0, !PT ;  /* 0x000000044d4d7812 */ /* 0x000fe200078ec0ff */
[----:B------:R-:W-:Y:S01]  /*28b0*/  VIADD R0, R78, UR10 ;  /* 0x0000000a4e007c36 */ /* 0x000fe20008000000 */
[----:B------:R-:W-:-:S02]  /*28c0*/  ISETP.GE.AND P3, PT, R90, UR16, PT ;  /* 0x000000105a007c0c */ /* 0x000fc4000bf66270 */
[----:B------:R-:W-:Y:S01]  /*28d0*/  LOP3.LUT R89, R89, 0xf, RZ, 0xc0, !PT ;  /* 0x0000000f59597812 */ /* 0x000fe200078ec0ff */
[----:B------:R-:W-:Y:S01]  /*28e0*/  IMAD.IADD R77, R77, 0x1, R80 ;  /* 0x000000014d4d7824 */ /* 0x000fe200078e0250 */
[----:B------:R-:W-:Y:S01]  /*28f0*/  BAR.SYNC.DEFER_BLOCKING 0x0 ;  /* 0x0000000000007b1d */ /* 0x000fe20000010000 */
[----:B-1----:R-:W-:Y:S01]  /*2900*/  ULEA UR4, UR4, UR5, 0x18 ;  /* 0x0000000504047291 */ /* 0x002fe2000f8ec0ff */
[----:B------:R-:W-:Y:S01]  /*2910*/  ISETP.NE.AND.EX P6, PT, RZ, UR7, !P3, P6 ;  /* 0x00000007ff007c0c */ /* 0x000fe2000dfc5360 */
[----:B------:R-:W-:-:S04]  /*2920*/  IMAD R77, R77, 0x90, R76 ;  /* 0x000000904d4d7824 */ /* 0x000fc800078e024c */
[----:B------:R-:W-:Y:S02]  /*2930*/  LEA R0, R0, UR4, 0x2 ;  /* 0x0000000400007c11 */ /* 0x000fe4000f8e10ff */
[----:B------:R-:W-:-:S03]  /*2940*/  LEA R87, R77, UR4, 0x1 ;  /* 0x000000044d577c11 */ /* 0x000fc6000f8e08ff */
[----:B------:R-:W1:Y:S01]  /*2950*/  LDCU.64 UR4, c[0x0][0x460] ;  /* 0x00008c00ff0477ac */ /* 0x000e620008000a00 */
[----:B------:R4:W-:Y:S04]  /*2960*/  STS [R0], R64 ;  /* 0x0000004000007388 */ /* 0x0009e80000000800 */
[----:B------:R-:W-:Y:S01]  /*2970*/  STS [R0+0x10], R62 ;  /* 0x0000103e00007388 */ /* 0x000fe20000000800 */
[----:B-1----:R-:W-:-:S03]  /*2980*/  IMAD.WIDE.U32 R66, R84, UR4, R66 ;  /* 0x0000000454427c25 */ /* 0x002fc6000f8e0042 */
[----:B------:R1:W-:Y:S01]  /*2990*/  STS [R0+0x20], R60 ;  /* 0x0000203c00007388 */ /* 0x0003e20000000800 */
[----:B------:R-:W-:-:S03]  /*29a0*/  IADD3 R66, P2, PT, R66, UR6, RZ ;  /* 0x0000000642427c10 */ /* 0x000fc6000ff5e0ff */
[----:B------:R-:W-:Y:S04]  /*29b0*/  STS [R0+0x30], R58 ;  /* 0x0000303a00007388 */ /* 0x000fe80000000800 */
[----:B------:R3:W-:Y:S04]  /*29c0*/  STS [R0+0x40], R56 ;  /* 0x0000403800007388 */ /* 0x0007e80000000800 */
[----:B------:R-:W-:Y:S04]  /*29d0*/  STS [R0+0x50], R54 ;  /* 0x0000503600007388 */ /* 0x000fe80000000800 */
[----:B------:R3:W-:Y:S01]  /*29e0*/  STS [R0+0x60], R52 ;  /* 0x0000603400007388 */ /* 0x0007e20000000800 */
[----:B----4-:R-:W-:-:S03]  /*29f0*/  I2FP.F32.S32 R64, UR16 ;  /* 0x0000001000407c45 */ /* 0x010fc60008201400 */
[----:B------:R4:W-:Y:S01]  /*2a00*/  STS [R0+0x70], R50 ;  /* 0x0000703200007388 */ /* 0x0009e20000000800 */
[----:B------:R-:W-:Y:S01]  /*2a10*/  BAR.SYNC.DEFER_BLOCKING 0x0 ;  /* 0x0000000000007b1d */ /* 0x000fe20000010000 */
[----:B-1----:R-:W-:-:S05]  /*2a20*/  VIADD R60, R64, 0x1800000 ;  /* 0x01800000403c7836 */ /* 0x002fca0000000000 */
[----:B---3--:R-:W-:-:S04]  /*2a30*/  LOP3.LUT R56, R60, 0x7f800000, RZ, 0xc0, !PT ;  /* 0x7f8000003c387812 */ /* 0x008fc800078ec0ff */
[----:B------:R-:W-:Y:S01]  /*2a40*/  ISETP.GT.U32.AND P0, PT, R56, 0x1ffffff, PT ;  /* 0x01ffffff3800780c */ /* 0x000fe20003f04070 */
[C---:B------:R-:W-:Y:S02]  /*2a50*/  IMAD R52, R84.reuse, UR5, R67 ;  /* 0x0000000554347c24 */ /* 0x040fe4000f8e0243 */
[----:B----4-:R-:W-:-:S03]  /*2a60*/  VIADD R50, R84, 0x8 ;  /* 0x0000000854327836 */ /* 0x010fc60000000000 */
[----:B------:R-:W-:Y:S01]  /*2a70*/  IADD3.X R67, PT, PT, R52, UR7, RZ, P2, !PT ;  /* 0x0000000734437c10 */ /* 0x000fe200097fe4ff */
[----:B------:R-:W1:Y:S01]  /*2a80*/  LDS.128 R80, [R87] ;  /* 0x0000000057507984 */ /* 0x000e620000000c00 */
[----:B------:R-:W-:-:S03]  /*2a90*/  ISETP.GE.AND P2, PT, R90, UR16, PT ;  /* 0x000000105a007c0c */ /* 0x000fc6000bf46270 */
[----:B------:R3:W4:Y:S01]  /*2aa0*/  LDS.128 R76, [R87+0x240] ;  /* 0x00024000574c7984 */ /* 0x0007220000000c00 */
[C---:B--2--5:R-:W-:Y:S02]  /*2ab0*/  HMUL2 R73, R85.reuse.H0_H0, R73 ;  /* 0x0000004955497232 */ /* 0x064fe40000000800 */
[C---:B------:R-:W-:Y:S02]  /*2ac0*/  HMUL2 R75, R85.reuse.H0_H0, R75 ;  /* 0x0000004b554b7232 */ /* 0x040fe40000000800 */
[C---:B------:R-:W-:Y:S02]  /*2ad0*/  HMUL2 R72, R85.reuse.H0_H0, R72 ;  /* 0x0000004855487232 */ /* 0x040fe40000000800 */
[----:B------:R-:W-:Y:S02]  /*2ae0*/  HMUL2 R74, R85.H0_H0, R74 ;  /* 0x0000004a554a7232 */ /* 0x000fe40000000800 */
[C---:B-1----:R-:W-:Y:S02]  /*2af0*/  HFMA2 R73, R86.reuse.H0_H0, R81, R73 ;  /* 0x0000005156497231 */ /* 0x042fe40000000849 */
[----:B------:R-:W-:-:S02]  /*2b00*/  HFMA2 R75, R86.H0_H0, R83, R75 ;  /* 0x00000053564b7231 */ /* 0x000fc4000000084b */
[C---:B------:R-:W-:Y:S02]  /*2b10*/  HFMA2 R72, R86.reuse.H0_H0, R80, R72 ;  /* 0x0000005056487231 */ /* 0x040fe40000000848 */
[----:B------:R-:W-:Y:S02]  /*2b20*/  HADD2.F32 R58, -RZ, R73.H0_H0 ;  /* 0x20000049ff3a7230 */ /* 0x000fe40000004100 */
[----:B------:R-:W-:Y:S02]  /*2b30*/  HFMA2 R74, R86.H0_H0, R82, R74 ;  /* 0x00000052564a7231 */ /* 0x000fe4000000084a */
[----:B------:R-:W-:Y:S02]  /*2b40*/  HADD2.F32 R62, -RZ, R75.H0_H0 ;  /* 0x2000004bff3e7230 */ /* 0x000fe40000004100 */
[--C-:B------:R-:W-:Y:S02]  /*2b50*/  HADD2.F32 R56, -RZ, R72.reuse.H0_H0 ;  /* 0x20000048ff387230 */ /* 0x100fe40000004100 */
[----:B------:R-:W-:-:S02]  /*2b60*/  HADD2.F32 R81, -RZ, R72.H1_H1 ;  /* 0x30000048ff517230 */ /* 0x000fc40000004100 */
[----:B------:R-:W-:Y:S02]  /*2b70*/  HADD2.F32 R73, -RZ, R73.H1_H1 ;  /* 0x30000049ff497230 */ /* 0x000fe40000004100 */
[--C-:B------:R-:W-:Y:S02]  /*2b80*/  HADD2.F32 R60, -RZ, R74.reuse.H0_H0 ;  /* 0x2000004aff3c7230 */ /* 0x100fe40000004100 */
[----:B------:R-:W-:Y:S02]  /*2b90*/  HADD2.F32 R83, -RZ, R74.H1_H1 ;  /* 0x3000004aff537230 */ /* 0x000fe40000004100 */
[----:B------:R-:W-:Y:S01]  /*2ba0*/  HADD2.F32 R75, -RZ, R75.H1_H1 ;  /* 0x3000004bff4b7230 */ /* 0x000fe20000004100 */
[----:B---34-:R-:W-:Y:S06]  /*2bb0*/  @P0 BRA `(.L_x_90) ;  /* 0x0000000000100947 */ /* 0x018fec0003800000 */
[----:B------:R-:W-:Y:S02]  /*2bc0*/  MOV R52, 0x2be0 ;  /* 0x00002be000347802 */ /* 0x000fe40000000f00 */
[----:B------:R-:W-:Y:S05]  /*2bd0*/  CALL.REL.NOINC `($__internal_2_$__cuda_sm20_rcp_rn_f32_slowpath) ;  /* 0x0000004c002c7944 */ /* 0x000fea0003c00000 */
[----:B------:R-:W-:Y:S01]  /*2be0*/  MOV R88, R91 ;  /* 0x0000005b00587202 */ /* 0x000fe20000000f00 */
[----:B------:R-:W-:Y:S06]  /*2bf0*/  BRA `(.L_x_91) ;  /* 0x0000000000107947 */ /* 0x000fec0003800000 */
.L_x_90:
[----:B------:R-:W1:Y:S02]  /*2c00*/  MUFU.RCP R91, R64 ;  /* 0x00000040005b7308 */ /* 0x000e640000001000 */
[----:B-1----:R-:W-:-:S04]  /*2c10*/  FFMA R88, R64, R91, -1 ;  /* 0xbf80000040587423 */ /* 0x002fc8000000005b */
[----:B------:R-:W-:-:S04]  /*2c20*/  FADD.FTZ R88, -R88, -RZ ;  /* 0x800000ff58587221 */ /* 0x000fc80000010100 */
[----:B------:R-:W-:-:S07]  /*2c30*/  FFMA R88, R91, R88, R91 ;  /* 0x000000585b587223 */ /* 0x000fce000000005b */
.L_x_91:
[----:B------:R-:W1:Y:S01]  /*2c40*/  LDCU.64 UR8, c[0x0][0x380] ;  /* 0x00007000ff0877ac */ /* 0x000e620008000a00 */
[----:B------:R-:W-:Y:S01]  /*2c50*/  @!P2 FFMA R52, R56, R56, RZ ;  /* 0x000000383834a223 */ /* 0x000fe200000000ff */
[C---:B------:R-:W-:Y:S01]  /*2c60*/  HMUL2 R69, R85.reuse.H0_H0, R69 ;  /* 0x0000004555457232 */ /* 0x040fe20000000800 */
[----:B------:R-:W2:Y:S01]  /*2c70*/  LDC.64 R104, c[0x0][0x4b0] ;  /* 0x00012c00ff687b82 */ /* 0x000ea20000000a00 */
[C---:B------:R-:W-:Y:S02]  /*2c80*/  HMUL2 R68, R85.reuse.H0_H0, R68 ;  /* 0x0000004455447232 */ /* 0x040fe40000000800 */
[----:B------:R-:W-:Y:S01]  /*2c90*/  @!P2 FFMA R91, R81, R81, R52 ;  /* 0x00000051515ba223 */ /* 0x000fe20000000034 */
[C---:B------:R-:W-:Y:S01]  /*2ca0*/  HFMA2 R69, R86.reuse.H0_H0, R77, R69 ;  /* 0x0000004d56457231 */ /* 0x040fe20000000845 */
[----:B------:R-:W3:Y:S01]  /*2cb0*/  LDCU.64 UR4, c[0x0][0x468] ;  /* 0x00008d00ff0477ac */ /* 0x000ee20008000a00 */
[----:B------:R-:W-:Y:S02]  /*2cc0*/  HFMA2 R68, R86.H0_H0, R76, R68 ;  /* 0x0000004c56447231 */ /* 0x000fe40000000844 */
[----:B------:R-:W-:Y:S01]  /*2cd0*/  @!P2 FFMA R52, R58, R58, R91 ;  /* 0x0000003a3a34a223 */ /* 0x000fe2000000005b */
[----:B------:R-:W-:-:S02]  /*2ce0*/  HMUL2 R71, R85.H0_H0, R71 ;  /* 0x0000004755477232 */ /* 0x000fc40000000800 */
[----:B------:R-:W-:Y:S02]  /*2cf0*/  HADD2.F32 R76, -RZ, R69.H0_H0 ;  /* 0x20000045ff4c7230 */ /* 0x000fe40000004100 */
[----:B------:R-:W-:Y:S02]  /*2d00*/  HMUL2 R70, R85.H0_H0, R70 ;  /* 0x0000004655467232 */ /* 0x000fe40000000800 */
[----:B------:R-:W-:Y:S01]  /*2d10*/  @!P2 FFMA R91, R73, R73, R52 ;  /* 0x00000049495ba223 */ /* 0x000fe20000000034 */
[C---:B------:R-:W-:Y:S02]  /*2d20*/  HFMA2 R71, R86.reuse.H0_H0, R79, R71 ;  /* 0x0000004f56477231 */ /* 0x040fe40000000847 */
[----:B------:R-:W-:Y:S02]  /*2d30*/  HADD2.F32 R64, -RZ, R68.H0_H0 ;  /* 0x20000044ff407230 */ /* 0x000fe40000004100 */
[----:B------:R-:W-:Y:S02]  /*2d40*/  HFMA2 R70, R86.H0_H0, R78, R70 ;  /* 0x0000004e56467231 */ /* 0x000fe40000000846 */
[----:B------:R-:W-:Y:S01]  /*2d50*/  @!P2 FFMA R52, R60, R60, R91 ;  /* 0x0000003c3c34a223 */ /* 0x000fe2000000005b */
[----:B-1----:R-:W-:Y:S01]  /*2d60*/  ISETP.GE.AND P0, PT, R90, UR9, PT ;  /* 0x000000095a007c0c */ /* 0x002fe2000bf06270 */
[----:B------:R-:W-:Y:S01]  /*2d70*/  HADD2.F32 R69, -RZ, R69.H1_H1 ;  /* 0x30000045ff457230 */ /* 0x000fe20000004100 */
[----:B------:R-:W-:Y:S01]  /*2d80*/  MOV R91, RZ ;  /* 0x000000ff005b7202 */ /* 0x000fe20000000f00 */
[----:B------:R-:W-:Y:S01]  /*2d90*/  @!P2 FFMA R77, R83, R83, R52 ;  /* 0x00000053534da223 */ /* 0x000fe20000000034 */
[----:B------:R-:W-:Y:S01]  /*2da0*/  FADD R52, RZ, R56 ;  /* 0x00000038ff347221 */ /* 0x000fe20000000000 */
[----:B------:R-:W-:Y:S01]  /*2db0*/  HADD2.F32 R78, -RZ, R70.H0_H0 ;  /* 0x20000046ff4e7230 */ /* 0x000fe20000004100 */
[----:B------:R-:W-:Y:S01]  /*2dc0*/  ISETP.GE.AND P5, PT, R98, UR8, PT ;  /* 0x0000000862007c0c */ /* 0x000fe2000bfa6270 */
[----:B------:R-:W-:Y:S01]  /*2dd0*/  @!P2 FFMA R54, R62, R62, R77 ;  /* 0x0000003e3e36a223 */ /* 0x000fe2000000004d */
[----:B------:R-:W-:Y:S01]  /*2de0*/  FADD R79, R81, R52 ;  /* 0x00000034514f7221 */ /* 0x000fe20000000000 */
[----:B------:R-:W-:-:S02]  /*2df0*/  HADD2.F32 R77, -RZ, R68.H1_H1 ;  /* 0x30000044ff4d7230 */ /* 0x000fc40000004100 */
[----:B------:R-:W-:Y:S01]  /*2e00*/  FADD R68, RZ, R64 ;  /* 0x00000040ff447221 */ /* 0x000fe20000000000 */
[----:B------:R-:W-:Y:S01]  /*2e10*/  @!P2 FFMA R91, R75, R75, R54 ;  /* 0x0000004b4b5ba223 */ /* 0x000fe20000000036 */
[----:B------:R-:W-:Y:S01]  /*2e20*/  FADD R54, R58, R79 ;  /* 0x0000004f3a367221 */ /* 0x000fe20000000000 */
[----:B------:R-:W-:Y:S01]  /*2e30*/  @!P0 FFMA R52, R64, R64, RZ ;  /* 0x0000004040348223 */ /* 0x000fe200000000ff */
[----:B------:R-:W-:Y:S01]  /*2e40*/  FADD R99, R77, R68 ;  /* 0x000000444d637221 */ /* 0x000fe20000000000 */
[----:B------:R-:W-:Y:S02]  /*2e50*/  HADD2.F32 R101, -RZ, R70.H1_H1 ;  /* 0x30000046ff657230 */ /* 0x000fe40000004100 */
[----:B------:R-:W-:Y:S01]  /*2e60*/  FADD R93, R73, R54 ;  /* 0x00000036495d7221 */ /* 0x000fe20000000000 */
[----:B------:R-:W-:Y:S01]  /*2e70*/  @!P0 FFMA R79, R77, R77, R52 ;  /* 0x0000004d4d4f8223 */ /* 0x000fe20000000034 */
[----:B------:R-:W-:Y:S01]  /*2e80*/  FADD R68, R76, R99 ;  /* 0x000000634c447221 */ /* 0x000fe20000000000 */
[----:B------:R-:W-:-:S02]  /*2e90*/  HADD2.F32 R80, -RZ, R71.H1_H1 ;  /* 0x30000047ff507230 */ /* 0x000fc40000004100 */
[----:B------:R-:W-:Y:S01]  /*2ea0*/  FADD R54, R60, R93 ;  /* 0x0000005d3c367221 */ /* 0x000fe20000000000 */
[----:B------:R-:W-:Y:S01]  /*2eb0*/  @!P0 FFMA R52, R76, R76, R79 ;  /* 0x0000004c4c348223 */ /* 0x000fe2000000004f */
[----:B------:R-:W-:Y:S01]  /*2ec0*/  FADD R79, R69, R68 ;  /* 0x00000044454f7221 */ /* 0x000fe20000000000 */
[----:B------:R-:W-:Y:S01]  /*2ed0*/  FMUL R103, R91, R88 ;  /* 0x000000585b677220 */ /* 0x000fe20000400000 */
[----:B------:R-:W-:Y:S01]  /*2ee0*/  FADD R99, R83, R54 ;  /* 0x0000003653637221 */ /* 0x000fe20000000000 */
[----:B------:R-:W-:Y:S01]  /*2ef0*/  @!P0 FFMA R93, R69, R69, R52 ;  /* 0x00000045455d8223 */ /* 0x000fe20000000034 */
[----:B------:R-:W-:Y:S01]  /*2f00*/  FADD R54, R78, R79 ;  /* 0x0000004f4e367221 */ /* 0x000fe20000000000 */
[----:B------:R-:W-:Y:S02]  /*2f10*/  HADD2.F32 R79, -RZ, R71.H0_H0 ;  /* 0x20000047ff4f7230 */ /* 0x000fe40000004100 */
[----:B------:R-:W-:Y:S01]  /*2f20*/  FADD R68, R62, R99 ;  /* 0x000000633e447221 */ /* 0x000fe20000000000 */
[----:B------:R-:W-:Y:S01]  /*2f30*/  @!P0 FFMA R52, R78, R78, R93 ;  /* 0x0000004e4e348223 */ /* 0x000fe2000000005d */
[----:B------:R-:W-:Y:S01]  /*2f40*/  FADD R54, R101, R54 ;  /* 0x0000003665367221 */ /* 0x000fe20000000000 */
[----:B------:R-:W-:Y:S01]  /*2f50*/  MOV R99, RZ ;  /* 0x000000ff00637202 */ /* 0x000fe20000000f00 */
[----:B------:R-:W-:Y:S01]  /*2f60*/  FADD R93, R75, R68 ;  /* 0x000000444b5d7221 */ /* 0x000fe20000000000 */
[----:B------:R-:W-:Y:S01]  /*2f70*/  @!P0 FFMA R52, R101, R101, R52 ;  /* 0x0000006565348223 */ /* 0x000fe20000000034 */
[----:B------:R-:W-:Y:S01]  /*2f80*/  FADD R71, R79, R54 ;  /* 0x000000364f477221 */ /* 0x000fe20000000000 */
[----:B------:R-:W1:Y:S01]  /*2f90*/  SHFL.BFLY PT, R68, R103, 0x8, 0x1f ;  /* 0x0d001f0067447f89 */ /* 0x000e6200000e0000 */
[----:B------:R-:W-:Y:S01]  /*2fa0*/  FMUL R72, R93, R88 ;  /* 0x000000585d487220 */ /* 0x000fe20000400000 */
[----:B------:R-:W-:Y:S01]  /*2fb0*/  @!P0 FFMA R93, R79, R79, R52 ;  /* 0x0000004f4f5d8223 */ /* 0x000fe20000000034 */
[----:B------:R-:W-:Y:S01]  /*2fc0*/  FADD R71, R80, R71 ;  /* 0x0000004750477221 */ /* 0x000fe20000000000 */
[----:B------:R-:W-:Y:S01]  /*2fd0*/  ISETP.GE.AND P2, PT, R84, UR8, PT ;  /* 0x0000000854007c0c */ /* 0x000fe2000bf46270 */
[----:B------:R-:W4:Y:S01]  /*2fe0*/  LDCU.64 UR6, c[0x0][0x440] ;  /* 0x00008800ff0677ac */ /* 0x000f220008000a00 */
[----:B------:R-:W-:Y:S01]  /*2ff0*/  @!P0 FFMA R99, R80, R80, R93 ;  /* 0x0000005050638223 */ /* 0x000fe2000000005d */
[-C--:B------:R-:W-:Y:S01]  /*3000*/  FMUL R70, R71, R88.reuse ;  /* 0x0000005847467220 */ /* 0x080fe20000400000 */
[----:B------:R-:W5:Y:S01]  /*3010*/  SHFL.BFLY PT, R93, R72, 0x8, 0x1f ;  /* 0x0d001f00485d7f89 */ /* 0x000f6200000e0000 */
[----:B------:R-:W-:Y:S01]  /*3020*/  ISETP.EQ.AND P2, PT, R89, RZ, !P2 ;  /* 0x000000ff5900720c */ /* 0x000fe20005742270 */
[----:B------:R-:W-:Y:S01]  /*3030*/  FMUL R99, R99, R88 ;  /* 0x0000005863637220 */ /* 0x000fe20000400000 */
[----:B------:R-:W-:Y:S01]  /*3040*/  ISETP.EQ.AND P5, PT, R89, RZ, !P5 ;  /* 0x000000ff5900720c */ /* 0x000fe20006fa2270 */
[----:B------:R-:W3:Y:S01]  /*3050*/  SHFL.BFLY PT, R91, R70, 0x8, 0x1f ;  /* 0x0d001f00465b7f89 */ /* 0x000ee200000e0000 */
[----:B------:R-:W-:-:S02]  /*3060*/  ISETP.LT.AND P4, PT, R84, UR8, P6 ;  /* 0x0000000854007c0c */ /* 0x000fc4000b781270 */
[----:B------:R-:W-:Y:S01]  /*3070*/  ISETP.LT.AND P3, PT, R98, UR8, P6 ;  /* 0x0000000862007c0c */ /* 0x000fe2000b761270 */
[----:B------:R-:W2:Y:S01]  /*3080*/  SHFL.BFLY PT, R54, R99, 0x8, 0x1f ;  /* 0x0d001f0063367f89 */ /* 0x000ea200000e0000 */
[----:B------:R-:W-:Y:S02]  /*3090*/  F2FP.F16.F32.PACK_AB R73, R73, R58 ;  /* 0x0000003a4949723e */ /* 0x000fe400000000ff */
[----:B------:R-:W-:Y:S02]  /*30a0*/  F2FP.F16.F32.PACK_AB R74, R83, R60 ;  /* 0x0000003c534a723e */ /* 0x000fe400000000ff */
[----:B------:R-:W-:Y:S02]  /*30b0*/  F2FP.F16.F32.PACK_AB R75, R75, R62 ;  /* 0x0000003e4b4b723e */ /* 0x000fe400000000ff */
[----:B------:R-:W-:Y:S01]  /*30c0*/  F2FP.F16.F32.PACK_AB R69, R69, R76 ;  /* 0x0000004c4545723e */ /* 0x000fe200000000ff */
[----:B-1----:R-:W-:-:S05]  /*30d0*/  FADD R68, R103, R68 ;  /* 0x0000004467447221 */ /* 0x002fca0000000000 */
[----:B------:R-:W1:Y:S01]  /*30e0*/  SHFL.BFLY PT, R71, R68, 0x4, 0x1f ;  /* 0x0c801f0044477f89 */ /* 0x000e6200000e0000 */
[----:B-----5:R-:W-:Y:S01]  /*30f0*/  FADD R93, R72, R93 ;  /* 0x0000005d485d7221 */ /* 0x020fe20000000000 */
[----:B---3--:R-:W-:-:S04]  /*3100*/  FADD R91, R70, R91 ;  /* 0x0000005b465b7221 */ /* 0x008fc80000000000 */
[----:B------:R-:W3:Y:S01]  /*3110*/  SHFL.BFLY PT, R52, R93, 0x4, 0x1f ;  /* 0x0c801f005d347f89 */ /* 0x000ee200000e0000 */
[----:B--2---:R-:W-:-:S03]  /*3120*/  FADD R54, R99, R54 ;  /* 0x0000003663367221 */ /* 0x004fc60000000000 */
[----:B------:R-:W2:Y:S04]  /*3130*/  SHFL.BFLY PT, R72, R91, 0x4, 0x1f ;  /* 0x0c801f005b487f89 */ /* 0x000ea800000e0000 */
[----:B------:R-:W5:Y:S01]  /*3140*/  SHFL.BFLY PT, R103, R54, 0x4, 0x1f ;  /* 0x0c801f0036677f89 */ /* 0x000f6200000e0000 */
[----:B-1----:R-:W-:-:S05]  /*3150*/  FADD R71, R68, R71 ;  /* 0x0000004744477221 */ /* 0x002fca0000000000 */
[----:B------:R-:W1:Y:S01]  /*3160*/  SHFL.BFLY PT, R70, R71, 0x2, 0x1f ;  /* 0x0c401f0047467f89 */ /* 0x000e6200000e0000 */
[----:B---3--:R-:W-:Y:S02]  /*3170*/  FADD R52, R93, R52 ;  /* 0x000000345d347221 */ /* 0x008fe40000000000 */
[----:B------:R-:W3:Y:S01]  /*3180*/  S2R R93, SR_CTAID.Y ;  /* 0x00000000005d7919 */ /* 0x000ee20000002600 */
[----:B--2---:R-:W-:Y:S02]  /*3190*/  FADD R72, R91, R72 ;  /* 0x000000485b487221 */ /* 0x004fe40000000000 */
[----:B------:R-:W2:Y:S01]  /*31a0*/  SHFL.BFLY PT, R107, R52, 0x2, 0x1f ;  /* 0x0c401f00346b7f89 */ /* 0x000ea200000e0000 */
[----:B-----5:R-:W-:-:S03]  /*31b0*/  FADD R103, R54, R103 ;  /* 0x0000006736677221 */ /* 0x020fc60000000000 */
[----:B------:R-:W5:Y:S04]  /*31c0*/  SHFL.BFLY PT, R99, R72, 0x2, 0x1f ;  /* 0x0c401f0048637f89 */ /* 0x000f6800000e0000 */
[----:B------:R-:W4:Y:S01]  /*31d0*/  SHFL.BFLY PT, R68, R103, 0x2, 0x1f ;  /* 0x0c401f0067447f89 */ /* 0x000f2200000e0000 */
[----:B-1----:R-:W-:-:S05]  /*31e0*/  FADD R70, R71, R70 ;  /* 0x0000004647467221 */ /* 0x002fca0000000000 */
[----:B------:R-:W1:Y:S01]  /*31f0*/  SHFL.BFLY PT, R91, R70, 0x1, 0x1f ;  /* 0x0c201f00465b7f89 */ /* 0x000e6200000e0000 */
[----:B--2---:R-:W-:Y:S01]  /*3200*/  FADD R107, R52, R107 ;  /* 0x0000006b346b7221 */ /* 0x004fe20000000000 */
[----:B-----5:R-:W-:-:S04]  /*3210*/  FADD R99, R72, R99 ;  /* 0x0000006348637221 */ /* 0x020fc80000000000 */
[----:B------:R-:W2:Y:S01]  /*3220*/  SHFL.BFLY PT, R54, R107, 0x1, 0x1f ;  /* 0x0c201f006b367f89 */ /* 0x000ea200000e0000 */
[----:B---3--:R-:W-:Y:S01]  /*3230*/  IMAD R90, R93, UR8, R84 ;  /* 0x000000085d5a7c24 */ /* 0x008fe2000f8e0254 */
[----:B------:R-:W-:Y:S01]  /*3240*/  F2FP.F16.F32.PACK_AB R72, R81, R56 ;  /* 0x000000385148723e */ /* 0x000fe200000000ff */
[----:B----4-:R-:W-:Y:S01]  /*3250*/  FADD R68, R103, R68 ;  /* 0x0000004467447221 */ /* 0x010fe20000000000 */
[----:B------:R-:W3:Y:S01]  /*3260*/  SHFL.BFLY PT, R52, R99, 0x1, 0x1f ;  /* 0x0c201f0063347f89 */ /* 0x000ee200000e0000 */
[----:B------:R-:W4:Y:S01]  /*3270*/  LDC.64 R102, c[0x0][0x4b8] ;  /* 0x00012e00ff667b82 */ /* 0x000f220000000a00 */
[----:B------:R-:W-:Y:S02]  /*3280*/  IMAD.WIDE R92, R90, 0x2, R104 ;  /* 0x000000025a5c7825 */ /* 0x000fe400078e0268 */
[----:B------:R-:W5:Y:S02]  /*3290*/  SHFL.BFLY PT, R71, R68, 0x1, 0x1f ;  /* 0x0c201f0044477f89 */ /* 0x000f6400000e0000 */
[----:B-1----:R-:W-:Y:S01]  /*32a0*/  FADD R91, R70, R91 ;  /* 0x0000005b465b7221 */ /* 0x002fe20000000000 */
[----:B------:R-:W-:Y:S01]  /*32b0*/  F2FP.F16.F32.PACK_AB R70, R101, R78 ;  /* 0x0000004e6546723e */ /* 0x000fe200000000ff */
[----:B--2---:R-:W-:Y:S01]  /*32c0*/  FADD R54, R107, R54 ;  /* 0x000000366b367221 */ /* 0x004fe20000000000 */
[----:B---3--:R-:W-:-:S04]  /*32d0*/  FADD R52, R99, R52 ;  /* 0x0000003463347221 */ /* 0x008fc80000000000 */
[----:B------:R-:W-:Y:S01]  /*32e0*/  F2FP.F16.F32.PACK_AB R54, R54, R91 ;  /* 0x0000005b3636723e */ /* 0x000fe200000000ff */
[----:B----4-:R-:W-:-:S04]  /*32f0*/  IMAD.WIDE R90, R90, 0x2, R102 ;  /* 0x000000025a5a7825 */ /* 0x010fc800078e0266 */
[----:B-----5:R-:W-:Y:S01]  /*3300*/  FADD R71, R68, R71 ;  /* 0x0000004744477221 */ /* 0x020fe20000000000 */
[----:B------:R-:W-:Y:S01]  /*3310*/  PRMT R68, R54, 0x7632, R68 ;  /* 0x0000763236447816 */ /* 0x000fe20000000044 */
[----:B------:R1:W-:Y:S03]  /*3320*/  @P2 STG.E.U16 desc[UR14][R92.64], R54 ;  /* 0x000000365c002986 */ /* 0x0003e6000c10150e */
[----:B------:R-:W-:Y:S01]  /*3330*/  F2FP.F16.F32.PACK_AB R52, R52, R71 ;  /* 0x000000473434723e */ /* 0x000fe200000000ff */
[----:B------:R2:W-:Y:S01]  /*3340*/  @P2 STG.E.U16 desc[UR14][R90.64], R68 ;  /* 0x000000445a002986 */ /* 0x0005e2000c10150e */
[----:B------:R-:W-:Y:S02]  /*3350*/  IADD3 R98, P2, PT, R66, UR4, RZ ;  /* 0x0000000442627c10 */ /* 0x000fe4000ff5e0ff */
[----:B------:R-:W-:Y:S01]  /*3360*/  PRMT R82, R52, 0x7632, R82 ;  /* 0x0000763234527816 */ /* 0x000fe20000000052 */
[----:B------:R-:W-:Y:S01]  /*3370*/  @P5 STG.E.U16 desc[UR14][R92.64+0x4], R52 ;  /* 0x000004345c005986 */ /* 0x000fe2000c10150e */
[----:B------:R-:W-:Y:S01]  /*3380*/  IADD3.X R99, PT, PT, R67, UR5, RZ, P2, !PT ;  /* 0x0000000543637c10 */ /* 0x000fe200097fe4ff */
[----:B------:R-:W3:Y:S01]  /*3390*/  LDCU.64 UR4, c[0x0][0x480] ;  /* 0x00009000ff0477ac */ /* 0x000ee20008000a00 */
[----:B------:R-:W-:Y:S01]  /*33a0*/  F2FP.F16.F32.PACK_AB R71, R80, R79 ;  /* 0x0000004f5047723e */ /* 0x000fe200000000ff */
[----:B------:R4:W-:Y:S01]  /*33b0*/  @P5 STG.E.U16 desc[UR14][R90.64+0x4], R82 ;  /* 0x000004525a005986 */ /* 0x0009e2000c10150e */
[----:B------:R-:W-:-:S02]  /*33c0*/  ISETP.LT.AND P5, PT, R50, UR8, P1 ;  /* 0x0000000832007c0c */ /* 0x000fc40008fa1270 */
[----:B------:R-:W-:Y:S02]  /*33d0*/  CS2R R80, SRZ ;  /* 0x0000000000507805 */ /* 0x000fe4000001ff00 */
[----:B------:R-:W-:Y:S01]  /*33e0*/  IADD3 R94, P2, PT, R94, UR6, RZ ;  /* 0x000000065e5e7c10 */ /* 0x000fe2000ff5e0ff */
[----:B------:R-:W-:Y:S01]  /*33f0*/  @P4 STG.E.128 desc[UR14][R66.64], R72 ;  /* 0x0000004842004986 */ /* 0x000fe2000c101d0e */
[----:B------:R-:W-:Y:S02]  /*3400*/  CS2R R78, SRZ ;  /* 0x00000000004e7805 */ /* 0x000fe4000001ff00 */
[----:B------:R-:W-:Y:S02]  /*3410*/  IADD3.X R95, PT, PT, R95, UR7, RZ, P2, !PT ;  /* 0x000000075f5f7c10 */ /* 0x000fe400097fe4ff */
[----:B-1----:R-:W-:Y:S02]  /*3420*/  IADD3 R54, PT, PT, R84, 0xa, RZ ;  /* 0x0000000a54367810 */ /* 0x002fe40007ffe0ff */
[----:B--2---:R-:W-:-:S02]  /*3430*/  F2FP.F16.F32.PACK_AB R68, R77, R64 ;  /* 0x000000404d44723e */ /* 0x004fc400000000ff */
[----:B------:R-:W-:Y:S02]  /*3440*/  CS2R R76, SRZ ;  /* 0x00000000004c7805 */ /* 0x000fe4000001ff00 */
[----:B------:R-:W-:Y:S01]  /*3450*/  ISETP.LT.AND P4, PT, R54, UR8, P1 ;  /* 0x0000000836007c0c */ /* 0x000fe20008f81270 */
[----:B------:R-:W-:Y:S01]  /*3460*/  @P3 STG.E.128 desc[UR14][R98.64], R68 ;  /* 0x0000004462003986 */ /* 0x000fe2000c101d0e */
[----:B------:R-:W-:Y:S02]  /*3470*/  IADD3 R96, P3, PT, R96, UR6, RZ ;  /* 0x0000000660607c10 */ /* 0x000fe4000ff7e0ff */
[----:B----4-:R-:W-:Y:S02]  /*3480*/  CS2R R82, SRZ ;  /* 0x0000000000527805 */ /* 0x010fe4000001ff00 */
[----:B------:R-:W-:-:S05]  /*3490*/  IADD3.X R97, PT, PT, R97, UR7, RZ, P3, !PT ;  /* 0x0000000761617c10 */ /* 0x000fca0009ffe4ff */
[----:B------:R-:W2:Y:S04]  /*34a0*/  @P5 LDG.E.LTC128B.128 R80, desc[UR14][R96.64] ;  /* 0x0000000e60505981 */ /* 0x000ea8000c1e1d20 */
[----:B------:R-:W4:Y:S01]  /*34b0*/  @P4 LDG.E.LTC128B.128 R76, desc[UR14][R94.64] ;  /* 0x0000000e5e4c4981 */ /* 0x000f22000c1e1d20 */
[----:B------:R-:W-:Y:S02]  /*34c0*/  ISETP.GE.AND P5, PT, R50, UR8, PT ;  /* 0x0000000832007c0c */ /* 0x000fe4000bfa6270 */
[----:B------:R-:W-:Y:S01]  /*34d0*/  ISETP.GE.AND P4, PT, R54, UR8, PT ;  /* 0x0000000836007c0c */ /* 0x000fe2000bf86270 */
[----:B------:R-:W-:Y:S01]  /*34e0*/  BAR.SYNC.DEFER_BLOCKING 0x0 ;  /* 0x0000000000007b1d */ /* 0x000fe20000010000 */
[C---:B------:R-:W-:Y:S02]  /*34f0*/  ISETP.EQ.AND P5, PT, R89.reuse, RZ, !P5 ;  /* 0x000000ff5900720c */ /* 0x040fe40006fa2270 */
[----:B------:R-:W-:-:S02]  /*3500*/  ISETP.EQ.AND P4, PT, R89, RZ, !P4 ;  /* 0x000000ff5900720c */ /* 0x000fc40006782270 */
[----:B------:R-:W-:Y:S02]  /*3510*/  ISETP.LT.AND P3, PT, R50, UR8, P6 ;  /* 0x0000000832007c0c */ /* 0x000fe4000b761270 */
[----:B------:R-:W-:Y:S01]  /*3520*/  ISETP.LT.AND P2, PT, R54, UR8, P6 ;  /* 0x0000000836007c0c */ /* 0x000fe2000b741270 */
[----:B------:R-:W-:Y:S04]  /*3530*/  STS [R0], R65 ;  /* 0x0000004100007388 */ /* 0x000fe80000000800 */
[----:B------:R-:W-:Y:S04]  /*3540*/  STS [R0+0x10], R63 ;  /* 0x0000103f00007388 */ /* 0x000fe80000000800 */
[----:B------:R-:W-:Y:S04]  /*3550*/  STS [R0+0x20], R61 ;  /* 0x0000203d00007388 */ /* 0x000fe80000000800 */
[----:B------:R-:W-:Y:S04]  /*3560*/  STS [R0+0x30], R59 ;  /* 0x0000303b00007388 */ /* 0x000fe80000000800 */
[----:B------:R-:W-:Y:S04]  /*3570*/  STS [R0+0x40], R57 ;  /* 0x0000403900007388 */ /* 0x000fe80000000800 */
[----:B------:R-:W-:Y:S04]  /*3580*/  STS [R0+0x50], R55 ;  /* 0x0000503700007388 */ /* 0x000fe80000000800 */
[----:B------:R-:W-:Y:S04]  /*3590*/  STS [R0+0x60], R53 ;  /* 0x0000603500007388 */ /* 0x000fe80000000800 */
[----:B------:R-:W-:Y:S01]  /*35a0*/  STS [R0+0x70], R51 ;  /* 0x0000703300007388 */ /* 0x000fe20000000800 */
[----:B------:R-:W-:Y:S06]  /*35b0*/  BAR.SYNC.DEFER_BLOCKING 0x0 ;  /* 0x0000000000007b1d */ /* 0x000fec0000010000 */
[----:B------:R-:W1:Y:S04]  /*35c0*/  LDS.128 R72, [R87] ;  /* 0x0000000057487984 */ /* 0x000e680000000c00 */
[----:B------:R-:W5:Y:S01]  /*35d0*/  LDS.128 R68, [R87+0x240] ;  /* 0x0002400057447984 */ /* 0x000f620000000c00 */
[----:B--2---:R-:W-:-:S02]  /*35e0*/  HMUL2 R80, R85.H0_H0, R80 ;  /* 0x0000005055507232 */ /* 0x004fc40000000800 */
[C---:B------:R-:W-:Y:S02]  /*35f0*/  HMUL2 R81, R85.reuse.H0_H0, R81 ;  /* 0x0000005155517232 */ /* 0x040fe40000000800 */
[C---:B----4-:R-:W-:Y:S02]  /*3600*/  HMUL2 R76, R85.reuse.H0_H0, R76 ;  /* 0x0000004c554c7232 */ /* 0x050fe40000000800 */
[C---:B------:R-:W-:Y:S02]  /*3610*/  HMUL2 R78, R85.reuse.H0_H0, R78 ;  /* 0x0000004e554e7232 */ /* 0x040fe40000000800 */
[C---:B-1----:R-:W-:Y:S02]  /*3620*/  HFMA2 R80, R86.reuse.H0_H0, R72, R80 ;  /* 0x0000004856507231 */ /* 0x042fe40000000850 */
[----:B-----5:R-:W-:Y:S02]  /*3630*/  HFMA2 R76, R86.H0_H0, R68, R76 ;  /* 0x00000044564c7231 */ /* 0x020fe4000000084c */
[----:B------:R-:W-:-:S02]  /*3640*/  HMUL2 R77, R85.H0_H0, R77 ;  /* 0x0000004d554d7232 */ /* 0x000fc40000000800 */
[----:B------:R-:W-:Y:S02]  /*3650*/  HADD2.F32 R56, -RZ, R80.H0_H0 ;  /* 0x20000050ff387230 */ /* 0x000fe40000004100 */
[----:B------:R-:W-:Y:S02]  /*3660*/  HFMA2 R78, R86.H0_H0, R70, R78 ;  /* 0x00000046564e7231 */ /* 0x000fe4000000084e */
[----:B------:R-:W-:Y:S02]  /*3670*/  HADD2.F32 R63, -RZ, R76.H0_H0 ;  /* 0x2000004cff3f7230 */ /* 0x000fe40000004100 */
[C---:B------:R-:W-:Y:S02]  /*3680*/  HMUL2 R82, R85.reuse.H0_H0, R82 ;  /* 0x0000005255527232 */ /* 0x040fe40000000800 */
[----:B------:R-:W-:Y:S02]  /*3690*/  HADD2.F32 R61, -RZ, R80.H1_H1 ;  /* 0x30000050ff3d7230 */ /* 0x000fe40000004100 */
[----:B------:R-:W-:-:S02]  /*36a0*/  HMUL2 R79, R85.H0_H0, R79 ;  /* 0x0000004f554f7232 */ /* 0x000fc40000000800 */
[----:B------:R-:W-:Y:S02]  /*36b0*/  HADD2.F32 R60, -RZ, R78.H0_H0 ;  /* 0x2000004eff3c7230 */ /* 0x000fe40000004100 */
[C---:B------:R-:W-:Y:S02]  /*36c0*/  HFMA2 R81, R86.reuse.H0_H0, R73, R81 ;  /* 0x0000004956517231 */ /* 0x040fe40000000851 */
[----:B------:R-:W-:Y:S02]  /*36d0*/  HADD2.F32 R76, -RZ, R76.H1_H1 ;  /* 0x3000004cff4c7230 */ /* 0x000fe40000004100 */
[C---:B------:R-:W-:Y:S02]  /*36e0*/  HFMA2 R77, R86.reuse.H0_H0, R69, R77 ;  /* 0x00000045564d7231 */ /* 0x040fe4000000084d */
[----:B------:R-:W-:Y:S02]  /*36f0*/  HADD2.F32 R69, -RZ, R78.H1_H1 ;  /* 0x3000004eff457230 */ /* 0x000fe40000004100 */
[----:B------:R-:W-:-:S02]  /*3700*/  HFMA2 R82, R86.H0_H0, R74, R82 ;  /* 0x0000004a56527231 */ /* 0x000fc40000000852 */
[----:B------:R-:W-:Y:S01]  /*3710*/  FADD R78, RZ, R56 ;  /* 0x00000038ff4e7221 */ /* 0x000fe20000000000 */
[----:B------:R-:W-:Y:S01]  /*3720*/  @!P0 FFMA R74, R56, R56, RZ ;  /* 0x00000038384a8223 */ /* 0x000fe200000000ff */
[----:B------:R-:W-:Y:S02]  /*3730*/  HFMA2 R79, R86.H0_H0, R71, R79 ;  /* 0x00000047564f7231 */ /* 0x000fe4000000084f */
[----:B------:R-:W-:Y:S02]  /*3740*/  HADD2.F32 R57, -RZ, R81.H0_H0 ;  /* 0x20000051ff397230 */ /* 0x000fe40000004100 */
[----:B------:R-:W-:Y:S01]  /*3750*/  @!P0 FFMA R73, R63, R63, RZ ;  /* 0x0000003f3f498223 */ /* 0x000fe200000000ff */
[----:B------:R-:W-:Y:S01]  /*3760*/  FADD R51, RZ, R63 ;  /* 0x0000003fff337221 */ /* 0x000fe20000000000 */
[C---:B------:R-:W-:Y:S01]  /*3770*/  FADD R78, R61.reuse, R78 ;  /* 0x0000004e3d4e7221 */ /* 0x040fe20000000000 */
[----:B------:R-:W-:Y:S01]  /*3780*/  @!P0 FFMA R74, R61, R61, R74 ;  /* 0x0000003d3d4a8223 */ /* 0x000fe2000000004a */
[----:B------:R-:W-:-:S02]  /*3790*/  HADD2.F32 R53, -RZ, R77.H0_H0 ;  /* 0x2000004dff357230 */ /* 0x000fc40000004100 */
[C---:B------:R-:W-:Y:S01]  /*37a0*/  @!P0 FFMA R70, R76.reuse, R76, R73 ;  /* 0x0000004c4c468223 */ /* 0x040fe20000000049 */
[----:B------:R-:W-:Y:S02]  /*37b0*/  HADD2.F32 R68, -RZ, R81.H1_H1 ;  /* 0x30000051ff447230 */ /* 0x000fe40000004100 */
[----:B------:R-:W-:Y:S01]  /*37c0*/  FADD R52, R76, R51 ;  /* 0x000000334c347221 */ /* 0x000fe20000000000 */
[----:B------:R-:W-:Y:S02]  /*37d0*/  HADD2.F32 R62, -RZ, R77.H1_H1 ;  /* 0x3000004dff3e7230 */ /* 0x000fe40000004100 */
[----:B------:R-:W-:Y:S01]  /*37e0*/  @!P0 FFMA R77, R57, R57, R74 ;  /* 0x00000039394d8223 */ /* 0x000fe2000000004a */
[--C-:B------:R-:W-:Y:S02]  /*37f0*/  HADD2.F32 R65, -RZ, R79.reuse.H0_H0 ;  /* 0x2000004fff417230 */ /* 0x100fe40000004100 */
[----:B------:R-:W-:Y:S02]  /*3800*/  HMUL2 R83, R85.H0_H0, R83 ;  /* 0x0000005355537232 */ /* 0x000fe40000000800 */
[----:B------:R-:W-:-:S02]  /*3810*/  HADD2.F32 R72, -RZ, R79.H1_H1 ;  /* 0x3000004fff487230 */ /* 0x000fc40000004100 */
[----:B------:R-:W-:Y:S01]  /*3820*/  FADD R79, R57, R78 ;  /* 0x0000004e394f7221 */ /* 0x000fe20000000000 */
[--C-:B------:R-:W-:Y:S02]  /*3830*/  HADD2.F32 R58, -RZ, R82.reuse.H0_H0 ;  /* 0x20000052ff3a7230 */ /* 0x100fe40000004100 */
[C---:B------:R-:W-:Y:S01]  /*3840*/  @!P0 FFMA R73, R53.reuse, R53, R70 ;  /* 0x0000003535498223 */ /* 0x040fe20000000046 */
[----:B------:R-:W-:Y:S01]  /*3850*/  FADD R51, R53, R52 ;  /* 0x0000003435337221 */ /* 0x000fe20000000000 */
[C---:B------:R-:W-:Y:S01]  /*3860*/  FADD R79, R68.reuse, R79 ;  /* 0x0000004f444f7221 */ /* 0x040fe20000000000 */
[----:B------:R-:W-:Y:S01]  /*3870*/  @!P0 FFMA R77, R68, R68, R77 ;  /* 0x00000044444d8223 */ /* 0x000fe2000000004d */
[----:B------:R-:W-:Y:S02]  /*3880*/  HFMA2 R83, R86.H0_H0, R75, R83 ;  /* 0x0000004b56537231 */ /* 0x000fe40000000853 */
[----:B------:R-:W-:Y:S02]  /*3890*/  HADD2.F32 R55, -RZ, R82.H1_H1 ;  /* 0x30000052ff377230 */ /* 0x000fe40000004100 */
[C---:B------:R-:W-:Y:S01]  /*38a0*/  @!P0 FFMA R73, R62.reuse, R62, R73 ;  /* 0x0000003e3e498223 */ /* 0x040fe20000000049 */
[----:B------:R-:W-:Y:S01]  /*38b0*/  FADD R51, R62, R51 ;  /* 0x000000333e337221 */ /* 0x000fe20000000000 */
[C---:B------:R-:W-:Y:S01]  /*38c0*/  FADD R78, R58.reuse, R79 ;  /* 0x0000004f3a4e7221 */ /* 0x040fe20000000000 */
[----:B------:R-:W-:Y:S01]  /*38d0*/  @!P0 FFMA R74, R58, R58, R77 ;  /* 0x0000003a3a4a8223 */ /* 0x000fe2000000004d */
[----:B------:R-:W-:-:S02]  /*38e0*/  HADD2.F32 R59, -RZ, R83.H0_H0 ;  /* 0x20000053ff3b7230 */ /* 0x000fc40000004100 */
[C---:B------:R-:W-:Y:S01]  /*38f0*/  @!P0 FFMA R70, R60.reuse, R60, R73 ;  /* 0x0000003c3c468223 */ /* 0x040fe20000000049 */
[----:B------:R-:W-:Y:S01]  /*3900*/  FADD R52, R60, R51 ;  /* 0x000000333c347221 */ /* 0x000fe20000000000 */
[C---:B------:R-:W-:Y:S01]  /*3910*/  FADD R78, R55.reuse, R78 ;  /* 0x0000004e374e7221 */ /* 0x040fe20000000000 */
[----:B------:R-:W-:Y:S01]  /*3920*/  @!P0 FFMA R74, R55, R55, R74 ;  /* 0x00000037374a8223 */ /* 0x000fe2000000004a */
[----:B------:R-:W-:Y:S02]  /*3930*/  HADD2.F32 R64, -RZ, R83.H1_H1 ;  /* 0x30000053ff407230 */ /* 0x000fe40000004100 */
[C---:B------:R-:W-:Y:S01]  /*3940*/  @!P0 FFMA R70, R69.reuse, R69, R70 ;  /* 0x0000004545468223 */ /* 0x040fe20000000046 */
[----:B------:R-:W-:Y:S01]  /*3950*/  FADD R52, R69, R52 ;  /* 0x0000003445347221 */ /* 0x000fe20000000000 */
[C---:B------:R-:W-:Y:S01]  /*3960*/  FADD R73, R59.reuse, R78 ;  /* 0x0000004e3b497221 */ /* 0x040fe20000000000 */
[----:B------:R-:W-:Y:S01]  /*3970*/  @!P0 FFMA R79, R59, R59, R74 ;  /* 0x0000003b3b4f8223 */ /* 0x000fe2000000004a */
[----:B------:R-:W-:Y:S01]  /*3980*/  MOV R75, RZ ;  /* 0x000000ff004b7202 */ /* 0x000fe20000000f00 */
[C---:B------:R-:W-:Y:S01]  /*3990*/  @!P0 FFMA R77, R65.reuse, R65, R70 ;  /* 0x00000041414d8223 */ /* 0x040fe20000000046 */
[----:B------:R-:W-:Y:S01]  /*39a0*/  FADD R51, R65, R52 ;  /* 0x0000003441337221 */ /* 0x000fe20000000000 */
[C---:B------:R-:W-:Y:S01]  /*39b0*/  FADD R73, R64.reuse, R73 ;  /* 0x0000004940497221 */ /* 0x040fe20000000000 */
[----:B------:R-:W-:Y:S01]  /*39c0*/  @!P0 FFMA R75, R64, R64, R79 ;  /* 0x00000040404b8223 */ /* 0x000fe2000000004f */
[----:B------:R-:W-:Y:S01]  /*39d0*/  MOV R71, RZ ;  /* 0x000000ff00477202 */ /* 0x000fe20000000f00 */
[C---:B------:R-:W-:Y:S01]  /*39e0*/  @!P0 FFMA R71, R72.reuse, R72, R77 ;  /* 0x0000004848478223 */ /* 0x040fe2000000004d */
[----:B------:R-:W-:Y:S01]  /*39f0*/  FADD R51, R72, R51 ;  /* 0x0000003348337221 */ /* 0x000fe20000000000 */
[-C--:B------:R-:W-:Y:S01]  /*3a00*/  FMUL R78, R73, R88.reuse ;  /* 0x00000058494e7220 */ /* 0x080fe20000400000 */
[-C--:B------:R-:W-:Y:S01]  /*3a10*/  FMUL R75, R75, R88.reuse ;  /* 0x000000584b4b7220 */ /* 0x080fe20000400000 */
[-C--:B------:R-:W-:Y:S01]  /*3a20*/  FMUL R71, R71, R88.reuse ;  /* 0x0000005847477220 */ /* 0x080fe20000400000 */
[----:B------:R-:W-:Y:S01]  /*3a30*/  FMUL R70, R51, R88 ;  /* 0x0000005833467220 */ /* 0x000fe20000400000 */
[----:B------:R-:W-:Y:S01]  /*3a40*/  F2FP.F16.F32.PACK_AB R56, R61, R56 ;  /* 0x000000383d38723e */ /* 0x000fe200000000ff */
[----:B------:R-:W1:Y:S01]  /*3a50*/  SHFL.BFLY PT, R73, R78, 0x8, 0x1f ;  /* 0x0d001f004e497f89 */ /* 0x000e6200000e0000 */
[----:B------:R-:W-:-:S02]  /*3a60*/  F2FP.F16.F32.PACK_AB R57, R68, R57 ;  /* 0x000000394439723e */ /* 0x000fc400000000ff */
[----:B------:R-:W-:Y:S01]  /*3a70*/  F2FP.F16.F32.PACK_AB R58, R55, R58 ;  /* 0x0000003a373a723e */ /* 0x000fe200000000ff */
[----:B------:R-:W2:Y:S01]  /*3a80*/  SHFL.BFLY PT, R74, R75, 0x8, 0x1f ;  /* 0x0d001f004b4a7f89 */ /* 0x000ea200000e0000 */
[----:B------:R-:W-:Y:S02]  /*3a90*/  F2FP.F16.F32.PACK_AB R59, R64, R59 ;  /* 0x0000003b403b723e */ /* 0x000fe400000000ff */
[----:B------:R-:W-:Y:S01]  /*3aa0*/  F2FP.F16.F32.PACK_AB R53, R62, R53 ;  /* 0x000000353e35723e */ /* 0x000fe200000000ff */
[----:B------:R-:W4:Y:S01]  /*3ab0*/  SHFL.BFLY PT, R51, R70, 0x8, 0x1f ;  /* 0x0d001f0046337f89 */ /* 0x000f2200000e0000 */
[----:B------:R-:W-:Y:S02]  /*3ac0*/  F2FP.F16.F32.PACK_AB R54, R69, R60 ;  /* 0x0000003c4536723e */ /* 0x000fe400000000ff */
[----:B------:R-:W-:Y:S02]  /*3ad0*/  CS2R R60, SRZ ;  /* 0x00000000003c7805 */ /* 0x000fe4000001ff00 */
[----:B------:R-:W-:Y:S01]  /*3ae0*/  F2FP.F16.F32.PACK_AB R55, R72, R65 ;  /* 0x000000414837723e */ /* 0x000fe200000000ff */
[----:B------:R-:W5:Y:S01]  /*3af0*/  SHFL.BFLY PT, R52, R71, 0x8, 0x1f ;  /* 0x0d001f0047347f89 */ /* 0x000f6200000e0000 */
[----:B-1----:R-:W-:Y:S01]  /*3b00*/  FADD R73, R78, R73 ;  /* 0x000000494e497221 */ /* 0x002fe20000000000 */
[----:B--2---:R-:W-:-:S04]  /*3b10*/  FADD R74, R75, R74 ;  /* 0x0000004a4b4a7221 */ /* 0x004fc80000000000 */
[----:B------:R-:W1:Y:S01]  /*3b20*/  SHFL.BFLY PT, R82, R73, 0x4, 0x1f ;  /* 0x0c801f0049527f89 */ /* 0x000e6200000e0000 */
[----:B----4-:R-:W-:-:S03]  /*3b30*/  FADD R51, R70, R51 ;  /* 0x0000003346337221 */ /* 0x010fc60000000000 */
[----:B------:R-:W2:Y:S01]  /*3b40*/  SHFL.BFLY PT, R79, R74, 0x4, 0x1f ;  /* 0x0c801f004a4f7f89 */ /* 0x000ea200000e0000 */
[----:B-----5:R-:W-:-:S03]  /*3b50*/  FADD R52, R71, R52 ;  /* 0x0000003447347221 */ /* 0x020fc60000000000 */
[----:B------:R-:W4:Y:S04]  /*3b60*/  SHFL.BFLY PT, R80, R51, 0x4, 0x1f ;  /* 0x0c801f0033507f89 */ /* 0x000f2800000e0000 */
        /* <DEDUP_REMOVED lines=18> */
[----:B------:R-:W-:Y:S01]  /*3c90*/  IADD3 R75, PT, PT, R84, 0x10, RZ ;  /* 0x00000010544b7810 */ /* 0x000fe20007ffe0ff */
[----:B--2---:R-:W-:Y:S01]  /*3ca0*/  FADD R79, R78, R73 ;  /* 0x000000494e4f7221 */ /* 0x004fe20000000000 */
[----:B----4-:R-:W-:-:S04]  /*3cb0*/  FADD R73, R71, R52 ;  /* 0x0000003447497221 */ /* 0x010fc80000000000 */
[----:B------:R-:W-:Y:S02]  /*3cc0*/  F2FP.F16.F32.PACK_AB R52, R74, R79 ;  /* 0x0000004f4a34723e */ /* 0x000fe400000000ff */
[----:B------:R-:W-:Y:S01]  /*3cd0*/  IADD3 R74, PT, PT, R84, 0x12, RZ ;  /* 0x00000012544a7810 */ /* 0x000fe20007ffe0ff */
[----:B-----5:R-:W-:Y:S01]  /*3ce0*/  FADD R80, R70, R51 ;  /* 0x0000003346507221 */ /* 0x020fe20000000000 */
[C---:B------:R-:W-:Y:S02]  /*3cf0*/  PRMT R50, R52.reuse, 0x7610, R50 ;  /* 0x0000761034327816 */ /* 0x040fe40000000032 */
[----:B------:R-:W-:Y:S02]  /*3d00*/  PRMT R71, R52, 0x7632, R71 ;  /* 0x0000763234477816 */ /* 0x000fe40000000047 */
[----:B------:R-:W-:Y:S01]  /*3d10*/  F2FP.F16.F32.PACK_AB R51, R73, R80 ;  /* 0x000000504933723e */ /* 0x000fe200000000ff */
[----:B------:R-:W-:Y:S01]  /*3d20*/  @P5 STG.E.U16 desc[UR14][R92.64+0x10], R50 ;  /* 0x000010325c005986 */ /* 0x000fe2000c10150e */
[----:B------:R-:W-:-:S02]  /*3d30*/  F2FP.F16.F32.PACK_AB R52, R76, R63 ;  /* 0x0000003f4c34723e */ /* 0x000fc400000000ff */
[----:B------:R-:W-:Y:S02]  /*3d40*/  CS2R R62, SRZ ;  /* 0x00000000003e7805 */ /* 0x000fe4000001ff00 */
[----:B------:R-:W-:Y:S01]  /*3d50*/  PRMT R73, R51, 0x7632, R73 ;  /* 0x0000763233497816 */ /* 0x000fe20000000049 */
[----:B------:R1:W-:Y:S01]  /*3d60*/  @P5 STG.E.U16 desc[UR14][R90.64+0x10], R71 ;  /* 0x000010475a005986 */ /* 0x0003e2000c10150e */
[----:B------:R-:W-:-:S03]  /*3d70*/  ISETP.LT.AND P5, PT, R75, UR8, P1 ;  /* 0x000000084b007c0c */ /* 0x000fc60008fa1270 */
[----:B------:R2:W-:Y:S04]  /*3d80*/  @P4 STG.E.U16 desc[UR14][R92.64+0x14], R51 ;  /* 0x000014335c004986 */ /* 0x0005e8000c10150e */
[----:B------:R4:W-:Y:S01]  /*3d90*/  @P4 STG.E.U16 desc[UR14][R90.64+0x14], R73 ;  /* 0x000014495a004986 */ /* 0x0009e2000c10150e */
[----:B---3--:R-:W-:-:S04]  /*3da0*/  IADD3 R70, P4, PT, R66, UR4, RZ ;  /* 0x0000000442467c10 */ /* 0x008fc8000ff9e0ff */
[----:B-1----:R-:W-:Y:S02]  /*3db0*/  IADD3.X R71, PT, PT, R67, UR5, RZ, P4, !PT ;  /* 0x0000000543477c10 */ /* 0x002fe4000a7fe4ff */
[----:B------:R-:W-:-:S03]  /*3dc0*/  IADD3 R50, P4, PT, R98, UR4, RZ ;  /* 0x0000000462327c10 */ /* 0x000fc6000ff9e0ff */
[----:B------:R1:W-:Y:S01]  /*3dd0*/  @P3 STG.E.128 desc[UR14][R70.64], R56 ;  /* 0x0000003846003986 */ /* 0x0003e2000c101d0e */
[----:B--2---:R-:W-:Y:S02]  /*3de0*/  IADD3.X R51, PT, PT, R99, UR5, RZ, P4, !PT ;  /* 0x0000000563337c10 */ /* 0x004fe4000a7fe4ff */
[----:B------:R-:W-:Y:S02]  /*3df0*/  ISETP.LT.AND P4, PT, R74, UR8, P1 ;  /* 0x000000084a007c0c */ /* 0x000fe40008f81270 */
[----:B------:R-:W-:Y:S01]  /*3e00*/  IADD3 R72, P3, PT, R96, UR6, RZ ;  /* 0x0000000660487c10 */ /* 0x000fe2000ff7e0ff */
[----:B------:R-:W-:Y:S01]  /*3e10*/  @P2 STG.E.128 desc[UR14][R50.64], R52 ;  /* 0x0000003432002986 */ /* 0x000fe2000c101d0e */
[----:B------:R-:W-:Y:S02]  /*3e20*/  IADD3 R68, P2, PT, R94, UR6, RZ ;  /* 0x000000065e447c10 */ /* 0x000fe4000ff5e0ff */
[----:B----4-:R-:W-:Y:S02]  /*3e30*/  IADD3.X R73, PT, PT, R97, UR7, RZ, P3, !PT ;  /* 0x0000000761497c10 */ /* 0x010fe40009ffe4ff */
[----:B------:R-:W-:-:S03]  /*3e40*/  IADD3.X R69, PT, PT, R95, UR7, RZ, P2, !PT ;  /* 0x000000075f457c10 */ /* 0x000fc600097fe4ff */
[----:B------:R-:W2:Y:S01]  /*3e50*/  @P5 LDG.E.LTC128B.128 R60, desc[UR14][R72.64] ;  /* 0x0000000e483c5981 */ /* 0x000ea2000c1e1d20 */
[----:B-1----:R-:W-:Y:S02]  /*3e60*/  CS2R R56, SRZ ;  /* 0x0000000000387805 */ /* 0x002fe4000001ff00 */
[----:B------:R-:W-:-:S06]  /*3e70*/  CS2R R58, SRZ ;  /* 0x00000000003a7805 */ /* 0x000fcc000001ff00 */
[----:B------:R-:W3:Y:S01]  /*3e80*/  @P4 LDG.E.LTC128B.128 R56, desc[UR14][R68.64] ;  /* 0x0000000e44384981 */ /* 0x000ee2000c1e1d20 */
[----:B------:R-:W-:Y:S06]  /*3e90*/  BAR.SYNC.DEFER_BLOCKING 0x0 ;  /* 0x0000000000007b1d */ /* 0x000fec0000010000 */
        /* <DEDUP_REMOVED lines=10> */
[----:B------:R-:W4:Y:S01]  /*3f40*/  LDS.128 R52, [R87+0x240] ;  /* 0x0002400057347984 */ /* 0x000f220000000c00 */
[----:B------:R-:W-:-:S02]  /*3f50*/  MOV R81, RZ ;  /* 0x000000ff00517202 */ /* 0x000fc40000000f00 */
[----:B------:R-:W-:Y:S02]  /*3f60*/  ISETP.GE.AND P5, PT, R75, UR8, PT ;  /* 0x000000084b007c0c */ /* 0x000fe4000bfa6270 */
[----:B------:R-:W-:Y:S02]  /*3f70*/  ISETP.GE.AND P4, PT, R74, UR8, PT ;  /* 0x000000084a007c0c */ /* 0x000fe4000bf86270 */
[C---:B------:R-:W-:Y:S02]  /*3f80*/  ISETP.EQ.AND P5, PT, R89.reuse, RZ, !P5 ;  /* 0x000000ff5900720c */ /* 0x040fe40006fa2270 */
[----:B------:R-:W-:Y:S01]  /*3f90*/  ISETP.EQ.AND P4, PT, R89, RZ, !P4 ;  /* 0x000000ff5900720c */ /* 0x000fe20006782270 */
[----:B--2---:R-:W-:-:S04]  /*3fa0*/  HMUL2 R60, R85.H0_H0, R60 ;  /* 0x0000003c553c7232 */ /* 0x004fc80000000800 */
[----:B-1----:R-:W-:Y:S02]  /*3fb0*/  HFMA2 R60, R86.H0_H0, R64, R60 ;  /* 0x00000040563c7231 */ /* 0x002fe4000000083c */
[----:B------:R-:W-:-:S03]  /*3fc0*/  HMUL2 R61, R85.H0_H0, R61 ;  /* 0x0000003d553d7232 */ /* 0x000fc60000000800 */
[--C-:B------:R-:W-:Y:S02]  /*3fd0*/  HADD2.F32 R40, -RZ, R60.reuse.H0_H0 ;  /* 0x2000003cff287230 */ /* 0x100fe40000004100 */
[C---:B------:R-:W-:Y:S02]  /*3fe0*/  HMUL2 R63, R85.reuse.H0_H0, R63 ;  /* 0x0000003f553f7232 */ /* 0x040fe40000000800 */
[----:B------:R-:W-:Y:S02]  /*3ff0*/  HFMA2 R61, R86.H0_H0, R65, R61 ;  /* 0x00000041563d7231 */ /* 0x000fe4000000083d */
[----:B------:R-:W-:Y:S02]  /*4000*/  HADD2.F32 R65, -RZ, R60.H1_H1 ;  /* 0x3000003cff417230 */ /* 0x000fe40000004100 */
[----:B------:R-:W-:Y:S01]  /*4010*/  FADD R36, RZ, R40 ;  /* 0x00000028ff247221 */ /* 0x000fe20000000000 */
[C---:B---3--:R-:W-:Y:S02]  /*4020*/  HMUL2 R56, R85.reuse.H0_H0, R56 ;  /* 0x0000003855387232 */ /* 0x048fe40000000800 */
[----:B------:R-:W-:-:S02]  /*4030*/  HMUL2 R58, R85.H0_H0, R58 ;  /* 0x0000003a553a7232 */ /* 0x000fc40000000800 */
[C---:B----4-:R-:W-:Y:S02]  /*4040*/  HFMA2 R56, R86.reuse.H0_H0, R52, R56 ;  /* 0x0000003456387231 */ /* 0x050fe40000000838 */
[----:B------:R-:W-:Y:S02]  /*4050*/  HMUL2 R57, R85.H0_H0, R57 ;  /* 0x0000003955397232 */ /* 0x000fe40000000800 */
[C---:B------:R-:W-:Y:S02]  /*4060*/  HFMA2 R58, R86.reuse.H0_H0, R54, R58 ;  /* 0x00000036563a7231 */ /* 0x040fe4000000083a */
[--C-:B------:R-:W-:Y:S02]  /*4070*/  HADD2.F32 R52, -RZ, R56.reuse.H0_H0 ;  /* 0x20000038ff347230 */ /* 0x100fe40000004100 */
[----:B------:R-:W-:Y:S02]  /*4080*/  HFMA2 R57, R86.H0_H0, R53, R57 ;  /* 0x0000003556397231 */ /* 0x000fe40000000839 */
[----:B------:R-:W-:-:S02]  /*4090*/  HADD2.F32 R77, -RZ, R56.H1_H1 ;  /* 0x30000038ff4d7230 */ /* 0x000fc40000004100 */
[----:B------:R-:W-:Y:S02]  /*40a0*/  HFMA2 R63, R86.H0_H0, R67, R63 ;  /* 0x00000043563f7231 */ /* 0x000fe4000000083f */
[--C-:B------:R-:W-:Y:S02]  /*40b0*/  HADD2.F32 R54, -RZ, R58.reuse.H0_H0 ;  /* 0x2000003aff367230 */ /* 0x100fe40000004100 */
[----:B------:R-:W-:Y:S02]  /*40c0*/  HMUL2 R62, R85.H0_H0, R62 ;  /* 0x0000003e553e7232 */ /* 0x000fe40000000800 */
[----:B------:R-:W-:Y:S02]  /*40d0*/  HADD2.F32 R67, -RZ, R58.H1_H1 ;  /* 0x3000003aff437230 */ /* 0x000fe40000004100 */
[----:B------:R-:W-:Y:S01]  /*40e0*/  @!P0 FFMA R34, R40, R40, RZ ;  /* 0x0000002828228223 */ /* 0x000fe200000000ff */
[----:B------:R-:W-:Y:S02]  /*40f0*/  HADD2.F32 R44, -RZ, R61.H0_H0 ;  /* 0x2000003dff2c7230 */ /* 0x000fe40000004100 */
[----:B------:R-:W-:Y:S01]  /*4100*/  FADD R58, RZ, R52 ;  /* 0x00000034ff3a7221 */ /* 0x000fe20000000000 */
[----:B------:R-:W-:Y:S01]  /*4110*/  FADD R83, R65, R36 ;  /* 0x0000002441537221 */ /* 0x000fe20000000000 */
[----:B------:R-:W-:-:S02]  /*4120*/  HADD2.F32 R53, -RZ, R57.H0_H0 ;  /* 0x20000039ff357230 */ /* 0x000fc40000004100 */
[----:B------:R-:W-:Y:S01]  /*4130*/  @!P0 FFMA R36, R52, R52, RZ ;  /* 0x0000003434248223 */ /* 0x000fe200000000ff */
[----:B------:R-:W-:Y:S02]  /*4140*/  HADD2.F32 R46, -RZ, R57.H1_H1 ;  /* 0x30000039ff2e7230 */ /* 0x000fe40000004100 */
[----:B------:R-:W-:Y:S02]  /*4150*/  HFMA2 R62, R86.H0_H0, R66, R62 ;  /* 0x00000042563e7231 */ /* 0x000fe4000000083e */
[----:B------:R-:W-:Y:S01]  /*4160*/  @!P0 FFMA R57, R65, R65, R34 ;  /* 0x0000004141398223 */ /* 0x000fe20000000022 */
[----:B------:R-:W-:Y:S02]  /*4170*/  HADD2.F32 R61, -RZ, R61.H1_H1 ;  /* 0x3000003dff3d7230 */ /* 0x000fe40000004100 */
[C---:B------:R-:W-:Y:S01]  /*4180*/  FADD R58, R77.reuse, R58 ;  /* 0x0000003a4d3a7221 */ /* 0x040fe20000000000 */
[----:B------:R-:W-:Y:S01]  /*4190*/  FADD R56, R44, R83 ;  /* 0x000000532c387221 */ /* 0x000fe20000000000 */
[----:B------:R-:W-:Y:S01]  /*41a0*/  @!P0 FFMA R36, R77, R77, R36 ;  /* 0x0000004d4d248223 */ /* 0x000fe20000000024 */
[----:B------:R-:W-:-:S02]  /*41b0*/  HMUL2 R59, R85.H0_H0, R59 ;  /* 0x0000003b553b7232 */ /* 0x000fc40000000800 */
[----:B------:R-:W-:Y:S01]  /*41c0*/  @!P0 FFMA R34, R44, R44, R57 ;  /* 0x0000002c2c228223 */ /* 0x000fe20000000039 */
[--C-:B------:R-:W-:Y:S02]  /*41d0*/  HADD2.F32 R38, -RZ, R62.reuse.H0_H0 ;  /* 0x2000003eff267230 */ /* 0x100fe40000004100 */
[----:B------:R-:W-:Y:S01]  /*41e0*/  FADD R57, R53, R58 ;  /* 0x0000003a35397221 */ /* 0x000fe20000000000 */
[----:B------:R-:W-:Y:S01]  /*41f0*/  FADD R97, R61, R56 ;  /* 0x000000383d617221 */ /* 0x000fe20000000000 */
[----:B------:R-:W-:Y:S01]  /*4200*/  @!P0 FFMA R83, R53, R53, R36 ;  /* 0x0000003535538223 */ /* 0x000fe20000000024 */
[----:B------:R-:W-:Y:S02]  /*4210*/  HFMA2 R59, R86.H0_H0, R55, R59 ;  /* 0x00000037563b7231 */ /* 0x000fe4000000083b */
[----:B------:R-:W-:Y:S02]  /*4220*/  HADD2.F32 R55, -RZ, R62.H1_H1 ;  /* 0x3000003eff377230 */ /* 0x000fe40000004100 */
[----:B------:R-:W-:Y:S01]  /*4230*/  @!P0 FFMA R95, R61, R61, R34 ;  /* 0x0000003d3d5f8223 */ /* 0x000fe20000000022 */
[----:B------:R-:W-:Y:S01]  /*4240*/  FADD R57, R46, R57 ;  /* 0x000000392e397221 */ /* 0x000fe20000000000 */
[----:B------:R-:W-:Y:S01]  /*4250*/  FADD R36, R38, R97 ;  /* 0x0000006126247221 */ /* 0x000fe20000000000 */
[----:B------:R-:W-:Y:S01]  /*4260*/  @!P0 FFMA R83, R46, R46, R83 ;  /* 0x0000002e2e538223 */ /* 0x000fe20000000053 */
[----:B------:R-:W-:-:S02]  /*4270*/  HADD2.F32 R42, -RZ, R63.H0_H0 ;  /* 0x2000003fff2a7230 */ /* 0x000fc40000004100 */
[----:B------:R-:W-:Y:S01]  /*4280*/  @!P0 FFMA R56, R38, R38, R95 ;  /* 0x0000002626388223 */ /* 0x000fe2000000005f */
[C---:B------:R-:W-:Y:S01]  /*4290*/  FADD R34, R54.reuse, R57 ;  /* 0x0000003936227221 */ /* 0x040fe20000000000 */
[C---:B------:R-:W-:Y:S01]  /*42a0*/  FADD R57, R55.reuse, R36 ;  /* 0x0000002437397221 */ /* 0x040fe20000000000 */
[----:B------:R-:W-:Y:S01]  /*42b0*/  @!P0 FFMA R36, R54, R54, R83 ;  /* 0x0000003636248223 */ /* 0x000fe20000000053 */
[----:B------:R-:W-:Y:S02]  /*42c0*/  HADD2.F32 R48, -RZ, R59.H0_H0 ;  /* 0x2000003bff307230 */ /* 0x000fe40000004100 */
[----:B------:R-:W-:Y:S01]  /*42d0*/  @!P0 FFMA R95, R55, R55, R56 ;  /* 0x00000037375f8223 */ /* 0x000fe20000000038 */
[----:B------:R-:W-:Y:S02]  /*42e0*/  HADD2.F32 R63, -RZ, R63.H1_H1 ;  /* 0x3000003fff3f7230 */ /* 0x000fe40000004100 */
[C---:B------:R-:W-:Y:S01]  /*42f0*/  FADD R83, R67.reuse, R34 ;  /* 0x0000002243537221 */ /* 0x040fe20000000000 */
[C---:B------:R-:W-:Y:S01]  /*4300*/  FADD R34, R42.reuse, R57 ;  /* 0x000000392a227221 */ /* 0x040fe20000000000 */
[----:B------:R-:W-:Y:S01]  /*4310*/  @!P0 FFMA R57, R67, R67, R36 ;  /* 0x0000004343398223 */ /* 0x000fe20000000024 */
[----:B------:R-:W-:Y:S01]  /*4320*/  @!P0 FFMA R56, R42, R42, R95 ;  /* 0x0000002a2a388223 */ /* 0x000fe2000000005f */
[----:B------:R-:W-:Y:S01]  /*4330*/  FADD R36, R48, R83 ;  /* 0x0000005330247221 */ /* 0x000fe20000000000 */
[----:B------:R-:W-:-:S02]  /*4340*/  HADD2.F32 R79, -RZ, R59.H1_H1 ;  /* 0x3000003bff4f7230 */ /* 0x000fc40000004100 */
[C---:B------:R-:W-:Y:S01]  /*4350*/  FADD R83, R63.reuse, R34 ;  /* 0x000000223f537221 */ /* 0x040fe20000000000 */
[----:B------:R-:W-:Y:S01]  /*4360*/  @!P0 FFMA R34, R48, R48, R57 ;  /* 0x0000003030228223 */ /* 0x000fe20000000039 */
[----:B------:R-:W-:Y:S01]  /*4370*/  @!P0 FFMA R81, R63, R63, R56 ;  /* 0x0000003f3f518223 */ /* 0x000fe20000000038 */
[----:B------:R-:W-:Y:S01]  /*4380*/  MOV R59, RZ ;  /* 0x000000ff003b7202 */ /* 0x000fe20000000f00 */
[C---:B------:R-:W-:Y:S01]  /*4390*/  FADD R57, R79.reuse, R36 ;  /* 0x000000244f397221 */ /* 0x040fe20000000000 */
[----:B------:R-:W-:Y:S01]  /*43a0*/  @!P0 FFMA R59, R79, R79, R34 ;  /* 0x0000004f4f3b8223 */ /* 0x000fe20000000022 */
[-C--:B------:R-:W-:Y:S01]  /*43b0*/  FMUL R60, R83, R88.reuse ;  /* 0x00000058533c7220 */ /* 0x080fe20000400000 */
[-C--:B------:R-:W-:Y:S01]  /*43c0*/  FMUL R58, R81, R88.reuse ;  /* 0x00000058513a7220 */ /* 0x080fe20000400000 */
[-C--:B------:R-:W-:Y:S01]  /*43d0*/  FMUL R56, R57, R88.reuse ;  /* 0x0000005839387220 */ /* 0x080fe20000400000 */
[----:B------:R-:W-:Y:S02]  /*43e0*/  FMUL R36, R59, R88 ;  /* 0x000000583b247220 */ /* 0x000fe40000400000 */
[----:B------:R-:W1:Y:S04]  /*43f0*/  SHFL.BFLY PT, R57, R60, 0x8, 0x1f ;  /* 0x0d001f003c397f89 */ /* 0x000e6800000e0000 */
[----:B------:R-:W2:Y:S04]  /*4400*/  SHFL.BFLY PT, R99, R58, 0x8, 0x1f ;  /* 0x0d001f003a637f89 */ /* 0x000ea800000e0000 */
[----:B------:R-:W3:Y:S04]  /*4410*/  SHFL.BFLY PT, R97, R56, 0x8, 0x1f ;  /* 0x0d001f0038617f89 */ /* 0x000ee800000e0000 */
[----:B------:R-:W4:Y:S01]  /*4420*/  SHFL.BFLY PT, R95, R36, 0x8, 0x1f ;  /* 0x0d001f00245f7f89 */ /* 0x000f2200000e0000 */
[----:B-1----:R-:W-:Y:S01]  /*4430*/  FADD R57, R60, R57 ;  /* 0x000000393c397221 */ /* 0x002fe20000000000 */
[----:B--2---:R-:W-:-:S04]  /*4440*/  FADD R99, R58, R99 ;  /* 0x000000633a637221 */ /* 0x004fc80000000000 */
[----:B------:R-:W1:Y:S01]  /*4450*/  SHFL.BFLY PT, R34, R57, 0x4, 0x1f ;  /* 0x0c801f0039227f89 */ /* 0x000e6200000e0000 */
[----:B---3--:R-:W-:-:S03]  /*4460*/  FADD R97, R56, R97 ;  /* 0x0000006138617221 */ /* 0x008fc60000000000 */
[----:B------:R-:W2:Y:S01]  /*4470*/  SHFL.BFLY PT, R64, R99, 0x4, 0x1f ;  /* 0x0c801f0063407f89 */ /* 0x000ea200000e0000 */
[----:B----4-:R-:W-:-:S03]  /*4480*/  FADD R95, R36, R95 ;  /* 0x0000005f245f7221 */ /* 0x010fc60000000000 */
        /* <DEDUP_REMOVED lines=19> */
[----:B--2---:R-:W-:Y:S01]  /*45c0*/  FADD R95, R81, R56 ;  /* 0x00000038515f7221 */ /* 0x004fe20000000000 */
[----:B---3--:R-:W-:-:S04]  /*45d0*/  FADD R56, R59, R36 ;  /* 0x000000243b387221 */ /* 0x008fc80000000000 */
[----:B------:R-:W-:Y:S01]  /*45e0*/  F2FP.F16.F32.PACK_AB R36, R58, R95 ;  /* 0x0000005f3a24723e */ /* 0x000fe200000000ff */
[----:B----4-:R-:W-:-:S03]  /*45f0*/  FADD R83, R57, R34 ;  /* 0x0000002239537221 */ /* 0x010fc60000000000 */
[----:B------:R-:W-:Y:S02]  /*4600*/  PRMT R60, R36, 0x7632, R60 ;  /* 0x00007632243c7816 */ /* 0x000fe4000000003c */
[----:B------:R-:W-:Y:S01]  /*4610*/  F2FP.F16.F32.PACK_AB R34, R56, R83 ;  /* 0x000000533822723e */ /* 0x000fe200000000ff */
[----:B------:R1:W-:Y:S01]  /*4620*/  @P5 STG.E.U16 desc[UR14][R92.64+0x20], R36 ;  /* 0x000020245c005986 */ /* 0x0003e2000c10150e */
[----:B------:R-:W-:Y:S02]  /*4630*/  ISETP.LT.AND P3, PT, R75, UR8, P6 ;  /* 0x000000084b007c0c */ /* 0x000fe4000b761270 */
[----:B------:R-:W-:Y:S01]  /*4640*/  PRMT R62, R34, 0x7632, R62 ;  /* 0x00007632223e7816 */ /* 0x000fe2000000003e */
[----:B------:R-:W-:Y:S01]  /*4650*/  @P5 STG.E.U16 desc[UR14][R90.64+0x20], R60 ;  /* 0x0000203c5a005986 */ /* 0x000fe2000c10150e */
[----:B------:R-:W-:-:S03]  /*4660*/  ISETP.LT.AND P2, PT, R74, UR8, P6 ;  /* 0x000000084a007c0c */ /* 0x000fc6000b741270 */
[----:B------:R2:W-:Y:S04]  /*4670*/  @P4 STG.E.U16 desc[UR14][R92.64+0x24], R34 ;  /* 0x000024225c004986 */ /* 0x0005e8000c10150e */
[----:B------:R3:W-:Y:S01]  /*4680*/  @P4 STG.E.U16 desc[UR14][R90.64+0x24], R62 ;  /* 0x0000243e5a004986 */ /* 0x0007e2000c10150e */
[----:B------:R-:W-:Y:S02]  /*4690*/  IADD3 R70, P4, PT, R70, UR4, RZ ;  /* 0x0000000446467c10 */ /* 0x000fe4000ff9e0ff */
[----:B------:R-:W-:Y:S02]  /*46a0*/  F2FP.F16.F32.PACK_AB R56, R65, R40 ;  /* 0x000000284138723e */ /* 0x000fe400000000ff */
[----:B------:R-:W-:Y:S02]  /*46b0*/  F2FP.F16.F32.PACK_AB R57, R61, R44 ;  /* 0x0000002c3d39723e */ /* 0x000fe400000000ff */
[----:B------:R-:W-:-:S02]  /*46c0*/  F2FP.F16.F32.PACK_AB R58, R55, R38 ;  /* 0x00000026373a723e */ /* 0x000fc400000000ff */
[----:B------:R-:W-:Y:S02]  /*46d0*/  F2FP.F16.F32.PACK_AB R59, R63, R42 ;  /* 0x0000002a3f3b723e */ /* 0x000fe400000000ff */
[----:B------:R-:W-:Y:S02]  /*46e0*/  IADD3.X R71, PT, PT, R71, UR5, RZ, P4, !PT ;  /* 0x0000000547477c10 */ /* 0x000fe4000a7fe4ff */
[----:B-1----:R-:W-:Y:S02]  /*46f0*/  IADD3 R36, PT, PT, R84, 0x18, RZ ;  /* 0x0000001854247810 */ /* 0x002fe40007ffe0ff */
[----:B------:R-:W-:Y:S02]  /*4700*/  IADD3 R50, P4, PT, R50, UR4, RZ ;  /* 0x0000000432327c10 */ /* 0x000fe4000ff9e0ff */
[----:B------:R-:W-:Y:S01]  /*4710*/  ISETP.LT.AND P5, PT, R36, UR8, P1 ;  /* 0x0000000824007c0c */ /* 0x000fe20008fa1270 */
[----:B------:R1:W-:Y:S01]  /*4720*/  @P3 STG.E.128 desc[UR14][R70.64], R56 ;  /* 0x0000003846003986 */ /* 0x0003e2000c101d0e */
[----:B------:R-:W-:-:S02]  /*4730*/  F2FP.F16.F32.PACK_AB R52, R77, R52 ;  /* 0x000000344d34723e */ /* 0x000fc400000000ff */
[----:B--2---:R-:W-:Y:S02]  /*4740*/  IADD3 R34, PT, PT, R84, 0x1a, RZ ;  /* 0x0000001a54227810 */ /* 0x004fe40007ffe0ff */
[----:B------:R-:W-:Y:S02]  /*4750*/  F2FP.F16.F32.PACK_AB R53, R46, R53 ;  /* 0x000000352e35723e */ /* 0x000fe400000000ff */
[----:B------:R-:W-:Y:S02]  /*4760*/  F2FP.F16.F32.PACK_AB R54, R67, R54 ;  /* 0x000000364336723e */ /* 0x000fe400000000ff */
[----:B------:R-:W-:Y:S02]  /*4770*/  F2FP.F16.F32.PACK_AB R55, R79, R48 ;  /* 0x000000304f37723e */ /* 0x000fe400000000ff */
[----:B------:R-:W-:Y:S02]  /*4780*/  IADD3.X R51, PT, PT, R51, UR5, RZ, P4, !PT ;  /* 0x0000000533337c10 */ /* 0x000fe4000a7fe4ff */
[----:B------:R-:W-:-:S02]  /*4790*/  IADD3 R72, P3, PT, R72, UR6, RZ ;  /* 0x0000000648487c10 */ /* 0x000fc4000ff7e0ff */
[----:B------:R-:W-:Y:S02]  /*47a0*/  ISETP.LT.AND P4, PT, R34, UR8, P1 ;  /* 0x0000000822007c0c */ /* 0x000fe40008f81270 */
[----:B------:R-:W-:Y:S02]  /*47b0*/  CS2R R60, SRZ ;  /* 0x00000000003c7805 */ /* 0x000fe4000001ff00 */
[----:B---3--:R-:W-:Y:S01]  /*47c0*/  CS2R R62, SRZ ;  /* 0x00000000003e7805 */ /* 0x008fe2000001ff00 */
[----:B------:R-:W-:Y:S01]  /*47d0*/  @P2 STG.E.128 desc[UR14][R50.64], R52 ;  /* 0x0000003432002986 */ /* 0x000fe2000c101d0e */
[----:B------:R-:W-:Y:S02]  /*47e0*/  IADD3.X R73, PT, PT, R73, UR7, RZ, P3, !PT ;  /* 0x0000000749497c10 */ /* 0x000fe40009ffe4ff */
[----:B------:R-:W-:-:S03]  /*47f0*/  IADD3 R68, P2, PT, R68, UR6, RZ ;  /* 0x0000000644447c10 */ /* 0x000fc6000ff5e0ff */
[----:B------:R-:W2:Y:S01]  /*4800*/  @P5 LDG.E.LTC128B.128 R60, desc[UR14][R72.64] ;  /* 0x0000000e483c5981 */ /* 0x000ea2000c1e1d20 */
[----:B------:R-:W-:Y:S02]  /*4810*/  IADD3.X R69, PT, PT, R69, UR7, RZ, P2, !PT ;  /* 0x0000000745457c10 */ /* 0x000fe400097fe4ff */
[----:B-1----:R-:W-:Y:S02]  /*4820*/  CS2R R56, SRZ ;  /* 0x0000000000387805 */ /* 0x002fe4000001ff00 */
[----:B------:R-:W-:Y:S02]  /*4830*/  MOV R58, RZ ;  /* 0x000000ff003a7202 */ /* 0x000fe40000000f00 */
[----:B------:R-:W-:-:S06]  /*4840*/  MOV R59, RZ ;  /* 0x000000ff003b7202 */ /* 0x000fcc0000000f00 */
[----:B------:R-:W3:Y:S01]  /*4850*/  @P4 LDG.E.LTC128B.128 R56, desc[UR14][R68.64] ;  /* 0x0000000e44384981 */ /* 0x000ee2000c1e1d20 */
[----:B------:R-:W-:Y:S06]  /*4860*/  BAR.SYNC.DEFER_BLOCKING 0x0 ;  /* 0x0000000000007b1d */ /* 0x000fec0000010000 */
[----:B------:R-:W-:Y:S04]  /*4870*/  STS [R0], R35 ;  /* 0x0000002300007388 */ /* 0x000fe80000000800 */
[----:B------:R1:W-:Y:S04]  /*4880*/  STS [R0+0x10], R37 ;  /* 0x0000102500007388 */ /* 0x0003e80000000800 */
[----:B------:R-:W-:Y:S04]  /*4890*/  STS [R0+0x20], R39 ;  /* 0x0000202700007388 */ /* 0x000fe80000000800 */
[----:B------:R-:W-:Y:S04]  /*48a0*/  STS [R0+0x30], R41 ;  /* 0x0000302900007388 */ /* 0x000fe80000000800 */
[----:B------:R-:W-:Y:S04]  /*48b0*/  STS [R0+0x40], R43 ;  /* 0x0000402b00007388 */ /* 0x000fe80000000800 */
[----:B------:R-:W-:Y:S04]  /*48c0*/  STS [R0+0x50], R45 ;  /* 0x0000502d00007388 */ /* 0x000fe80000000800 */
[----:B------:R-:W-:Y:S04]  /*48d0*/  STS [R0+0x60], R47 ;  /* 0x0000602f00007388 */ /* 0x000fe80000000800 */
[----:B------:R-:W-:Y:S01]  /*48e0*/  STS [R0+0x70], R49 ;  /* 0x0000703100007388 */ /* 0x000fe20000000800 */
[----:B------:R-:W-:Y:S06]  /*48f0*/  BAR.SYNC.DEFER_BLOCKING 0x0 ;  /* 0x0000000000007b1d */ /* 0x000fec0000010000 */
[----:B------:R-:W4:Y:S04]  /*4900*/  LDS.128 R64, [R87] ;  /* 0x0000000057407984 */ /* 0x000f280000000c00 */
[----:B------:R-:W5:Y:S01]  /*4910*/  LDS.128 R52, [R87+0x240] ;  /* 0x0002400057347984 */ /* 0x000f620000000c00 */
[----:B-1----:R-:W-:-:S02]  /*4920*/  MOV R37, RZ ;  /* 0x000000ff00257202 */ /* 0x002fc40000000f00 */
[----:B------:R-:W-:Y:S02]  /*4930*/  ISETP.GE.AND P5, PT, R36, UR8, PT ;  /* 0x0000000824007c0c */ /* 0x000fe4000bfa6270 */
[----:B------:R-:W-:Y:S02]  /*4940*/  ISETP.GE.AND P4, PT, R34, UR8, PT ;  /* 0x0000000822007c0c */ /* 0x000fe4000bf86270 */
[C---:B------:R-:W-:Y:S02]  /*4950*/  ISETP.EQ.AND P5, PT, R89.reuse, RZ, !P5 ;  /* 0x000000ff5900720c */ /* 0x040fe40006fa2270 */
[----:B------:R-:W-:Y:S02]  /*4960*/  ISETP.EQ.AND P4, PT, R89, RZ, !P4 ;  /* 0x000000ff5900720c */ /* 0x000fe40006782270 */
[----:B------:R-:W-:Y:S01]  /*4970*/  ISETP.LT.AND P3, PT, R36, UR8, P6 ;  /* 0x0000000824007c0c */ /* 0x000fe2000b761270 */
[----:B--2---:R-:W-:-:S04]  /*4980*/  HMUL2 R60, R85.H0_H0, R60 ;  /* 0x0000003c553c7232 */ /* 0x004fc80000000800 */
[C---:B----4-:R-:W-:Y:S02]  /*4990*/  HFMA2 R60, R86.reuse.H0_H0, R64, R60 ;  /* 0x00000040563c7231 */ /* 0x050fe4000000083c */
[C---:B------:R-:W-:Y:S02]  /*49a0*/  HMUL2 R61, R85.reuse.H0_H0, R61 ;  /* 0x0000003d553d7232 */ /* 0x040fe40000000800 */
[C---:B------:R-:W-:Y:S02]  /*49b0*/  HMUL2 R62, R85.reuse.H0_H0, R62 ;  /* 0x0000003e553e7232 */ /* 0x040fe40000000800 */
[----:B------:R-:W-:Y:S02]  /*49c0*/  HADD2.F32 R40, -RZ, R60.H0_H0 ;  /* 0x2000003cff287230 */ /* 0x000fe40000004100 */
[----:B------:R-:W-:Y:S02]  /*49d0*/  HFMA2 R61, R86.H0_H0, R65, R61 ;  /* 0x00000041563d7231 */ /* 0x000fe4000000083d */
[----:B---3--:R-:W-:-:S02]  /*49e0*/  HMUL2 R43, R85.H0_H0, R56 ;  /* 0x00000038552b7232 */ /* 0x008fc40000000800 */
[C---:B------:R-:W-:Y:S02]  /*49f0*/  HMUL2 R58, R85.reuse.H0_H0, R58 ;  /* 0x0000003a553a7232 */ /* 0x040fe40000000800 */
[----:B-----5:R-:W-:Y:S02]  /*4a00*/  HFMA2 R43, R86.H0_H0, R52, R43 ;  /* 0x00000034562b7231 */ /* 0x020fe4000000082b */
[----:B------:R-:W-:Y:S02]  /*4a10*/  HADD2.F32 R47, -RZ, R60.H1_H1 ;  /* 0x3000003cff2f7230 */ /* 0x000fe40000004100 */
[C---:B------:R-:W-:Y:S02]  /*4a20*/  HMUL2 R63, R85.reuse.H0_H0, R63 ;  /* 0x0000003f553f7232 */ /* 0x040fe40000000800 */
[----:B------:R-:W-:Y:S01]  /*4a30*/  FADD R60, RZ, R40 ;  /* 0x00000028ff3c7221 */ /* 0x000fe20000000000 */
[----:B------:R-:W-:Y:S02]  /*4a40*/  HMUL2 R57, R85.H0_H0, R57 ;  /* 0x0000003955397232 */ /* 0x000fe40000000800 */
[----:B------:R-:W-:-:S02]  /*4a50*/  HADD2.F32 R46, -RZ, R43.H0_H0 ;  /* 0x2000002bff2e7230 */ /* 0x000fc40000004100 */
[----:B------:R-:W-:Y:S02]  /*4a60*/  HMUL2 R59, R85.H0_H0, R59 ;  /* 0x0000003b553b7232 */ /* 0x000fe40000000800 */
[C---:B------:R-:W-:Y:S02]  /*4a70*/  HFMA2 R62, R86.reuse.H0_H0, R66, R62 ;  /* 0x00000042563e7231 */ /* 0x040fe4000000083e */
[C---:B------:R-:W-:Y:S02]  /*4a80*/  HFMA2 R58, R86.reuse.H0_H0, R54, R58 ;  /* 0x00000036563a7231 */ /* 0x040fe4000000083a */
[----:B------:R-:W-:Y:S02]  /*4a90*/  HADD2.F32 R41, -RZ, R61.H0_H0 ;  /* 0x2000003dff297230 */ /* 0x000fe40000004100 */
[C---:B------:R-:W-:Y:S02]  /*4aa0*/  HFMA2 R63, R86.reuse.H0_H0, R67, R63 ;  /* 0x00000043563f7231 */ /* 0x040fe4000000083f */
[----:B------:R-:W-:Y:S01]  /*4ab0*/  @!P0 FFMA R54, R40, R40, RZ ;  /* 0x0000002828368223 */ /* 0x000fe200000000ff */
[----:B------:R-:W-:-:S02]  /*4ac0*/  HFMA2 R57, R86.H0_H0, R53, R57 ;  /* 0x0000003556397231 */ /* 0x000fc40000000839 */
[--C-:B------:R-:W-:Y:S02]  /*4ad0*/  HADD2.F32 R42, -RZ, R62.reuse.H0_H0 ;  /* 0x2000003eff2a7230 */ /* 0x100fe40000004100 */
[----:B------:R-:W-:Y:S02]  /*4ae0*/  HFMA2 R59, R86.H0_H0, R55, R59 ;  /* 0x00000037563b7231 */ /* 0x000fe4000000083b */
[----:B------:R-:W-:Y:S02]  /*4af0*/  HADD2.F32 R45, -RZ, R62.H1_H1 ;  /* 0x3000003eff2d7230 */ /* 0x000fe40000004100 */
[----:B------:R-:W-:Y:S01]  /*4b00*/  FADD R60, R47, R60 ;  /* 0x0000003c2f3c7221 */ /* 0x000fe20000000000 */
[----:B------:R-:W-:Y:S02]  /*4b10*/  HADD2.F32 R55, -RZ, R43.H1_H1 ;  /* 0x3000002bff377230 */ /* 0x000fe40000004100 */
[----:B------:R-:W-:Y:S01]  /*4b20*/  FADD R62, RZ, R46 ;  /* 0x0000002eff3e7221 */ /* 0x000fe20000000000 */
[----:B------:R-:W-:-:S02]  /*4b30*/  HADD2.F32 R44, -RZ, R58.H0_H0 ;  /* 0x2000003aff2c7230 */ /* 0x000fc40000004100 */
[----:B------:R-:W-:Y:S02]  /*4b40*/  HADD2.F32 R53, -RZ, R58.H1_H1 ;  /* 0x3000003aff357230 */ /* 0x000fe40000004100 */
[----:B------:R-:W-:Y:S01]  /*4b50*/  @!P0 FFMA R58, R46, R46, RZ ;  /* 0x0000002e2e3a8223 */ /* 0x000fe200000000ff */
[----:B------:R-:W-:Y:S02]  /*4b60*/  HADD2.F32 R52, -RZ, R61.H1_H1 ;  /* 0x3000003dff347230 */ /* 0x000fe40000004100 */
[----:B------:R-:W-:Y:S01]  /*4b70*/  @!P0 FFMA R54, R47, R47, R54 ;  /* 0x0000002f2f368223 */ /* 0x000fe20000000036 */
[--C-:B------:R-:W-:Y:S02]  /*4b80*/  HADD2.F32 R39, -RZ, R63.reuse.H0_H0 ;  /* 0x2000003fff277230 */ /* 0x100fe40000004100 */
[----:B------:R-:W-:Y:S01]  /*4b90*/  FADD R35, R41, R60 ;  /* 0x0000003c29237221 */ /* 0x000fe20000000000 */
[----:B------:R-:W-:Y:S02]  /*4ba0*/  HADD2.F32 R48, -RZ, R63.H1_H1 ;  /* 0x3000003fff307230 */ /* 0x000fe40000004100 */
[----:B------:R-:W-:Y:S01]  /*4bb0*/  FADD R63, R55, R62 ;  /* 0x0000003e373f7221 */ /* 0x000fe20000000000 */
[----:B------:R-:W-:-:S02]  /*4bc0*/  HADD2.F32 R38, -RZ, R57.H0_H0 ;  /* 0x20000039ff267230 */ /* 0x000fc40000004100 */
[----:B------:R-:W-:Y:S01]  /*4bd0*/  @!P0 FFMA R43, R55, R55, R58 ;  /* 0x00000037372b8223 */ /* 0x000fe2000000003a */
[----:B------:R-:W-:Y:S01]  /*4be0*/  @!P0 FFMA R61, R41, R41, R54 ;  /* 0x00000029293d8223 */ /* 0x000fe20000000036 */
[----:B------:R-:W-:Y:S02]  /*4bf0*/  HADD2.F32 R57, -RZ, R57.H1_H1 ;  /* 0x30000039ff397230 */ /* 0x000fe40000004100 */
[----:B------:R-:W-:Y:S01]  /*4c00*/  FADD R35, R52, R35 ;  /* 0x0000002334237221 */ /* 0x000fe20000000000 */
[C---:B------:R-:W-:Y:S01]  /*4c10*/  FADD R58, R38.reuse, R63 ;  /* 0x0000003f263a7221 */ /* 0x040fe20000000000 */
[----:B------:R-:W-:Y:S01]  /*4c20*/  @!P0 FFMA R54, R38, R38, R43 ;  /* 0x0000002626368223 */ /* 0x000fe2000000002b */
[----:B------:R-:W-:Y:S01]  /*4c30*/  @!P0 FFMA R61, R52, R52, R61 ;  /* 0x00000034343d8223 */ /* 0x000fe2000000003d */
[C---:B------:R-:W-:Y:S01]  /*4c40*/  FADD R62, R42.reuse, R35 ;  /* 0x000000232a3e7221 */ /* 0x040fe20000000000 */
[C---:B------:R-:W-:Y:S01]  /*4c50*/  FADD R43, R57.reuse, R58 ;  /* 0x0000003a392b7221 */ /* 0x040fe20000000000 */
[----:B------:R-:W-:Y:S01]  /*4c60*/  @!P0 FFMA R35, R57, R57, R54 ;  /* 0x0000003939238223 */ /* 0x000fe20000000036 */
[----:B------:R-:W-:-:S02]  /*4c70*/  @!P0 FFMA R60, R42, R42, R61 ;  /* 0x0000002a2a3c8223 */ /* 0x000fc4000000003d */
[C---:B------:R-:W-:Y:S01]  /*4c80*/  FADD R58, R44.reuse, R43 ;  /* 0x0000002b2c3a7221 */ /* 0x040fe20000000000 */
[----:B------:R-:W-:Y:S01]  /*4c90*/  @!P0 FFMA R54, R44, R44, R35 ;  /* 0x0000002c2c368223 */ /* 0x000fe20000000023 */
[C---:B------:R-:W-:Y:S01]  /*4ca0*/  FADD R62, R45.reuse, R62 ;  /* 0x0000003e2d3e7221 */ /* 0x040fe20000000000 */
[----:B------:R-:W-:Y:S01]  /*4cb0*/  @!P0 FFMA R60, R45, R45, R60 ;  /* 0x0000002d2d3c8223 */ /* 0x000fe2000000003c */
[--C-:B------:R-:W-:Y:S02]  /*4cc0*/  HADD2.F32 R49, -RZ, R59.reuse.H0_H0 ;  /* 0x2000003bff317230 */ /* 0x100fe40000004100 */
[C---:B------:R-:W-:Y:S01]  /*4cd0*/  FADD R58, R53.reuse, R58 ;  /* 0x0000003a353a7221 */ /* 0x040fe20000000000 */
[----:B------:R-:W-:Y:S01]  /*4ce0*/  @!P0 FFMA R54, R53, R53, R54 ;  /* 0x0000003535368223 */ /* 0x000fe20000000036 */
[C---:B------:R-:W-:Y:S01]  /*4cf0*/  FADD R61, R39.reuse, R62 ;  /* 0x0000003e273d7221 */ /* 0x040fe20000000000 */
[----:B------:R-:W-:Y:S01]  /*4d00*/  @!P0 FFMA R63, R39, R39, R60 ;  /* 0x00000027273f8223 */ /* 0x000fe2000000003c */
[----:B------:R-:W-:-:S02]  /*4d10*/  HADD2.F32 R56, -RZ, R59.H1_H1 ;  /* 0x3000003bff387230 */ /* 0x000fc40000004100 */
[C---:B------:R-:W-:Y:S01]  /*4d20*/  FADD R43, R49.reuse, R58 ;  /* 0x0000003a312b7221 */ /* 0x040fe20000000000 */
[----:B------:R-:W-:Y:S01]  /*4d30*/  @!P0 FFMA R35, R49, R49, R54 ;  /* 0x0000003131238223 */ /* 0x000fe20000000036 */
[----:B------:R-:W-:Y:S01]  /*4d40*/  MOV R59, RZ ;  /* 0x000000ff003b7202 */ /* 0x000fe20000000f00 */
[C---:B------:R-:W-:Y:S01]  /*4d50*/  FADD R61, R48.reuse, R61 ;  /* 0x0000003d303d7221 */ /* 0x040fe20000000000 */
[----:B------:R-:W-:Y:S01]  /*4d60*/  @!P0 FFMA R59, R48, R48, R63 ;  /* 0x00000030303b8223 */ /* 0x000fe2000000003f */
[C---:B------:R-:W-:Y:S01]  /*4d70*/  FADD R43, R56.reuse, R43 ;  /* 0x0000002b382b7221 */ /* 0x040fe20000000000 */
[----:B------:R-:W-:Y:S01]  /*4d80*/  @!P0 FFMA R37, R56, R56, R35 ;  /* 0x0000003838258223 */ /* 0x000fe20000000023 */
[-C--:B------:R-:W-:Y:S01]  /*4d90*/  FMUL R61, R61, R88.reuse ;  /* 0x000000583d3d7220 */ /* 0x080fe20000400000 */
[-C--:B------:R-:W-:Y:S01]  /*4da0*/  FMUL R59, R59, R88.reuse ;  /* 0x000000583b3b7220 */ /* 0x080fe20000400000 */
[-C--:B------:R-:W-:Y:S01]  /*4db0*/  FMUL R43, R43, R88.reuse ;  /* 0x000000582b2b7220 */ /* 0x080fe20000400000 */
[----:B------:R-:W-:-:S02]  /*4dc0*/  FMUL R37, R37, R88 ;  /* 0x0000005825257220 */ /* 0x000fc40000400000 */
        /* <DEDUP_REMOVED lines=35> */
[----:B------:R1:W-:Y:S03]  /*5000*/  @P5 STG.E.U16 desc[UR14][R92.64+0x30], R37 ;  /* 0x000030255c005986 */ /* 0x0003e6000c10150e */
[----:B------:R-:W-:Y:S01]  /*5010*/  PRMT R59, R35, 0x7632, R59 ;  /* 0x00007632233b7816 */ /* 0x000fe2000000003b */
[----:B------:R2:W-:Y:S01]  /*5020*/  @P5 STG.E.U16 desc[UR14][R90.64+0x30], R58 ;  /* 0x0000303a5a005986 */ /* 0x0005e2000c10150e */
[----:B------:R-:W-:-:S03]  /*5030*/  ISETP.LT.AND P2, PT, R34, UR8, P6 ;  /* 0x0000000822007c0c */ /* 0x000fc6000b741270 */
[----:B------:R-:W-:Y:S04]  /*5040*/  @P4 STG.E.U16 desc[UR14][R92.64+0x34], R35 ;  /* 0x000034235c004986 */ /* 0x000fe8000c10150e */
[----:B------:R3:W-:Y:S01]  /*5050*/  @P4 STG.E.U16 desc[UR14][R90.64+0x34], R59 ;  /* 0x0000343b5a004986 */ /* 0x0007e2000c10150e */
[----:B------:R-:W-:Y:S02]  /*5060*/  IADD3 R54, P4, PT, R70, UR4, RZ ;  /* 0x0000000446367c10 */ /* 0x000fe4000ff9e0ff */
[----:B------:R-:W-:Y:S02]  /*5070*/  F2FP.F16.F32.PACK_AB R36, R55, R46 ;  /* 0x0000002e3724723e */ /* 0x000fe400000000ff */
[----:B------:R-:W-:Y:S02]  /*5080*/  IADD3.X R55, PT, PT, R71, UR5, RZ, P4, !PT ;  /* 0x0000000547377c10 */ /* 0x000fe4000a7fe4ff */
[----:B------:R-:W-:-:S02]  /*5090*/  IADD3 R34, P4, PT, R50, UR4, RZ ;  /* 0x0000000432227c10 */ /* 0x000fc4000ff9e0ff */
[----:B------:R-:W-:Y:S02]  /*50a0*/  F2FP.F16.F32.PACK_AB R40, R47, R40 ;  /* 0x000000282f28723e */ /* 0x000fe400000000ff */
[----:B------:R-:W-:Y:S02]  /*50b0*/  F2FP.F16.F32.PACK_AB R41, R52, R41 ;  /* 0x000000293429723e */ /* 0x000fe400000000ff */
[----:B------:R-:W-:Y:S02]  /*50c0*/  F2FP.F16.F32.PACK_AB R42, R45, R42 ;  /* 0x0000002a2d2a723e */ /* 0x000fe400000000ff */
[----:B------:R-:W-:Y:S02]  /*50d0*/  F2FP.F16.F32.PACK_AB R43, R48, R39 ;  /* 0x00000027302b723e */ /* 0x000fe400000000ff */
[----:B-1----:R-:W-:Y:S02]  /*50e0*/  F2FP.F16.F32.PACK_AB R37, R57, R38 ;  /* 0x000000263925723e */ /* 0x002fe400000000ff */
[----:B--2---:R-:W-:-:S02]  /*50f0*/  IADD3 R58, PT, PT, R84, 0x22, RZ ;  /* 0x00000022543a7810 */ /* 0x004fc40007ffe0ff */
[----:B------:R-:W-:Y:S02]  /*5100*/  F2FP.F16.F32.PACK_AB R38, R53, R44 ;  /* 0x0000002c3526723e */ /* 0x000fe400000000ff */
[----:B---3--:R-:W-:Y:S02]  /*5110*/  IADD3 R59, PT, PT, R84, 0x20, RZ ;  /* 0x00000020543b7810 */ /* 0x008fe40007ffe0ff */
[----:B------:R-:W-:Y:S02]  /*5120*/  F2FP.F16.F32.PACK_AB R39, R56, R49 ;  /* 0x000000313827723e */ /* 0x000fe400000000ff */
[----:B------:R-:W-:Y:S02]  /*5130*/  ISETP.LT.AND P5, PT, R59, UR8, P1 ;  /* 0x000000083b007c0c */ /* 0x000fe40008fa1270 */
[----:B------:R-:W-:Y:S01]  /*5140*/  IADD3.X R35, PT, PT, R51, UR5, RZ, P4, !PT ;  /* 0x0000000533237c10 */ /* 0x000fe2000a7fe4ff */
[----:B------:R1:W-:Y:S01]  /*5150*/  @P3 STG.E.128 desc[UR14][R54.64], R40 ;  /* 0x0000002836003986 */ /* 0x0003e2000c101d0e */
[----:B------:R-:W-:-:S02]  /*5160*/  ISETP.LT.AND P4, PT, R58, UR8, P1 ;  /* 0x000000083a007c0c */ /* 0x000fc40008f81270 */
[----:B------:R-:W-:Y:S01]  /*5170*/  IADD3 R56, P3, PT, R72, UR6, RZ ;  /* 0x0000000648387c10 */ /* 0x000fe2000ff7e0ff */
[----:B------:R-:W-:Y:S01]  /*5180*/  @P2 STG.E.128 desc[UR14][R34.64], R36 ;  /* 0x0000002422002986 */ /* 0x000fe2000c101d0e */
[----:B------:R-:W-:Y:S02]  /*5190*/  CS2R R44, SRZ ;  /* 0x00000000002c7805 */ /* 0x000fe4000001ff00 */
[----:B------:R-:W-:Y:S02]  /*51a0*/  CS2R R46, SRZ ;  /* 0x00000000002e7805 */ /* 0x000fe4000001ff00 */
[----:B------:R-:W-:Y:S02]  /*51b0*/  IADD3 R52, P2, PT, R68, UR6, RZ ;  /* 0x0000000644347c10 */ /* 0x000fe4000ff5e0ff */
[----:B------:R-:W-:Y:S02]  /*51c0*/  IADD3.X R57, PT, PT, R73, UR7, RZ, P3, !PT ;  /* 0x0000000749397c10 */ /* 0x000fe40009ffe4ff */
        /* <DEDUP_REMOVED lines=129> */
[----:B------:R2:W-:Y:S01]  /*59e0*/  @P5 STG.E.U16 desc[UR14][R90.64+0x40], R44 ;  /* 0x0000402c5a005986 */ /* 0x0005e2000c10150e */
[----:B------:R-:W-:-:S03]  /*59f0*/  ISETP.LT.AND P2, PT, R58, UR8, P6 ;  /* 0x000000083a007c0c */ /* 0x000fc6000b741270 */
[----:B------:R-:W-:Y:S01]  /*5a00*/  @P4 STG.E.U16 desc[UR14][R92.64+0x44], R18 ;  /* 0x000044125c004986 */ /* 0x000fe2000c10150e */
[----:B------:R-:W-:-:S03]  /*5a10*/  F2FP.F16.F32.PACK_AB R42, R39, R22 ;  /* 0x00000016272a723e */ /* 0x000fc600000000ff */
[----:B------:R3:W-:Y:S01]  /*5a20*/  @P4 STG.E.U16 desc[UR14][R90.64+0x44], R46 ;  /* 0x0000442e5a004986 */ /* 0x0007e2000c10150e */
[----:B------:R-:W-:Y:S02]  /*5a30*/  IADD3 R54, P4, PT, R54, UR4, RZ ;  /* 0x0000000436367c10 */ /* 0x000fe4000ff9e0ff */
[----:B------:R-:W-:Y:S02]  /*5a40*/  IADD3 R22, PT, PT, R84, 0x28, RZ ;  /* 0x0000002854167810 */ /* 0x000fe40007ffe0ff */
[----:B------:R-:W-:Y:S02]  /*5a50*/  F2FP.F16.F32.PACK_AB R40, R49, R24 ;  /* 0x000000183128723e */ /* 0x000fe400000000ff */
[----:B------:R-:W-:Y:S02]  /*5a60*/  F2FP.F16.F32.PACK_AB R41, R45, R28 ;  /* 0x0000001c2d29723e */ /* 0x000fe400000000ff */
[----:B------:R-:W-:Y:S02]  /*5a70*/  F2FP.F16.F32.PACK_AB R43, R47, R26 ;  /* 0x0000001a2f2b723e */ /* 0x000fe400000000ff */
[----:B------:R-:W-:-:S02]  /*5a80*/  IADD3.X R55, PT, PT, R55, UR5, RZ, P4, !PT ;  /* 0x0000000537377c10 */ /* 0x000fc4000a7fe4ff */
[----:B------:R-:W-:Y:S02]  /*5a90*/  IADD3 R34, P4, PT, R34, UR4, RZ ;  /* 0x0000000422227c10 */ /* 0x000fe4000ff9e0ff */
[----:B------:R-:W-:Y:S02]  /*5aa0*/  ISETP.LT.AND P5, PT, R22, UR8, P1 ;  /* 0x0000000816007c0c */ /* 0x000fe40008fa1270 */
[----:B-1----:R-:W-:Y:S01]  /*5ab0*/  IADD3 R20, PT, PT, R84, 0x2a, RZ ;  /* 0x0000002a54147810 */ /* 0x002fe20007ffe0ff */
[----:B------:R1:W-:Y:S01]  /*5ac0*/  @P3 STG.E.128 desc[UR14][R54.64], R40 ;  /* 0x0000002836003986 */ /* 0x0003e2000c101d0e */
[----:B------:R-:W-:Y:S02]  /*5ad0*/  F2FP.F16.F32.PACK_AB R36, R61, R36 ;  /* 0x000000243d24723e */ /* 0x000fe400000000ff */
[----:B------:R-:W-:Y:S02]  /*5ae0*/  F2FP.F16.F32.PACK_AB R37, R30, R37 ;  /* 0x000000251e25723e */ /* 0x000fe400000000ff */
[----:B------:R-:W-:-:S02]  /*5af0*/  F2FP.F16.F32.PACK_AB R38, R51, R38 ;  /* 0x000000263326723e */ /* 0x000fc400000000ff */
[----:B------:R-:W-:Y:S02]  /*5b00*/  F2FP.F16.F32.PACK_AB R39, R63, R32 ;  /* 0x000000203f27723e */ /* 0x000fe400000000ff */
[----:B------:R-:W-:Y:S02]  /*5b10*/  IADD3.X R35, PT, PT, R35, UR5, RZ, P4, !PT ;  /* 0x0000000523237c10 */ /* 0x000fe4000a7fe4ff */
[----:B------:R-:W-:Y:S02]  /*5b20*/  IADD3 R56, P3, PT, R56, UR6, RZ ;  /* 0x0000000638387c10 */ /* 0x000fe4000ff7e0ff */
[----:B------:R-:W-:Y:S02]  /*5b30*/  ISETP.LT.AND P4, PT, R20, UR8, P1 ;  /* 0x0000000814007c0c */ /* 0x000fe40008f81270 */
[----:B--2---:R-:W-:Y:S02]  /*5b40*/  CS2R R44, SRZ ;  /* 0x00000000002c7805 */ /* 0x004fe4000001ff00 */
[----:B---3--:R-:W-:Y:S01]  /*5b50*/  CS2R R46, SRZ ;  /* 0x00000000002e7805 */ /* 0x008fe2000001ff00 */
[----:B------:R-:W-:Y:S01]  /*5b60*/  @P2 STG.E.128 desc[UR14][R34.64], R36 ;  /* 0x0000002422002986 */ /* 0x000fe2000c101d0e */
[----:B------:R-:W-:-:S02]  /*5b70*/  IADD3.X R57, PT, PT, R57, UR7, RZ, P3, !PT ;  /* 0x0000000739397c10 */ /* 0x000fc40009ffe4ff */
        /* <DEDUP_REMOVED lines=15> */
[----:B------:R1:W-:Y:S01]  /*5c70*/  STS [R0+0x70], R19 ;  /* 0x0000701300007388 */ /* 0x0003e20000000800 */
        /* <DEDUP_REMOVED lines=10> */
[----:B----4-:R-:W-:Y:S02]  /*5d20*/  HFMA2 R24, R86.H0_H0, R48, R24 ;  /* 0x0000003056187231 */ /* 0x010fe40000000818 */
[----:B------:R-:W-:-:S03]  /*5d30*/  HMUL2 R45, R85.H0_H0, R45 ;  /* 0x0000002d552d7232 */ /* 0x000fc60000000800 */
[--C-:B------:R-:W-:Y:S02]  /*5d40*/  HADD2.F32 R21, -RZ, R24.reuse.H0_H0 ;  /* 0x20000018ff157230 */ /* 0x100fe40000004100 */
[C---:B------:R-:W-:Y:S02]  /*5d50*/  HMUL2 R47, R85.reuse.H0_H0, R47 ;  /* 0x0000002f552f7232 */ /* 0x040fe40000000800 */
[----:B------:R-:W-:Y:S02]  /*5d60*/  HADD2.F32 R24, -RZ, R24.H1_H1 ;  /* 0x30000018ff187230 */ /* 0x000fe40000004100 */
[----:B------:R-:W-:Y:S02]  /*5d70*/  HFMA2 R45, R86.H0_H0, R49, R45 ;  /* 0x00000031562d7231 */ /* 0x000fe4000000082d */
[C---:B---3--:R-:W-:Y:S02]  /*5d80*/  HMUL2 R18, R85.reuse.H0_H0, R40 ;  /* 0x0000002855127232 */ /* 0x048fe40000000800 */
[----:B------:R-:W-:-:S02]  /*5d90*/  HMUL2 R41, R85.H0_H0, R41 ;  /* 0x0000002955297232 */ /* 0x000fc40000000800 */
[C---:B-----5:R-:W-:Y:S02]  /*5da0*/  HFMA2 R18, R86.reuse.H0_H0, R36, R18 ;  /* 0x0000002456127231 */ /* 0x060fe40000000812 */
[----:B------:R-:W-:Y:S02]  /*5db0*/  HMUL2 R42, R85.H0_H0, R42 ;  /* 0x0000002a552a7232 */ /* 0x000fe40000000800 */
[C---:B------:R-:W-:Y:S02]  /*5dc0*/  HFMA2 R41, R86.reuse.H0_H0, R37, R41 ;  /* 0x0000002556297231 */ /* 0x040fe40000000829 */
[----:B------:R-:W-:Y:S02]  /*5dd0*/  HADD2.F32 R31, -RZ, R18.H0_H0 ;  /* 0x20000012ff1f7230 */ /* 0x000fe40000004100 */
[----:B------:R-:W-:Y:S01]  /*5de0*/  FADD R37, RZ, R21 ;  /* 0x00000015ff257221 */ /* 0x000fe20000000000 */
[----:B------:R-:W-:Y:S02]  /*5df0*/  HFMA2 R47, R86.H0_H0, R51, R47 ;  /* 0x00000033562f7231 */ /* 0x000fe4000000082f */
[----:B------:R-:W-:-:S02]  /*5e00*/  HADD2.F32 R25, -RZ, R45.H0_H0 ;  /* 0x2000002dff197230 */ /* 0x000fc40000004100 */
[----:B------:R-:W-:Y:S02]  /*5e10*/  HFMA2 R42, R86.H0_H0, R38, R42 ;  /* 0x00000026562a7231 */ /* 0x000fe4000000082a */
[----:B------:R-:W-:Y:S02]  /*5e20*/  HADD2.F32 R36, -RZ, R45.H1_H1 ;  /* 0x3000002dff247230 */ /* 0x000fe40000004100 */
[----:B------:R-:W-:Y:S02]  /*5e30*/  HMUL2 R43, R85.H0_H0, R43 ;  /* 0x0000002b552b7232 */ /* 0x000fe40000000800 */
[----:B------:R-:W-:Y:S02]  /*5e40*/  HADD2.F32 R38, -RZ, R18.H1_H1 ;  /* 0x30000012ff267230 */ /* 0x000fe40000004100 */
[----:B------:R-:W-:Y:S01]  /*5e50*/  @!P0 FFMA R45, R21, R21, RZ ;  /* 0x00000015152d8223 */ /* 0x000fe200000000ff */
[--C-:B------:R-:W-:Y:S02]  /*5e60*/  HADD2.F32 R23, -RZ, R41.reuse.H0_H0 ;  /* 0x20000029ff177230 */ /* 0x100fe40000004100 */
[----:B------:R-:W-:Y:S01]  /*5e70*/  FADD R18, R24, R37 ;  /* 0x0000002518127221 */ /* 0x000fe20000000000 */
[----:B------:R-:W-:-:S02]  /*5e80*/  HADD2.F32 R30, -RZ, R41.H1_H1 ;  /* 0x30000029ff1e7230 */ /* 0x000fc40000004100 */
[----:B------:R-:W-:Y:S01]  /*5e90*/  FADD R41, RZ, R31 ;  /* 0x0000001fff297221 */ /* 0x000fe20000000000 */
[----:B------:R-:W-:Y:S01]  /*5ea0*/  @!P0 FFMA R37, R31, R31, RZ ;  /* 0x0000001f1f258223 */ /* 0x000fe200000000ff */
[----:B------:R-:W-:Y:S02]  /*5eb0*/  HMUL2 R46, R85.H0_H0, R46 ;  /* 0x0000002e552e7232 */ /* 0x000fe40000000800 */
[----:B------:R-:W-:Y:S02]  /*5ec0*/  HADD2.F32 R27, -RZ, R47.H0_H0 ;  /* 0x2000002fff1b7230 */ /* 0x000fe40000004100 */
[----:B------:R-:W-:Y:S02]  /*5ed0*/  HFMA2 R43, R86.H0_H0, R39, R43 ;  /* 0x00000027562b7231 */ /* 0x000fe4000000082b */
[----:B------:R-:W-:Y:S02]  /*5ee0*/  HADD2.F32 R32, -RZ, R47.H1_H1 ;  /* 0x3000002fff207230 */ /* 0x000fe40000004100 */
[----:B------:R-:W-:Y:S01]  /*5ef0*/  @!P0 FFMA R44, R24, R24, R45 ;  /* 0x00000018182c8223 */ /* 0x000fe2000000002d */
[----:B------:R-:W-:-:S02]  /*5f00*/  HADD2.F32 R28, -RZ, R42.H0_H0 ;  /* 0x2000002aff1c7230 */ /* 0x000fc40000004100 */
[C---:B------:R-:W-:Y:S01]  /*5f10*/  FADD R47, R25.reuse, R18 ;  /* 0x00000012192f7221 */ /* 0x040fe20000000000 */
[----:B------:R-:W-:Y:S02]  /*5f20*/  HADD2.F32 R39, -RZ, R42.H1_H1 ;  /* 0x3000002aff277230 */ /* 0x000fe40000004100 */
[C---:B------:R-:W-:Y:S01]  /*5f30*/  FADD R42, R38.reuse, R41 ;  /* 0x00000029262a7221 */ /* 0x040fe20000000000 */
[----:B------:R-:W-:Y:S01]  /*5f40*/  @!P0 FFMA R18, R38, R38, R37 ;  /* 0x0000002626128223 */ /* 0x000fe20000000025 */
[----:B------:R-:W-:Y:S02]  /*5f50*/  HFMA2 R46, R86.H0_H0, R50, R46 ;  /* 0x00000032562e7231 */ /* 0x000fe4000000082e */
[----:B------:R-:W-:Y:S01]  /*5f60*/  @!P0 FFMA R45, R25, R25, R44 ;  /* 0x00000019192d8223 */ /* 0x000fe2000000002c */
[C---:B------:R-:W-:Y:S01]  /*5f70*/  FADD R41, R23.reuse, R42 ;  /* 0x0000002a17297221 */ /* 0x040fe20000000000 */
[----:B------:R-:W-:Y:S01]  /*5f80*/  @!P0 FFMA R37, R23, R23, R18 ;  /* 0x0000001717258223 */ /* 0x000fe20000000012 */
[----:B------:R-:W-:Y:S01]  /*5f90*/  FADD R47, R36, R47 ;  /* 0x0000002f242f7221 */ /* 0x000fe20000000000 */
[----:B------:R-:W-:-:S02]  /*5fa0*/  HADD2.F32 R26, -RZ, R46.H0_H0 ;  /* 0x2000002eff1a7230 */ /* 0x000fc40000004100 */
[----:B------:R-:W-:Y:S01]  /*5fb0*/  @!P0 FFMA R45, R36, R36, R45 ;  /* 0x00000024242d8223 */ /* 0x000fe2000000002d */
[C---:B------:R-:W-:Y:S01]  /*5fc0*/  FADD R41, R30.reuse, R41 ;  /* 0x000000291e297221 */ /* 0x040fe20000000000 */
[----:B------:R-:W-:Y:S01]  /*5fd0*/  @!P0 FFMA R37, R30, R30, R37 ;  /* 0x0000001e1e258223 */ /* 0x000fe20000000025 */
[----:B------:R-:W-:Y:S02]  /*5fe0*/  HADD2.F32 R29, -RZ, R46.H1_H1 ;  /* 0x3000002eff1d7230 */ /* 0x000fe40000004100 */
        /* <DEDUP_REMOVED lines=28> */
[----:B--2---:R-:W-:Y:S01]  /*61b0*/  FADD R50, R43, R50 ;  /* 0x000000322b327221 */ /* 0x004fe20000000000 */
[----:B---3--:R-:W-:Y:S01]  /*61c0*/  FADD R18, R37, R18 ;  /* 0x0000001225127221 */ /* 0x008fe20000000000 */
[----:B----4-:R-:W-:-:S02]  /*61d0*/  FADD R41, R44, R41 ;  /* 0x000000292c297221 */ /* 0x010fc40000000000 */
        /* <DEDUP_REMOVED lines=23> */
[----:B----4-:R-:W-:-:S03]  /*6350*/  FADD R18, R37, R18 ;  /* 0x0000001225127221 */ /* 0x010fc60000000000 */
[----:B------:R-:W-:Y:S02]  /*6360*/  F2FP.F16.F32.PACK_AB R19, R43, R48 ;  /* 0x000000302b13723e */ /* 0x000fe400000000ff */
[----:B------:R-:W-:Y:S02]  /*6370*/  F2FP.F16.F32.PACK_AB R18, R41, R18 ;  /* 0x000000122912723e */ /* 0x000fe400000000ff */
[----:B------:R-:W-:Y:S02]  /*6380*/  PRMT R45, R19, 0x7632, R45 ;  /* 0x00007632132d7816 */ /* 0x000fe4000000002d */
[C---:B------:R-:W-:Y:S02]  /*6390*/  PRMT R46, R18.reuse, 0x7610, R46 ;  /* 0x00007610122e7816 */ /* 0x040fe4000000002e */
[----:B------:R-:W-:Y:S01]  /*63a0*/  PRMT R37, R18, 0x7632, R37 ;  /* 0x0000763212257816 */ /* 0x000fe20000000025 */
[----:B------:R-:W-:Y:S01]  /*63b0*/  @P5 STG.E.U16 desc[UR14][R92.64+0x50], R19 ;  /* 0x000050135c005986 */ /* 0x000fe2000c10150e */
[----:B------:R-:W-:-:S03]  /*63c0*/  F2FP.F16.F32.PACK_AB R25, R36, R25 ;  /* 0x000000192419723e */ /* 0x000fc600000000ff */
[----:B------:R-:W-:Y:S01]  /*63d0*/  @P5 STG.E.U16 desc[UR14][R90.64+0x50], R45 ;  /* 0x0000502d5a005986 */ /* 0x000fe2000c10150e */
[----:B------:R-:W-:-:S03]  /*63e0*/  ISETP.LT.AND P2, PT, R20, UR8, P6 ;  /* 0x0000000814007c0c */ /* 0x000fc6000b741270 */
[----:B------:R-:W-:Y:S04]  /*63f0*/  @P4 STG.E.U16 desc[UR14][R92.64+0x54], R46 ;  /* 0x0000542e5c004986 */ /* 0x000fe8000c10150e */
[----:B------:R1:W-:Y:S01]  /*6400*/  @P4 STG.E.U16 desc[UR14][R90.64+0x54], R37 ;  /* 0x000054255a004986 */ /* 0x0003e2000c10150e */
[----:B------:R-:W-:Y:S02]  /*6410*/  IADD3 R36, P4, PT, R54, UR4, RZ ;  /* 0x0000000436247c10 */ /* 0x000fe4000ff9e0ff */
[----:B------:R-:W-:Y:S02]  /*6420*/  F2FP.F16.F32.PACK_AB R24, R24, R21 ;  /* 0x000000151818723e */ /* 0x000fe400000000ff */
[----:B------:R-:W-:Y:S02]  /*6430*/  IADD3 R41, PT, PT, R84, 0x30, RZ ;  /* 0x0000003054297810 */ /* 0x000fe40007ffe0ff */
[----:B------:R-:W-:-:S02]  /*6440*/  F2FP.F16.F32.PACK_AB R21, R30, R23 ;  /* 0x000000171e15723e */ /* 0x000fc400000000ff */
[----:B------:R-:W-:Y:S02]  /*6450*/  F2FP.F16.F32.PACK_AB R26, R29, R26 ;  /* 0x0000001a1d1a723e */ /* 0x000fe400000000ff */
[----:B------:R-:W-:Y:S02]  /*6460*/  F2FP.F16.F32.PACK_AB R27, R32, R27 ;  /* 0x0000001b201b723e */ /* 0x000fe400000000ff */
[----:B------:R-:W-:Y:S02]  /*6470*/  F2FP.F16.F32.PACK_AB R23, R40, R33 ;  /* 0x000000212817723e */ /* 0x000fe400000000ff */
[----:B------:R-:W-:Y:S02]  /*6480*/  IADD3 R40, PT, PT, R84, 0x32, RZ ;  /* 0x0000003254287810 */ /* 0x000fe40007ffe0ff */
[----:B------:R-:W-:Y:S02]  /*6490*/  ISETP.LT.AND P5, PT, R41, UR8, P1 ;  /* 0x0000000829007c0c */ /* 0x000fe40008fa1270 */
[----:B------:R-:W-:-:S02]  /*64a0*/  F2FP.F16.F32.PACK_AB R20, R38, R31 ;  /* 0x0000001f2614723e */ /* 0x000fc400000000ff */
[----:B------:R-:W-:Y:S02]  /*64b0*/  F2FP.F16.F32.PACK_AB R22, R39, R28 ;  /* 0x0000001c2716723e */ /* 0x000fe400000000ff */
[----:B-1----:R-:W-:Y:S02]  /*64c0*/  IADD3.X R37, PT, PT, R55, UR5, RZ, P4, !PT ;  /* 0x0000000537257c10 */ /* 0x002fe4000a7fe4ff */
[----:B------:R-:W-:-:S04]  /*64d0*/  IADD3 R18, P4, PT, R34, UR4, RZ ;  /* 0x0000000422127c10 */ /* 0x000fc8000ff9e0ff */
[----:B------:R-:W-:Y:S01]  /*64e0*/  IADD3.X R19, PT, PT, R35, UR5, RZ, P4, !PT ;  /* 0x0000000523137c10 */ /* 0x000fe2000a7fe4ff */
[----:B------:R1:W-:Y:S01]  /*64f0*/  @P3 STG.E.128 desc[UR14][R36.64], R24 ;  /* 0x0000001824003986 */ /* 0x0003e2000c101d0e */
[----:B------:R-:W-:Y:S02]  /*6500*/  ISETP.LT.AND P4, PT, R40, UR8, P1 ;  /* 0x0000000828007c0c */ /* 0x000fe40008f81270 */
[----:B------:R-:W-:Y:S01]  /*6510*/  IADD3 R38, P3, PT, R56, UR6, RZ ;  /* 0x0000000638267c10 */ /* 0x000fe2000ff7e0ff */
[----:B------:R-:W-:Y:S01]  /*6520*/  @P2 STG.E.128 desc[UR14][R18.64], R20 ;  /* 0x0000001412002986 */ /* 0x000fe2000c101d0e */
[----:B------:R-:W-:Y:S02]  /*6530*/  CS2R R28, SRZ ;  /* 0x00000000001c7805 */ /* 0x000fe4000001ff00 */
[----:B------:R-:W-:Y:S02]  /*6540*/  CS2R R30, SRZ ;  /* 0x00000000001e7805 */ /* 0x000fe4000001ff00 */
[----:B------:R-:W-:-:S02]  /*6550*/  IADD3 R44, P2, PT, R52, UR6, RZ ;  /* 0x00000006342c7c10 */ /* 0x000fc4000ff5e0ff */
        /* <DEDUP_REMOVED lines=25> */
[----:B------:R-:W-:-:S04]  /*66f0*/  HMUL2 R29, R85.H0_H0, R29 ;  /* 0x0000001d551d7232 */ /* 0x000fc80000000800 */
[C---:B------:R-:W-:Y:S02]  /*6700*/  HFMA2 R29, R86.reuse.H0_H0, R33, R29 ;  /* 0x00000021561d7231 */ /* 0x040fe4000000081d */
[C---:B------:R-:W-:Y:S02]  /*6710*/  HMUL2 R30, R85.reuse.H0_H0, R30 ;  /* 0x0000001e551e7232 */ /* 0x040fe40000000800 */
[C---:B---3--:R-:W-:Y:S02]  /*6720*/  HMUL2 R10, R85.reuse.H0_H0, R24 ;  /* 0x00000018550a7232 */ /* 0x048fe40000000800 */
[----:B------:R-:W-:Y:S02]  /*6730*/  HADD2.F32 R24, -RZ, R43.H0_H0 ;  /* 0x2000002bff187230 */ /* 0x000fe40000004100 */
[----:B------:R-:W-:Y:S02]  /*6740*/  HMUL2 R25, R85.H0_H0, R25 ;  /* 0x0000001955197232 */ /* 0x000fe40000000800 */
[----:B----4-:R-:W-:-:S02]  /*6750*/  HFMA2 R10, R86.H0_H0, R20, R10 ;  /* 0x00000014560a7231 */ /* 0x010fc4000000080a */
[----:B------:R-:W-:Y:S02]  /*6760*/  HMUL2 R27, R85.H0_H0, R27 ;  /* 0x0000001b551b7232 */ /* 0x000fe40000000800 */
[----:B------:R-:W-:Y:S02]  /*6770*/  HADD2.F32 R43, -RZ, R43.H1_H1 ;  /* 0x3000002bff2b7230 */ /* 0x000fe40000004100 */
[C---:B------:R-:W-:Y:S02]  /*6780*/  HFMA2 R25, R86.reuse.H0_H0, R21, R25 ;  /* 0x0000001556197231 */ /* 0x040fe40000000819 */
[--C-:B------:R-:W-:Y:S02]  /*6790*/  HADD2.F32 R20, -RZ, R10.reuse.H0_H0 ;  /* 0x2000000aff147230 */ /* 0x100fe40000004100 */
[----:B------:R-:W-:Y:S01]  /*67a0*/  FADD R4, RZ, R24 ;  /* 0x00000018ff047221 */ /* 0x000fe20000000000 */
[----:B------:R-:W-:Y:S02]  /*67b0*/  HFMA2 R27, R86.H0_H0, R23, R27 ;  /* 0x00000017561b7231 */ /* 0x000fe4000000081b */
[----:B------:R-:W-:-:S02]  /*67c0*/  HADD2.F32 R23, -RZ, R10.H1_H1 ;  /* 0x3000000aff177230 */ /* 0x000fc40000004100 */
[----:B------:R-:W-:Y:S01]  /*67d0*/  @!P0 FFMA R16, R24, R24, RZ ;  /* 0x0000001818108223 */ /* 0x000fe200000000ff */
[----:B------:R-:W-:Y:S02]  /*67e0*/  HADD2.F32 R6, -RZ, R29.H0_H0 ;  /* 0x2000001dff067230 */ /* 0x000fe40000004100 */
[----:B------:R-:W-:Y:S01]  /*67f0*/  FADD R2, RZ, R20 ;  /* 0x00000014ff027221 */ /* 0x000fe20000000000 */
[--C-:B------:R-:W-:Y:S02]  /*6800*/  HADD2.F32 R10, -RZ, R25.reuse.H0_H0 ;  /* 0x20000019ff0a7230 */ /* 0x100fe40000004100 */
[----:B------:R-:W-:Y:S02]  /*6810*/  HADD2.F32 R33, -RZ, R25.H1_H1 ;  /* 0x30000019ff217230 */ /* 0x000fe40000004100 */
[----:B------:R-:W-:Y:S01]  /*6820*/  FADD R25, R43, R4 ;  /* 0x000000042b197221 */ /* 0x000fe20000000000 */
[----:B------:R-:W-:Y:S02]  /*6830*/  HMUL2 R26, R85.H0_H0, R26 ;  /* 0x0000001a551a7232 */ /* 0x000fe40000000800 */
[----:B------:R-:W-:Y:S01]  /*6840*/  @!P0 FFMA R4, R20, R20, RZ ;  /* 0x0000001414048223 */ /* 0x000fe200000000ff */
[----:B------:R-:W-:-:S02]  /*6850*/  HFMA2 R30, R86.H0_H0, R34, R30 ;  /* 0x00000022561e7231 */ /* 0x000fc4000000081e */
[----:B------:R-:W-:Y:S02]  /*6860*/  HADD2.F32 R29, -RZ, R29.H1_H1 ;  /* 0x3000001dff1d7230 */ /* 0x000fe40000004100 */
[----:B------:R-:W-:Y:S01]  /*6870*/  FADD R51, R23, R2 ;  /* 0x0000000217337221 */ /* 0x000fe20000000000 */
[----:B------:R-:W-:Y:S01]  /*6880*/  @!P0 FFMA R53, R43, R43, R16 ;  /* 0x0000002b2b358223 */ /* 0x000fe20000000010 */
[----:B------:R-:W-:Y:S01]  /*6890*/  FADD R2, R6, R25 ;  /* 0x0000001906027221 */ /* 0x000fe20000000000 */
[----:B------:R-:W-:Y:S02]  /*68a0*/  HFMA2 R26, R86.H0_H0, R22, R26 ;  /* 0x00000016561a7231 */ /* 0x000fe4000000081a */
[----:B------:R-:W-:Y:S01]  /*68b0*/  @!P0 FFMA R25, R23, R23, R4 ;  /* 0x0000001717198223 */ /* 0x000fe20000000004 */
[----:B------:R-:W-:Y:S02]  /*68c0*/  HMUL2 R31, R85.H0_H0, R31 ;  /* 0x0000001f551f7232 */ /* 0x000fe40000000800 */
[----:B------:R-:W-:-:S02]  /*68d0*/  HADD2.F32 R8, -RZ, R30.H0_H0 ;  /* 0x2000001eff087230 */ /* 0x000fc40000004100 */
[----:B------:R-:W-:Y:S01]  /*68e0*/  FADD R4, R10, R51 ;  /* 0x000000330a047221 */ /* 0x000fe20000000000 */
[----:B------:R-:W-:Y:S01]  /*68f0*/  @!P0 FFMA R16, R6, R6, R53 ;  /* 0x0000000606108223 */ /* 0x000fe20000000035 */
[----:B------:R-:W-:Y:S01]  /*6900*/  FADD R51, R29, R2 ;  /* 0x000000021d337221 */ /* 0x000fe20000000000 */
[----:B------:R-:W-:Y:S01]  /*6910*/  @!P0 FFMA R2, R10, R10, R25 ;  /* 0x0000000a0a028223 */ /* 0x000fe20000000019 */
[----:B------:R-:W-:Y:S02]  /*6920*/  HFMA2 R31, R86.H0_H0, R35, R31 ;  /* 0x00000023561f7231 */ /* 0x000fe4000000081f */
[----:B------:R-:W-:Y:S02]  /*6930*/  HADD2.F32 R22, -RZ, R26.H0_H0 ;  /* 0x2000001aff167230 */ /* 0x000fe40000004100 */
[----:B------:R-:W-:Y:S01]  /*6940*/  FADD R25, R33, R4 ;  /* 0x0000000421197221 */ /* 0x000fe20000000000 */
[----:B------:R-:W-:Y:S02]  /*6950*/  HADD2.F32 R21, -RZ, R30.H1_H1 ;  /* 0x3000001eff157230 */ /* 0x000fe40000004100 */
[----:B------:R-:W-:Y:S01]  /*6960*/  @!P0 FFMA R53, R29, R29, R16 ;  /* 0x0000001d1d358223 */ /* 0x000fe20000000010 */
[----:B------:R-:W-:Y:S01]  /*6970*/  FADD R4, R8, R51 ;  /* 0x0000003308047221 */ /* 0x000fe20000000000 */
[----:B------:R-:W-:Y:S01]  /*6980*/  @!P0 FFMA R51, R33, R33, R2 ;  /* 0x0000002121338223 */ /* 0x000fe20000000002 */
[----:B------:R-:W-:-:S02]  /*6990*/  HADD2.F32 R35, -RZ, R26.H1_H1 ;  /* 0x3000001aff237230 */ /* 0x000fc40000004100 */
[----:B------:R-:W-:Y:S01]  /*69a0*/  FADD R2, R22, R25 ;  /* 0x0000001916027221 */ /* 0x000fe20000000000 */
[----:B------:R-:W-:Y:S02]  /*69b0*/  HADD2.F32 R12, -RZ, R31.H0_H0 ;  /* 0x2000001fff0c7230 */ /* 0x000fe40000004100 */
[----:B------:R-:W-:Y:S01]  /*69c0*/  @!P0 FFMA R16, R8, R8, R53 ;  /* 0x0000000808108223 */ /* 0x000fe20000000035 */
[----:B------:R-:W-:Y:S01]  /*69d0*/  FADD R25, R21, R4 ;  /* 0x0000000415197221 */ /* 0x000fe20000000000 */
[----:B------:R-:W-:Y:S01]  /*69e0*/  @!P0 FFMA R4, R22, R22, R51 ;  /* 0x0000001616048223 */ /* 0x000fe20000000033 */
[----:B------:R-:W-:Y:S02]  /*69f0*/  HADD2.F32 R14, -RZ, R27.H0_H0 ;  /* 0x2000001bff0e7230 */ /* 0x000fe40000004100 */
[----:B------:R-:W-:Y:S01]  /*6a00*/  FADD R51, R35, R2 ;  /* 0x0000000223337221 */ /* 0x000fe20000000000 */
[----:B------:R-:W-:Y:S02]  /*6a10*/  HADD2.F32 R31, -RZ, R31.H1_H1 ;  /* 0x3000001fff1f7230 */ /* 0x000fe40000004100 */
[----:B------:R-:W-:Y:S01]  /*6a20*/  @!P0 FFMA R53, R21, R21, R16 ;  /* 0x0000001515358223 */ /* 0x000fe20000000010 */
[----:B------:R-:W-:Y:S01]  /*6a30*/  FADD R2, R12, R25 ;  /* 0x000000190c027221 */ /* 0x000fe20000000000 */
[----:B------:R-:W-:Y:S01]  /*6a40*/  @!P0 FFMA R25, R35, R35, R4 ;  /* 0x0000002323198223 */ /* 0x000fe20000000004 */
[----:B------:R-:W-:Y:S01]  /*6a50*/  FADD R4, R14, R51 ;  /* 0x000000330e047221 */ /* 0x000fe20000000000 */
[----:B------:R-:W-:-:S02]  /*6a60*/  HADD2.F32 R47, -RZ, R27.H1_H1 ;  /* 0x3000001bff2f7230 */ /* 0x000fc40000004100 */
[----:B------:R-:W-:Y:S01]  /*6a70*/  @!P0 FFMA R16, R12, R12, R53 ;  /* 0x0000000c0c108223 */ /* 0x000fe20000000035 */
[C---:B------:R-:W-:Y:S01]  /*6a80*/  FADD R51, R31.reuse, R2 ;  /* 0x000000021f337221 */ /* 0x040fe20000000000 */
[----:B------:R-:W-:Y:S01]  /*6a90*/  @!P0 FFMA R2, R14, R14, R25 ;  /* 0x0000000e0e028223 */ /* 0x000fe20000000019 */
[----:B------:R-:W-:Y:S01]  /*6aa0*/  MOV R27, RZ ;  /* 0x000000ff001b7202 */ /* 0x000fe20000000f00 */
        /* <DEDUP_REMOVED lines=44> */
[----:B------:R-:W-:Y:S04]  /*6d70*/  @P3 STG.E.U16 desc[UR14][R92.64+0x60], R4 ;  /* 0x000060045c003986 */ /* 0x000fe8000c10150e */
[----:B------:R-:W-:Y:S04]  /*6d80*/  @P3 STG.E.U16 desc[UR14][R90.64+0x60], R16 ;  /* 0x000060105a003986 */ /* 0x000fe8000c10150e */
[----:B------:R-:W-:Y:S01]  /*6d90*/  @P2 STG.E.U16 desc[UR14][R92.64+0x64], R46 ;  /* 0x0000642e5c002986 */ /* 0x000fe2000c10150e */
[----:B------:R-:W-:-:S03]  /*6da0*/  IADD3 R2, PT, PT, R84, 0x38, RZ ;  /* 0x0000003854027810 */ /* 0x000fc60007ffe0ff */
[----:B------:R1:W-:Y:S01]  /*6db0*/  @P2 STG.E.U16 desc[UR14][R90.64+0x64], R28 ;  /* 0x0000641c5a002986 */ /* 0x0003e2000c10150e */
[----:B------:R-:W-:Y:S02]  /*6dc0*/  IADD3 R36, P2, PT, R36, UR4, RZ ;  /* 0x0000000424247c10 */ /* 0x000fe4000ff5e0ff */
[----:B------:R-:W-:Y:S02]  /*6dd0*/  ISETP.LT.AND P5, PT, R41, UR8, P6 ;  /* 0x0000000829007c0c */ /* 0x000fe4000b7a1270 */
[----:B------:R-:W-:Y:S02]  /*6de0*/  IADD3.X R37, PT, PT, R37, UR5, RZ, P2, !PT ;  /* 0x0000000525257c10 */ /* 0x000fe400097fe4ff */
[----:B------:R-:W-:Y:S02]  /*6df0*/  ISETP.LT.AND P4, PT, R40, UR8, P6 ;  /* 0x0000000828007c0c */ /* 0x000fe4000b781270 */
[----:B------:R-:W-:Y:S02]  /*6e00*/  IADD3 R18, P2, PT, R18, UR4, RZ ;  /* 0x0000000412127c10 */ /* 0x000fe4000ff5e0ff */
[----:B------:R-:W-:-:S02]  /*6e10*/  ISETP.LT.AND P3, PT, R2, UR8, P1 ;  /* 0x0000000802007c0c */ /* 0x000fc40008f61270 */
[----:B------:R-:W-:Y:S02]  /*6e20*/  IADD3.X R19, PT, PT, R19, UR5, RZ, P2, !PT ;  /* 0x0000000513137c10 */ /* 0x000fe400097fe4ff */
[----:B------:R-:W-:Y:S02]  /*6e30*/  IADD3 R38, P2, PT, R38, UR6, RZ ;  /* 0x0000000626267c10 */ /* 0x000fe4000ff5e0ff */
[----:B------:R-:W-:Y:S02]  /*6e40*/  F2FP.F16.F32.PACK_AB R24, R43, R24 ;  /* 0x000000182b18723e */ /* 0x000fe400000000ff */
[----:B------:R-:W-:Y:S02]  /*6e50*/  F2FP.F16.F32.PACK_AB R25, R29, R6 ;  /* 0x000000061d19723e */ /* 0x000fe400000000ff */
[----:B------:R-:W-:Y:S02]  /*6e60*/  F2FP.F16.F32.PACK_AB R26, R21, R8 ;  /* 0x00000008151a723e */ /* 0x000fe400000000ff */
[----:B------:R-:W-:-:S02]  /*6e70*/  F2FP.F16.F32.PACK_AB R27, R31, R12 ;  /* 0x0000000c1f1b723e */ /* 0x000fc400000000ff */
[----:B------:R-:W-:Y:S02]  /*6e80*/  CS2R R30, SRZ ;  /* 0x00000000001e7805 */ /* 0x000fe4000001ff00 */
[----:B------:R-:W-:Y:S02]  /*6e90*/  F2FP.F16.F32.PACK_AB R20, R23, R20 ;  /* 0x000000141714723e */ /* 0x000fe400000000ff */
[----:B------:R-:W-:Y:S02]  /*6ea0*/  F2FP.F16.F32.PACK_AB R21, R33, R10 ;  /* 0x0000000a2115723e */ /* 0x000fe400000000ff */
[----:B-1----:R-:W-:Y:S02]  /*6eb0*/  CS2R R28, SRZ ;  /* 0x00000000001c7805 */ /* 0x002fe4000001ff00 */
[----:B------:R-:W-:Y:S02]  /*6ec0*/  F2FP.F16.F32.PACK_AB R22, R35, R22 ;  /* 0x000000162316723e */ /* 0x000fe400000000ff */
[----:B------:R-:W-:-:S02]  /*6ed0*/  F2FP.F16.F32.PACK_AB R23, R47, R14 ;  /* 0x0000000e2f17723e */ /* 0x000fc400000000ff */
[----:B------:R-:W-:Y:S01]  /*6ee0*/  IADD3.X R39, PT, PT, R39, UR7, RZ, P2, !PT ;  /* 0x0000000727277c10 */ /* 0x000fe200097fe4ff */
[----:B------:R-:W-:Y:S04]  /*6ef0*/  @P5 STG.E.128 desc[UR14][R36.64], R24 ;  /* 0x0000001824005986 */ /* 0x000fe8000c101d0e */
[----:B------:R-:W-:Y:S04]  /*6f00*/  @P4 STG.E.128 desc[UR14][R18.64], R20 ;  /* 0x0000001412004986 */ /* 0x000fe8000c101d0e */
[----:B------:R-:W2:Y:S01]  /*6f10*/  @P3 LDG.E.LTC128B.128 R28, desc[UR14][R38.64] ;  /* 0x0000000e261c3981 */ /* 0x000ea2000c1e1d20 */
[----:B------:R-:W-:-:S04]  /*6f20*/  IADD3 R4, PT, PT, R84, 0x3a, RZ ;  /* 0x0000003a54047810 */ /* 0x000fc80007ffe0ff */
[----:B------:R-:W-:Y:S02]  /*6f30*/  ISETP.LT.AND P2, PT, R4, UR8, P1 ;  /* 0x0000000804007c0c */ /* 0x000fe40008f41270 */
[----:B------:R-:W-:Y:S02]  /*6f40*/  IADD3 R40, P1, PT, R44, UR6, RZ ;  /* 0x000000062c287c10 */ /* 0x000fe4000ff3e0ff */
[----:B------:R-:W-:Y:S02]  /*6f50*/  CS2R R32, SRZ ;  /* 0x0000000000207805 */ /* 0x000fe4000001ff00 */
[----:B------:R-:W-:Y:S02]  /*6f60*/  CS2R R34, SRZ ;  /* 0x0000000000227805 */ /* 0x000fe4000001ff00 */
[----:B------:R-:W-:-:S05]  /*6f70*/  IADD3.X R41, PT, PT, R45, UR7, RZ, P1, !PT ;  /* 0x000000072d297c10 */ /* 0x000fca0008ffe4ff */
[----:B------:R-:W3:Y:S01]  /*6f80*/  @P2 LDG.E.LTC128B.128 R32, desc[UR14][R40.64] ;  /* 0x0000000e28202981 */ /* 0x000ee2000c1e1d20 */
[----:B------:R-:W-:Y:S06]  /*6f90*/  BAR.SYNC.DEFER_BLOCKING 0x0 ;  /* 0x0000000000007b1d */ /* 0x000fec0000010000 */
[----:B------:R-:W-:Y:S04]  /*6fa0*/  STS [R0], R3 ;  /* 0x0000000300007388 */ /* 0x000fe80000000800 */
[----:B------:R-:W-:Y:S04]  /*6fb0*/  STS [R0+0x10], R5 ;  /* 0x0000100500007388 */ /* 0x000fe80000000800 */
[----:B------:R1:W-:Y:S04]  /*6fc0*/  STS [R0+0x20], R7 ;  /* 0x0000200700007388 */ /* 0x0003e80000000800 */
        /* <DEDUP_REMOVED lines=10> */
[----:B------:R-:W-:Y:S01]  /*7070*/  ISETP.GE.AND P2, PT, R4, UR8, PT ;  /* 0x0000000804007c0c */ /* 0x000fe2000bf46270 */
[----:B--2---:R-:W-:-:S04]  /*7080*/  HMUL2 R10, R85.H0_H0, R28 ;  /* 0x0000001c550a7232 */ /* 0x004fc80000000800 */
[----:B----4-:R-:W-:Y:S02]  /*7090*/  HFMA2 R20, R86.H0_H0, R20, R10 ;  /* 0x0000001456147231 */ /* 0x010fe4000000080a */
[----:B------:R-:W-:-:S03]  /*70a0*/  HMUL2 R43, R85.H0_H0, R29 ;  /* 0x0000001d552b7232 */ /* 0x000fc60000000800 */
[--C-:B------:R-:W-:Y:S02]  /*70b0*/  HADD2.F32 R8, -RZ, R20.reuse.H0_H0 ;  /* 0x20000014ff087230 */ /* 0x100fe40000004100 */
[C---:B------:R-:W-:Y:S02]  /*70c0*/  HFMA2 R43, R86.reuse.H0_H0, R21, R43 ;  /* 0x00000015562b7231 */ /* 0x040fe4000000082b */
[----:B------:R-:W-:Y:S02]  /*70d0*/  HADD2.F32 R3, -RZ, R20.H1_H1 ;  /* 0x30000014ff037230 */ /* 0x000fe40000004100 */
[----:B------:R-:W-:Y:S02]  /*70e0*/  HMUL2 R11, R85.H0_H0, R30 ;  /* 0x0000001e550b7232 */ /* 0x000fe40000000800 */
[----:B------:R-:W-:Y:S01]  /*70f0*/  @!P0 FFMA R6, R8, R8, RZ ;  /* 0x0000000808068223 */ /* 0x000fe200000000ff */
[----:B------:R-:W-:Y:S02]  /*7100*/  HADD2.F32 R9, -RZ, R43.H0_H0 ;  /* 0x2000002bff097230 */ /* 0x000fe40000004100 */
[----:B------:R-:W-:-:S02]  /*7110*/  HFMA2 R11, R86.H0_H0, R22, R11 ;  /* 0x00000016560b7231 */ /* 0x000fc4000000080b */
[----:B------:R-:W-:Y:S01]  /*7120*/  @!P0 FFMA R6, R3, R3, R6 ;  /* 0x0000000303068223 */ /* 0x000fe20000000006 */
[----:B------:R-:W-:Y:S02]  /*7130*/  HADD2.F32 R0, -RZ, R43.H1_H1 ;  /* 0x3000002bff007230 */ /* 0x000fe40000004100 */
[----:B------:R-:W-:Y:S02]  /*7140*/  HMUL2 R43, R85.H0_H0, R31 ;  /* 0x0000001f552b7232 */ /* 0x000fe40000000800 */
[----:B------:R-:W-:Y:S01]  /*7150*/  @!P0 FFMA R5, R9, R9, R6 ;  /* 0x0000000909058223 */ /* 0x000fe20000000006 */
[----:B------:R-:W-:Y:S02]  /*7160*/  HADD2.F32 R10, -RZ, R11.H0_H0 ;  /* 0x2000000bff0a7230 */ /* 0x000fe40000004100 */
[----:B------:R-:W-:Y:S02]  /*7170*/  HFMA2 R43, R86.H0_H0, R23, R43 ;  /* 0x00000017562b7231 */ /* 0x000fe4000000082b */
[----:B------:R-:W-:Y:S01]  /*7180*/  @!P0 FFMA R5, R0, R0, R5 ;  /* 0x0000000000058223 */ /* 0x000fe20000000005 */
[----:B------:R-:W-:-:S02]  /*7190*/  HADD2.F32 R11, -RZ, R11.H1_H1 ;  /* 0x3000000bff0b7230 */ /* 0x000fc40000004100 */
[C---:B---3--:R-:W-:Y:S02]  /*71a0*/  HMUL2 R12, R85.reuse.H0_H0, R32 ;  /* 0x00000020550c7232 */ /* 0x048fe40000000800 */
[----:B------:R-:W-:Y:S01]  /*71b0*/  @!P0 FFMA R14, R10, R10, R5 ;  /* 0x0000000a0a0e8223 */ /* 0x000fe20000000005 */
[--C-:B------:R-:W-:Y:S02]  /*71c0*/  HADD2.F32 R5, -RZ, R43.reuse.H0_H0 ;  /* 0x2000002bff057230 */ /* 0x100fe40000004100 */
[----:B-----5:R-:W-:Y:S02]  /*71d0*/  HFMA2 R12, R86.H0_H0, R24, R12 ;  /* 0x00000018560c7231 */ /* 0x020fe4000000080c */
[----:B------:R-:W-:Y:S01]  /*71e0*/  @!P0 FFMA R14, R11, R11, R14 ;  /* 0x0000000b0b0e8223 */ /* 0x000fe2000000000e */
[----:B------:R-:W-:Y:S01]  /*71f0*/  FADD R16, RZ, R8 ;  /* 0x00000008ff107221 */ /* 0x000fe20000000000 */
[----:B------:R-:W-:Y:S02]  /*7200*/  HADD2.F32 R6, -RZ, R43.H1_H1 ;  /* 0x3000002bff067230 */ /* 0x000fe40000004100 */
[----:B------:R-:W-:-:S02]  /*7210*/  HMUL2 R43, R85.H0_H0, R33 ;  /* 0x00000021552b7232 */ /* 0x000fc40000000800 */
[----:B------:R-:W-:Y:S01]  /*7220*/  @!P0 FFMA R15, R5, R5, R14 ;  /* 0x00000005050f8223 */ /* 0x000fe2000000000e */
[--C-:B------:R-:W-:Y:S02]  /*7230*/  HADD2.F32 R14, -RZ, R12.reuse.H0_H0 ;  /* 0x2000000cff0e7230 */ /* 0x100fe40000004100 */
[----:B------:R-:W-:Y:S01]  /*7240*/  FADD R16, R3, R16 ;  /* 0x0000001003107221 */ /* 0x000fe20000000000 */
[----:B------:R-:W-:Y:S02]  /*7250*/  HFMA2 R43, R86.H0_H0, R25, R43 ;  /* 0x00000019562b7231 */ /* 0x000fe4000000082b */
[----:B------:R-:W-:Y:S01]  /*7260*/  @!P0 FFMA R7, R6, R6, R15 ;  /* 0x0000000606078223 */ /* 0x000fe2000000000f */
[----:B------:R-:W-:Y:S02]  /*7270*/  HADD2.F32 R15, -RZ, R12.H1_H1 ;  /* 0x3000000cff0f7230 */ /* 0x000fe40000004100 */
[----:B------:R-:W-:Y:S01]  /*7280*/  FADD R20, RZ, R14 ;  /* 0x0000000eff147221 */ /* 0x000fe20000000000 */
[----:B------:R-:W-:Y:S01]  /*7290*/  FADD R23, R9, R16 ;  /* 0x0000001009177221 */ /* 0x000fe20000000000 */
[----:B------:R-:W-:Y:S01]  /*72a0*/  @!P0 FFMA R16, R14, R14, RZ ;  /* 0x0000000e0e108223 */ /* 0x000fe200000000ff */
[----:B------:R-:W-:-:S02]  /*72b0*/  HMUL2 R13, R85.H0_H0, R34 ;  /* 0x00000022550d7232 */ /* 0x000fc40000000800 */
[----:B------:R-:W-:Y:S02]  /*72c0*/  HADD2.F32 R12, -RZ, R43.H0_H0 ;  /* 0x2000002bff0c7230 */ /* 0x000fe40000004100 */
[C---:B------:R-:W-:Y:S01]  /*72d0*/  FADD R25, R15.reuse, R20 ;  /* 0x000000140f197221 */ /* 0x040fe20000000000 */
[----:B------:R-:W-:Y:S01]  /*72e0*/  @!P0 FFMA R21, R15, R15, R16 ;  /* 0x0000000f0f158223 */ /* 0x000fe20000000010 */
[----:B------:R-:W-:Y:S02]  /*72f0*/  HFMA2 R13, R86.H0_H0, R26, R13 ;  /* 0x0000001a560d7231 */ /* 0x000fe4000000080d */
[----:B------:R-:W-:Y:S01]  /*7300*/  FADD R23, R0, R23 ;  /* 0x0000001700177221 */ /* 0x000fe20000000000 */
[----:B------:R-:W-:Y:S02]  /*7310*/  HADD2.F32 R17, -RZ, R43.H1_H1 ;  /* 0x3000002bff117230 */ /* 0x000fe40000004100 */
[C---:B------:R-:W-:Y:S01]  /*7320*/  FADD R24, R12.reuse, R25 ;  /* 0x000000190c187221 */ /* 0x040fe20000000000 */
[----:B------:R-:W-:Y:S01]  /*7330*/  @!P0 FFMA R22, R12, R12, R21 ;  /* 0x0000000c0c168223 */ /* 0x000fe20000000015 */
[----:B------:R-:W-:-:S02]  /*7340*/  HMUL2 R35, R85.H0_H0, R35 ;  /* 0x0000002355237232 */ /* 0x000fc40000000800 */
[----:B------:R-:W-:Y:S01]  /*7350*/  FADD R20, R10, R23 ;  /* 0x000000170a147221 */ /* 0x000fe20000000000 */
        /* <DEDUP_REMOVED lines=8> */
[----:B------:R-:W-:Y:S01]  /*73e0*/  FADD R25, R5, R20 ;  /* 0x0000001405197221 */ /* 0x000fe20000000000 */
[----:B------:R-:W-:-:S02]  /*73f0*/  HADD2.F32 R20, -RZ, R35.H0_H0 ;  /* 0x20000023ff147230 */ /* 0x000fc40000004100 */
[C---:B------:R-:W-:Y:S01]  /*7400*/  FADD R27, R13.reuse, R24 ;  /* 0x000000180d1b7221 */ /* 0x040fe20000000000 */
[----:B------:R-:W-:Y:S01]  /*7410*/  @!P0 FFMA R23, R13, R13, R22 ;  /* 0x0000000d0d178223 */ /* 0x000fe20000000016 */
[----:B------:R-:W-:Y:S02]  /*7420*/  HADD2.F32 R21, -RZ, R35.H1_H1 ;  /* 0x30000023ff157230 */ /* 0x000fe40000004100 */
[C---:B------:R-:W-:Y:S01]  /*7430*/  FADD R24, R20.reuse, R27 ;  /* 0x0000001b14187221 */ /* 0x040fe20000000000 */
[----:B------:R-:W-:Y:S01]  /*7440*/  @!P0 FFMA R22, R20, R20, R23 ;  /* 0x0000001414168223 */ /* 0x000fe20000000017 */
[----:B------:R-:W-:Y:S01]  /*7450*/  FADD R25, R6, R25 ;  /* 0x0000001906197221 */ /* 0x000fe20000000000 */
[-C--:B------:R-:W-:Y:S01]  /*7460*/  FMUL R29, R7, R88.reuse ;  /* 0x00000058071d7220 */ /* 0x080fe20000400000 */
[----:B------:R-:W-:Y:S01]  /*7470*/  MOV R7, RZ ;  /* 0x000000ff00077202 */ /* 0x000fe20000000f00 */
[C---:B------:R-:W-:Y:S01]  /*7480*/  FADD R27, R21.reuse, R24 ;  /* 0x00000018151b7221 */ /* 0x040fe20000000000 */
[----:B------:R-:W-:Y:S01]  /*7490*/  @!P0 FFMA R7, R21, R21, R22 ;  /* 0x0000001515078223 */ /* 0x000fe20000000016 */
[----:B------:R-:W-:-:S02]  /*74a0*/  FMUL R28, R25, R88 ;  /* 0x00000058191c7220 */ /* 0x000fc40000400000 */
[-C--:B------:R-:W-:Y:S01]  /*74b0*/  FMUL R27, R27, R88.reuse ;  /* 0x000000581b1b7220 */ /* 0x080fe20000400000 */
[----:B------:R-:W-:Y:S01]  /*74c0*/  FMUL R88, R7, R88 ;  /* 0x0000005807587220 */ /* 0x000fe20000400000 */
        /* <DEDUP_REMOVED lines=28> */
[C---:B------:R-:W-:Y:S02]  /*7690*/  ISETP.EQ.AND P3, PT, R89.reuse, RZ, !P3 ;  /* 0x000000ff5900720c */ /* 0x040fe40005f62270 */
[----:B------:R-:W-:Y:S02]  /*76a0*/  ISETP.EQ.AND P2, PT, R89, RZ, !P2 ;  /* 0x000000ff5900720c */ /* 0x000fe40005742270 */
[----:B------:R-:W-:Y:S02]  /*76b0*/  ISETP.LT.AND P1, PT, R2, UR8, P6 ;  /* 0x0000000802007c0c */ /* 0x000fe4000b721270 */
[----:B------:R-:W-:Y:S01]  /*76c0*/  ISETP.LT.AND P6, PT, R4, UR8, P6 ;  /* 0x0000000804007c0c */ /* 0x000fe2000b7c1270 */
[----:B-1----:R-:W-:Y:S01]  /*76d0*/  FADD R7, R28, R7 ;  /* 0x000000071c077221 */ /* 0x002fe20000000000 */
[----:B--2---:R-:W-:Y:S01]  /*76e0*/  FADD R26, R27, R26 ;  /* 0x0000001a1b1a7221 */ /* 0x004fe20000000000 */
[----:B---3--:R-:W-:-:S04]  /*76f0*/  FADD R23, R24, R23 ;  /* 0x0000001718177221 */ /* 0x008fc80000000000 */
[----:B------:R-:W-:Y:S01]  /*7700*/  F2FP.F16.F32.PACK_AB R7, R26, R7 ;  /* 0x000000071a07723e */ /* 0x000fe200000000ff */
[----:B----4-:R-:W-:-:S03]  /*7710*/  FADD R22, R25, R22 ;  /* 0x0000001619167221 */ /* 0x010fc60000000000 */
[----:B------:R-:W-:Y:S02]  /*7720*/  PRMT R45, R7, 0x7632, R45 ;  /* 0x00007632072d7816 */ /* 0x000fe4000000002d */
[----:B------:R-:W-:Y:S02]  /*7730*/  F2FP.F16.F32.PACK_AB R2, R23, R22 ;  /* 0x000000161702723e */ /* 0x000fe400000000ff */
[----:B------:R-:W-:Y:S02]  /*7740*/  IADD3 R22, P0, PT, R36, UR4, RZ ;  /* 0x0000000424167c10 */ /* 0x000fe4000ff1e0ff */
[----:B------:R-:W-:Y:S02]  /*7750*/  F2FP.F16.F32.PACK_AB R9, R0, R9 ;  /* 0x000000090009723e */ /* 0x000fe400000000ff */
[----:B------:R-:W-:Y:S02]  /*7760*/  F2FP.F16.F32.PACK_AB R10, R11, R10 ;  /* 0x0000000a0b0a723e */ /* 0x000fe400000000ff */
[----:B------:R-:W-:Y:S01]  /*7770*/  PRMT R0, R2, 0x7632, R0 ;  /* 0x0000763202007816 */ /* 0x000fe20000000000 */
[----:B------:R1:W-:Y:S01]  /*7780*/  @P3 STG.E.U16 desc[UR14][R92.64+0x70], R7 ;  /* 0x000070075c003986 */ /* 0x0003e2000c10150e */
[----:B------:R-:W-:-:S02]  /*7790*/  F2FP.F16.F32.PACK_AB R8, R3, R8 ;  /* 0x000000080308723e */ /* 0x000fc400000000ff */
[----:B------:R-:W-:Y:S02]  /*77a0*/  IADD3.X R23, PT, PT, R37, UR5, RZ, P0, !PT ;  /* 0x0000000525177c10 */ /* 0x000fe400087fe4ff */
[----:B------:R-:W-:Y:S01]  /*77b0*/  F2FP.F16.F32.PACK_AB R11, R6, R5 ;  /* 0x00000005060b723e */ /* 0x000fe200000000ff */
[----:B------:R2:W-:Y:S01]  /*77c0*/  @P3 STG.E.U16 desc[UR14][R90.64+0x70], R45 ;  /* 0x0000702d5a003986 */ /* 0x0005e2000c10150e */
[----:B------:R-:W-:-:S03]  /*77d0*/  IADD3 R18, P0, PT, R18, UR4, RZ ;  /* 0x0000000412127c10 */ /* 0x000fc6000ff1e0ff */
[----:B------:R2:W-:Y:S01]  /*77e0*/  @P2 STG.E.U16 desc[UR14][R92.64+0x74], R2 ;  /* 0x000074025c002986 */ /* 0x0005e2000c10150e */
[----:B------:R-:W-:-:S03]  /*77f0*/  IADD3.X R19, PT, PT, R19, UR5, RZ, P0, !PT ;  /* 0x0000000513137c10 */ /* 0x000fc600087fe4ff */
[----:B------:R2:W-:Y:S01]  /*7800*/  @P2 STG.E.U16 desc[UR14][R90.64+0x74], R0 ;  /* 0x000074005a002986 */ /* 0x0005e2000c10150e */
[----:B------:R-:W-:-:S03]  /*7810*/  F2FP.F16.F32.PACK_AB R4, R15, R14 ;  /* 0x0000000e0f04723e */ /* 0x000fc600000000ff */
[----:B------:R2:W-:Y:S01]  /*7820*/  @P1 STG.E.128 desc[UR14][R22.64], R8 ;  /* 0x0000000816001986 */ /* 0x0005e2000c101d0e */
[----:B------:R-:W-:Y:S02]  /*7830*/  F2FP.F16.F32.PACK_AB R5, R17, R12 ;  /* 0x0000000c1105723e */ /* 0x000fe400000000ff */
[----:B------:R-:W-:Y:S02]  /*7840*/  F2FP.F16.F32.PACK_AB R6, R13, R16 ;  /* 0x000000100d06723e */ /* 0x000fe400000000ff */
[----:B-1----:R-:W-:Y:S01]  /*7850*/  F2FP.F16.F32.PACK_AB R7, R21, R20 ;  /* 0x000000141507723e */ /* 0x002fe200000000ff */
[----:B------:R-:W-:Y:S06]  /*7860*/  @!P6 EXIT ;  /* 0x000000000000e94d */ /* 0x000fec0003800000 */
[----:B------:R-:W-:Y:S01]  /*7870*/  STG.E.128 desc[UR14][R18.64], R4 ;  /* 0x0000000412007986 */ /* 0x000fe2000c101d0e */
[----:B------:R-:W-:Y:S05]  /*7880*/  EXIT ;  /* 0x000000000000794d */ /* 0x000fea0003800000 */
        .weak           $__internal_2_$__cuda_sm20_rcp_rn_f32_slowpath
        .type           $__internal_2_$__cuda_sm20_rcp_rn_f32_slowpath,@function
        .size           $__internal_2_$__cuda_sm20_rcp_rn_f32_slowpath,(.L_x_124 - $__internal_2_$__cuda_sm20_rcp_rn_f32_slowpath)
$__internal_2_$__cuda_sm20_rcp_rn_f32_slowpath:
[----:B------:R-:W-:Y:S02]  /*7890*/  IMAD.SHL.U32 R54, R64, 0x2, RZ ;  /* 0x0000000240367824 */ /* 0x000fe400078e00ff */
[----:B------:R-:W-:-:S03]  /*78a0*/  IMAD.MOV.U32 R80, RZ, RZ, R64 ;  /* 0x000000ffff507224 */ /* 0x000fc600078e0040 */
[----:B------:R-:W-:-:S04]  /*78b0*/  SHF.R.U32.HI R54, RZ, 0x18, R54 ;  /* 0x00000018ff367819 */ /* 0x000fc80000011636 */
[----:B------:R-:W-:-:S13]  /*78c0*/  ISETP.NE.U32.AND P0, PT, R54, RZ, PT ;  /* 0x000000ff3600720c */ /* 0x000fda0003f05070 */
[----:B------:R-:W-:Y:S05]  /*78d0*/  @P0 BRA `(.L_x_92) ;  /* 0x00000000002c0947 */ /* 0x000fea0003800000 */
[----:B------:R-:W-:-:S04]  /*78e0*/  SHF.L.U32 R54, R80, 0x1, RZ ;  /* 0x0000000150367819 */ /* 0x000fc800000006ff */
[----:B------:R-:W-:-:S13]  /*78f0*/  ISETP.NE.AND P0, PT, R54, RZ, PT ;  /* 0x000000ff3600720c */ /* 0x000fda0003f05270 */
[----:B------:R3:W4:Y:S01]  /*7900*/  @!P0 MUFU.RCP R91, R80 ;  /* 0x00000050005b8308 */ /* 0x0007220000001000 */
[----:B------:R-:W-:Y:S05]  /*7910*/  @!P0 BRA `(.L_x_93) ;  /* 0x0000000000a48947 */ /* 0x000fea0003800000 */
[----:B---3--:R-:W-:-:S04]  /*7920*/  FFMA R80, R80, 1.84467440737095516160e+19, RZ ;  /* 0x5f80000050507823 */ /* 0x008fc800000000ff */
[----:B----4-:R-:W1:Y:S02]  /*7930*/  MUFU.RCP R91, R80 ;  /* 0x00000050005b7308 */ /* 0x010e640000001000 */
[----:B-1----:R-:W-:-:S04]  /*7940*/  FFMA R54, R80, R91, -1 ;  /* 0xbf80000050367423 */ /* 0x002fc8000000005b */
[----:B------:R-:W-:-:S04]  /*7950*/  FADD.FTZ R54, -R54, -RZ ;  /* 0x800000ff36367221 */ /* 0x000fc80000010100 */
[----:B------:R-:W-:-:S04]  /*7960*/  FFMA R54, R91, R54, R91 ;  /* 0x000000365b367223 */ /* 0x000fc8000000005b */
[----:B------:R-:W-:Y:S01]  /*7970*/  FFMA R91, R54, 1.84467440737095516160e+19, RZ ;  /* 0x5f800000365b7823 */ /* 0x000fe200000000ff */
[----:B------:R-:W-:Y:S05]  /*7980*/  BRA `(.L_x_93) ;  /* 0x0000000000887947 */ /* 0x000fea0003800000 */
.L_x_92:
[----:B------:R-:W-:-:S04]  /*7990*/  IADD3 R93, PT, PT, R54, -0xfd, RZ ;  /* 0xffffff03365d7810 */ /* 0x000fc80007ffe0ff */
[----:B------:R-:W-:-:S13]  /*79a0*/  ISETP.GT.U32.AND P0, PT, R93, 0x1, PT ;  /* 0x000000015d00780c */ /* 0x000fda0003f04070 */
[----:B------:R-:W-:Y:S05]  /*79b0*/  @P0 BRA `(.L_x_94) ;  /* 0x0000000000780947 */ /* 0x000fea0003800000 */
[----:B------:R-:W-:Y:S01]  /*79c0*/  LOP3.LUT R82, R80, 0x7fffff, RZ, 0xc0, !PT ;  /* 0x007fffff50527812 */ /* 0x000fe200078ec0ff */
[----:B------:R-:W-:-:S03]  /*79d0*/  IMAD.MOV.U32 R64, RZ, RZ, 0x3 ;  /* 0x00000003ff407424 */ /* 0x000fc600078e00ff */
[----:B------:R-:W-:Y:S02]  /*79e0*/  LOP3.LUT R82, R82, 0x3f800000, RZ, 0xfc, !PT ;  /* 0x3f80000052527812 */ /* 0x000fe400078efcff */
[----:B------:R-:W-:Y:S02]  /*79f0*/  SHF.L.U32 R64, R64, R93, RZ ;  /* 0x0000005d40407219 */ /* 0x000fe400000006ff */
[----:B------:R-:W1:Y:S02]  /*7a00*/  MUFU.RCP R99, R82 ;  /* 0x0000005200637308 */ /* 0x000e640000001000 */
[----:B-1----:R-:W-:-:S04]  /*7a10*/  FFMA R72, R82, R99, -1 ;  /* 0xbf80000052487423 */ /* 0x002fc80000000063 */
[----:B------:R-:W-:-:S04]  /*7a20*/  FADD.FTZ R72, -R72, -RZ ;  /* 0x800000ff48487221 */ /* 0x000fc80000010100 */
[CCC-:B------:R-:W-:Y:S01]  /*7a30*/  FFMA.RM R91, R99.reuse, R72.reuse, R99.reuse ;  /* 0x00000048635b7223 */ /* 0x1c0fe20000004063 */
[----:B------:R-:W-:-:S04]  /*7a40*/  FFMA.RP R72, R99, R72, R99 ;  /* 0x0000004863487223 */ /* 0x000fc80000008063 */
[C---:B------:R-:W-:Y:S02]  /*7a50*/  LOP3.LUT R74, R91.reuse, 0x7fffff, RZ, 0xc0, !PT ;  /* 0x007fffff5b4a7812 */ /* 0x040fe400078ec0ff */
[----:B------:R-:W-:Y:S01]  /*7a60*/  FSETP.NEU.FTZ.AND P0, PT, R91, R72, PT ;  /* 0x000000485b00720b */ /* 0x000fe20003f1d000 */
[----:B------:R-:W-:Y:S01]  /*7a70*/  VIADD R91, R54, 0xffffff04 ;  /* 0xffffff04365b7836 */ /* 0x000fe20000000000 */
[----:B------:R-:W-:Y:S02]  /*7a80*/  LOP3.LUT R74, R74, 0x800000, RZ, 0xfc, !PT ;  /* 0x008000004a4a7812 */ /* 0x000fe400078efcff */
[----:B------:R-:W-:Y:S02]  /*7a90*/  SEL R72, RZ, 0xffffffff, !P0 ;  /* 0xffffffffff487807 */ /* 0x000fe40004000000 */
[----:B------:R-:W-:Y:S02]  /*7aa0*/  LOP3.LUT R64, R64, R74, RZ, 0xc0, !PT ;  /* 0x0000004a40407212 */ /* 0x000fe400078ec0ff */
[----:B------:R-:W-:Y:S01]  /*7ab0*/  SHF.R.U32.HI R91, RZ, R91, R74 ;  /* 0x0000005bff5b7219 */ /* 0x000fe2000001164a */
[----:B------:R-:W-:Y:S01]  /*7ac0*/  IMAD.MOV R72, RZ, RZ, -R72 ;  /* 0x000000ffff487224 */ /* 0x000fe200078e0a48 */
[----:B------:R-:W-:-:S04]  /*7ad0*/  SHF.R.U32.HI R64, RZ, R93, R64 ;  /* 0x0000005dff407219 */ /* 0x000fc80000011640 */
[----:B------:R-:W-:Y:S02]  /*7ae0*/  LOP3.LUT P3, RZ, R72, R93, R74, 0xf8, !PT ;  /* 0x0000005d48ff7212 */ /* 0x000fe4000786f84a */
[C---:B------:R-:W-:Y:S02]  /*7af0*/  LOP3.LUT P4, RZ, R64.reuse, 0x1, RZ, 0xc0, !PT ;  /* 0x0000000140ff7812 */ /* 0x040fe4000788c0ff */
[----:B------:R-:W-:-:S04]  /*7b00*/  LOP3.LUT P0, RZ, R64, 0x2, RZ, 0xc0, !PT ;  /* 0x0000000240ff7812 */ /* 0x000fc8000780c0ff */
[----:B------:R-:W-:-:S04]  /*7b10*/  PLOP3.LUT P0, PT, P4, P3, P0, 0xe0, 0x0 ;  /* 0x000000000000781c */ /* 0x000fc80002707c00 */
[----:B------:R-:W-:Y:S02]  /*7b20*/  SEL R64, RZ, 0x1, !P0 ;  /* 0x00000001ff407807 */ /* 0x000fe40004000000 */
[----:B------:R-:W-:-:S03]  /*7b30*/  LOP3.LUT P0, RZ, R80, 0x7fffff, RZ, 0xc0, !PT ;  /* 0x007fffff50ff7812 */ /* 0x000fc6000780c0ff */
[----:B------:R-:W-:-:S05]  /*7b40*/  IMAD.MOV R64, RZ, RZ, -R64 ;  /* 0x000000ffff407224 */ /* 0x000fca00078e0a40 */
[----:B------:R-:W-:-:S13]  /*7b50*/  ISETP.GE.AND P3, PT, R64, RZ, PT ;  /* 0x000000ff4000720c */ /* 0x000fda0003f66270 */
[----:B------:R-:W-:-:S04]  /*7b60*/  @!P3 VIADD R91, R91, 0x1 ;  /* 0x000000015b5bb836 */ /* 0x000fc80000000000 */
[----:B------:R-:W-:-:S05]  /*7b70*/  @!P0 IMAD.SHL.U32 R91, R91, 0x2, RZ ;  /* 0x000000025b5b8824 */ /* 0x000fca00078e00ff */
[----:B------:R-:W-:Y:S01]  /*7b80*/  LOP3.LUT R91, R91, 0x80000000, R80, 0xf8, !PT ;  /* 0x800000005b5b7812 */ /* 0x000fe200078ef850 */
[----:B------:R-:W-:Y:S06]  /*7b90*/  BRA `(.L_x_93) ;  /* 0x0000000000047947 */ /* 0x000fec0003800000 */
.L_x_94:
[----:B------:R1:W2:Y:S02]  /*7ba0*/  MUFU.RCP R91, R80 ;  /* 0x00000050005b7308 */ /* 0x0002a40000001000 */
.L_x_93:
[----:B------:R-:W-:Y:S02]  /*7bb0*/  MOV R92, R52 ;  /* 0x00000034005c7202 */ /* 0x000fe40000000f00 */
[----:B------:R-:W-:-:S04]  /*7bc0*/  MOV R93, 0x0 ;  /* 0x00000000005d7802 */ /* 0x000fc80000000f00 */
[----:B-1234-:R-:W-:Y:S05]  /*7bd0*/  RET.REL.NODEC R92 `(_ZN7cutlass6KernelINS_4gemm6kernel23GemmWithEpilogueVisitorINS1_11threadblock13MmaMultistageINS1_9GemmShapeILi128ELi128ELi32EEENS_9transform11threadblock28PredicatedTileAccessIteratorINS_11MatrixShapeILi128ELi32EEENS_6half_tENS_6layout8RowMajorELi1ENS8_29PitchLinearWarpRakedThreadMapINS_16PitchLinearShapeILi32ELi128EEELi128ENSH_ILi4ELi8EEELi8EEENS_5ArrayISD_Li8ELb0EEELb0ENSE_9NoPermuteEEENS9_25RegularTileAccessIteratorISC_SD_NSE_37RowMajorTensorOpMultiplicandCrosswiseILi16ELi32EEELi0ESK_Li16EEELNS_4arch14CacheOperation4KindE1ENSA_INSB_ILi32ELi128EEESD_NSE_11ColumnMajorELi0ESK_SM_Lb0ESN_EENSP_ISW_SD_NSE_40ColumnMajorTensorOpMultiplicandCrosswiseILi16ELi32EEELi1ESK_Li16EEELSV_1ESD_SF_NS4_9MmaPolicyINS1_4warp11MmaTensorOpINS6_ILi64ELi64ELi32EEESD_SR_SD_S10_SD_SF_NS13_17MmaTensorOpPolicyINST_3MmaINS6_ILi16ELi8ELi16EEELi32ESD_SF_SD_SX_SD_SF_NST_13OpMultiplyAddEEENSB_ILi1ELi1EEEEELi1ELb0EbEENSB_ILi0ELi0EEES1E_Li1EEELi3ELNS1_23SharedMemoryClearOptionE0EbEENS_8epilogue11threadblock19EpilogueWithVisitorINS_6kernel24EpilogueVisitorLayerNormIS7_Li128ENS1J_22PredicatedTileIteratorINS1J_26OutputTileOptimalThreadMapINS1J_15OutputTileShapeILi128ELi8ELi2ELi1ELi1EEENS1P_ILi1ELi8ELi1ELi1ELi8EEELi128ELi8ELi16EEESD_Lb0ESN_Lb0EEENSL_ISD_Li128ELb0EEESD_SD_SD_fNS1I_6thread17LinearCombinationISD_Li8ESD_SD_LNS1V_9ScaleType4KindE0ELNS_15FloatRoundStyleE2ESD_EELb0EEES7_S1D_Li1ENS1I_4warp24FragmentIteratorTensorOpIS15_S18_SD_NSL_ISD_Li4ELb0EEESF_EENS22_20TileIteratorTensorOpIS15_S18_SD_SF_EENS1J_18SharedLoadIteratorINS1S_18CompactedThreadMapESD_Li16EEENSB_ILi0ELi16EEELi1ELi1EEENS4_30GemmIdentityThreadblockSwizzleILi1EEEEEEEvNT_6ParamsE) ;  /* 0xffffff845c087950 */ /* 0x01efea0003c3ffff */
.L_x_95:
        /* <DEDUP_REMOVED lines=10> */
.L_x_124:


//--------------------- .text._ZN7cutlass7Kernel2INS_4gemm6kernel27GemmLayernormMainloopFusionINS1_11threadblock36MmaLayernormMainloopFusionMultistageINS1_9GemmShapeILi128ELi128ELi32EEENS_9transform11threadblock28PredicatedTileAccessIteratorINS_11MatrixShapeILi128ELi32EEENS_6half_tENS_6layout8RowMajorELi1ENS8_29PitchLinearWarpRakedThreadMapINS_16PitchLinearShapeILi32ELi128EEELi128ENSH_ILi4ELi8EEELi8EEENS_5ArrayISD_Li8ELb0EEELb0ENSE_9NoPermuteEEENS9_25RegularTileAccessIteratorISC_SD_NSE_37RowMajorTensorOpMultiplicandCrosswiseILi16ELi32EEELi0ESK_Li16EEELNS_4arch14CacheOperation4KindE1ENSA_INSB_ILi32ELi128EEESD_SF_Li0ENSG_INSH_ILi128ELi32EEELi128ENSH_ILi8ELi4EEELi8EEESM_Lb0ESN_EENSP_ISW_SD_NSE_37RowMajorTensorOpMultiplicandCongruousILi16ELi64EEELi0ESZ_Li16EEELSV_1ENS9_33PredicatedScaleBiasVectorIteratorINSB_ILi1ELi64EEESD_SF_EENS9_39PredicatedScaleBiasVectorAccessIteratorINSB_ILi1ELi32EEESD_SF_EENS9_36RegularScaleBiasVectorAccessIteratorIS18_SD_SF_EELSV_1ESD_SF_NS4_9MmaPolicyINS1_4warp11MmaTensorOpINS6_ILi64ELi64ELi32EEESD_SR_SD_S12_SD_SF_NS1D_17MmaTensorOpPolicyINST_3MmaINS6_ILi16ELi8ELi16EEELi32ESD_SF_SD_NSE_11ColumnMajorESD_SF_NST_13OpMultiplyAddEEENSB_ILi1ELi1EEEEELi1ELb0EbEENSB_ILi0ELi0EEES1P_Li1EEENS1D_21ScaleBiasTileIteratorINSB_ILi64ELi32EEESD_SF_NSB_ILi16ELi16EEENS1D_35MmaTensorOpMultiplicandTileIteratorINSH_ILi32ELi64EEELNS1_7OperandE0ESD_NSE_29TensorOpMultiplicandCrosswiseILi16ELi32EEENSH_ILi16ELi16EEELi1ELi32ELi1EE6PolicyELi32ELi1EEELi4ELNS1_23SharedMemoryClearOptionE0EbEENS_8epilogue11threadblock8EpilogueIS7_S1O_Li1ENS26_22PredicatedTileIteratorINS26_26OutputTileOptimalThreadMapINS26_15OutputTileShapeILi128ELi8ELi2ELi1ELi1EEENS2A_ILi1ELi8ELi1ELi1ELi8EEELi128ELi8ELi16EEESD_Lb0ESN_Lb0EEENS25_4warp24FragmentIteratorTensorOpIS1F_S1I_SD_NSL_ISD_Li4ELb0EEESF_EENS2F_20TileIteratorTensorOpIS1F_S1I_SD_SF_EENS26_18SharedLoadIteratorINS2D_18CompactedThreadMapESD_Li16EEENS25_6thread17LinearCombinationISD_Li8ESD_SD_LNS2O_9ScaleType4KindE0ELNS_15FloatRoundStyleE2ESD_EENSB_ILi0ELi16EEELi1ELi1EEENS4_30GemmIdentityThreadblockSwizzleILi1EEEEEEEvNT_6ParamsE --------------------------
	.section	.text._ZN7cutlass7Kernel2INS_4gemm6kernel27GemmLayernormMainloopFusionINS1_11threadblock36MmaLayernormMainloopFusionMultistageINS1_9GemmShapeILi128ELi128ELi32EEENS_9transform11threadblock28PredicatedTileAccessIteratorINS_11MatrixShapeILi128ELi32EEENS_6half_tENS_6layout8RowMajorELi1ENS8_29PitchLinearWarpRakedThreadMapINS_16PitchLinearShapeILi32ELi128EEELi128ENSH_ILi4ELi8EEELi8EEENS_5ArrayISD_Li8ELb0EEELb0ENSE_9NoPermuteEEENS9_25RegularTileAccessIteratorISC_SD_NSE_37RowMajorTensorOpMultiplicandCrosswiseILi16ELi32EEELi0ESK_Li16EEELNS_4arch14CacheOperation4KindE1ENSA_INSB_ILi32ELi128EEESD_SF_Li0ENSG_INSH_ILi128ELi32EEELi128ENSH_ILi8ELi4EEELi8EEESM_Lb0ESN_EENSP_ISW_SD_NSE_37RowMajorTensorOpMultiplicandCongruousILi16ELi64EEELi0ESZ_Li16EEELSV_1ENS9_33PredicatedScaleBiasVectorIteratorINSB_ILi1ELi64EEESD_SF_EENS9_39PredicatedScaleBiasVectorAccessIteratorINSB_ILi1ELi32EEESD_SF_EENS9_36RegularScaleBiasVectorAccessIteratorIS18_SD_SF_EELSV_1ESD_SF_NS4_9MmaPolicyINS1_4warp11MmaTensorOpINS6_ILi64ELi64ELi32EEESD_SR_SD_S12_SD_SF_NS1D_17MmaTensorOpPolicyINST_3MmaINS6_ILi16ELi8ELi16EEELi32ESD_SF_SD_NSE_11ColumnMajorESD_SF_NST_13OpMultiplyAddEEENSB_ILi1ELi1EEEEELi1ELb0EbEENSB_ILi0ELi0EEES1P_Li1EEENS1D_21ScaleBiasTileIteratorINSB_ILi64ELi32EEESD_SF_NSB_ILi16ELi16EEENS1D_35MmaTensorOpMultiplicandTileIteratorINSH_ILi32ELi64EEELNS1_7OperandE0ESD_NSE_29TensorOpMultiplicandCrosswiseILi16ELi32EEENSH_ILi16ELi16EEELi1ELi32ELi1EE6PolicyELi32ELi1EEELi4ELNS1_23SharedMemoryClearOptionE0EbEENS_8epilogue11threadblock8EpilogueIS7_S1O_Li1ENS26_22PredicatedTileIteratorINS26_26OutputTileOptimalThreadMapINS26_15OutputTileShapeILi128ELi8ELi2ELi1ELi1EEENS2A_ILi1ELi8ELi1ELi1ELi8EEELi128ELi8ELi16EEESD_Lb0ESN_Lb0EEENS25_4warp24FragmentIteratorTensorOpIS1F_S1I_SD_NSL_ISD_Li4ELb0EEESF_EENS2F_20TileIteratorTensorOpIS1F_S1I_SD_SF_EENS26_18SharedLoadIteratorINS2D_18CompactedThreadMapESD_Li16EEENS25_6thread17LinearCombinationISD_Li8ESD_SD_LNS2O_9ScaleType4KindE0ELNS_15FloatRoundStyleE2ESD_EENSB_ILi0ELi16EEELi1ELi1EEENS4_30GemmIdentityThreadblockSwizzleILi1EEEEEEEvNT_6ParamsE,"ax",@progbits
	.align	128
.text._ZN7cutlass7Kernel2INS_4gemm6kernel27GemmLayernormMainloopFusionINS1_11threadblock36MmaLayernormMainloopFusionMultistageINS1_9GemmShapeILi128ELi128ELi32EEENS_9transform11threadblock28PredicatedTileAccessIteratorINS_11MatrixShapeILi128ELi32EEENS_6half_tENS_6layout8RowMajorELi1ENS8_29PitchLinearWarpRakedThreadMapINS_16PitchLinearShapeILi32ELi128EEELi128ENSH_ILi4ELi8EEELi8EEENS_5ArrayISD_Li8ELb0EEELb0ENSE_9NoPermuteEEENS9_25RegularTileAccessIteratorISC_SD_NSE_37RowMajorTensorOpMultiplicandCrosswiseILi16ELi32EEELi0ESK_Li16EEELNS_4arch14CacheOperation4KindE1ENSA_INSB_ILi32ELi128EEESD_SF_Li0ENSG_INSH_ILi128ELi32EEELi128ENSH_ILi8ELi4EEELi8EEESM_Lb0ESN_EENSP_ISW_SD_NSE_37RowMajorTensorOpMultiplicandCongruousILi16ELi64EEELi0ESZ_Li16EEELSV_1ENS9_33PredicatedScaleBiasVectorIteratorINSB_ILi1ELi64EEESD_SF_EENS9_39PredicatedScaleBiasVectorAccessIteratorINSB_ILi1ELi32EEESD_SF_EENS9_36RegularScaleBiasVectorAccessIteratorIS18_SD_SF_EELSV_1ESD_SF_NS4_9MmaPolicyINS1_4warp11MmaTensorOpINS6_ILi64ELi64ELi32EEESD_SR_SD_S12_SD_SF_NS1D_17MmaTensorOpPolicyINST_3MmaINS6_ILi16ELi8ELi16EEELi32ESD_SF_SD_NSE_11ColumnMajorESD_SF_NST_13OpMultiplyAddEEENSB_ILi1ELi1EEEEELi1ELb0EbEENSB_ILi0ELi0EEES1P_Li1EEENS1D_21ScaleBiasTileIteratorINSB_ILi64ELi32EEESD_SF_NSB_ILi16ELi16EEENS1D_35MmaTensorOpMultiplicandTileIteratorINSH_ILi32ELi64EEELNS1_7OperandE0ESD_NSE_29TensorOpMultiplicandCrosswiseILi16ELi32EEENSH_ILi16ELi16EEELi1ELi32ELi1EE6PolicyELi32ELi1EEELi4ELNS1_23SharedMemoryClearOptionE0EbEENS_8epilogue11threadblock8EpilogueIS7_S1O_Li1ENS26_22PredicatedTileIteratorINS26_26OutputTileOptimalThreadMapINS26_15OutputTileShapeILi128ELi8ELi2ELi1ELi1EEENS2A_ILi1ELi8ELi1ELi1ELi8EEELi128ELi8ELi16EEESD_Lb0ESN_Lb0EEENS25_4warp24FragmentIteratorTensorOpIS1F_S1I_SD_NSL_ISD_Li4ELb0EEESF_EENS2F_20TileIteratorTensorOpIS1F_S1I_SD_SF_EENS26_18SharedLoadIteratorINS2D_18CompactedThreadMapESD_Li16EEENS25_6thread17LinearCombinationISD_Li8ESD_SD_LNS2O_9ScaleType4KindE0ELNS_15FloatRoundStyleE2ESD_EENSB_ILi0ELi16EEELi1ELi1EEENS4_30GemmIdentityThreadblockSwizzleILi1EEEEEEEvNT_6ParamsE:
        .type           _ZN7cutlass7Kernel2INS_4gemm6kernel27GemmLayernormMainloopFusionINS1_11threadblock36MmaLayernormMainloopFusionMultistageINS1_9GemmShapeILi128ELi128ELi32EEENS_9transform11threadblock28PredicatedTileAccessIteratorINS_11MatrixShapeILi128ELi32EEENS_6half_tENS_6layout8RowMajorELi1ENS8_29PitchLinearWarpRakedThreadMapINS_16PitchLinearShapeILi32ELi128EEELi128ENSH_ILi4ELi8EEELi8EEENS_5ArrayISD_Li8ELb0EEELb0ENSE_9NoPermuteEEENS9_25RegularTileAccessIteratorISC_SD_NSE_37RowMajorTensorOpMultiplicandCrosswiseILi16ELi32EEELi0ESK_Li16EEELNS_4arch14CacheOperation4KindE1ENSA_INSB_ILi32ELi128EEESD_SF_Li0ENSG_INSH_ILi128ELi32EEELi128ENSH_ILi8ELi4EEELi8EEESM_Lb0ESN_EENSP_ISW_SD_NSE_37RowMajorTensorOpMultiplicandCongruousILi16ELi64EEELi0ESZ_Li16EEELSV_1ENS9_33PredicatedScaleBiasVectorIteratorINSB_ILi1ELi64EEESD_SF_EENS9_39PredicatedScaleBiasVectorAccessIteratorINSB_ILi1ELi32EEESD_SF_EENS9_36RegularScaleBiasVectorAccessIteratorIS18_SD_SF_EELSV_1ESD_SF_NS4_9MmaPolicyINS1_4warp11MmaTensorOpINS6_ILi64ELi64ELi32EEESD_SR_SD_S12_SD_SF_NS1D_17MmaTensorOpPolicyINST_3MmaINS6_ILi16ELi8ELi16EEELi32ESD_SF_SD_NSE_11ColumnMajorESD_SF_NST_13OpMultiplyAddEEENSB_ILi1ELi1EEEEELi1ELb0EbEENSB_ILi0ELi0EEES1P_Li1EEENS1D_21ScaleBiasTileIteratorINSB_ILi64ELi32EEESD_SF_NSB_ILi16ELi16EEENS1D_35MmaTensorOpMultiplicandTileIteratorINSH_ILi32ELi64EEELNS1_7OperandE0ESD_NSE_29TensorOpMultiplicandCrosswiseILi16ELi32EEENSH_ILi16ELi16EEELi1ELi32ELi1EE6PolicyELi32ELi1EEELi4ELNS1_23SharedMemoryClearOptionE0EbEENS_8epilogue11threadblock8EpilogueIS7_S1O_Li1ENS26_22PredicatedTileIteratorINS26_26OutputTileOptimalThreadMapINS26_15OutputTileShapeILi128ELi8ELi2ELi1ELi1EEENS2A_ILi1ELi8ELi1ELi1ELi8EEELi128ELi8ELi16EEESD_Lb0ESN_Lb0EEENS25_4warp24FragmentIteratorTensorOpIS1F_S1I_SD_NSL_ISD_Li4ELb0EEESF_EENS2F_20TileIteratorTensorOpIS1F_S1I_SD_SF_EENS26_18SharedLoadIteratorINS2D_18CompactedThreadMapESD_Li16EEENS25_6thread17LinearCombinationISD_Li8ESD_SD_LNS2O_9ScaleType4KindE0ELNS_15FloatRoundStyleE2ESD_EENSB_ILi0ELi16EEELi1ELi1EEENS4_30GemmIdentityThreadblockSwizzleILi1EEEEEEEvNT_6ParamsE,@function
        .size           _ZN7cutlass7Kernel2INS_4gemm6kernel27GemmLayernormMainloopFusionINS1_11threadblock36MmaLayernormMainloopFusionMultistageINS1_9GemmShapeILi128ELi128ELi32EEENS_9transform11threadblock28PredicatedTileAccessIteratorINS_11MatrixShapeILi128ELi32EEENS_6half_tENS_6layout8RowMajorELi1ENS8_29PitchLinearWarpRakedThreadMapINS_16PitchLinearShapeILi32ELi128EEELi128ENSH_ILi4ELi8EEELi8EEENS_5ArrayISD_Li8ELb0EEELb0ENSE_9NoPermuteEEENS9_25RegularTileAccessIteratorISC_SD_NSE_37RowMajorTensorOpMultiplicandCrosswiseILi16ELi32EEELi0ESK_Li16EEELNS_4arch14CacheOperation4KindE1ENSA_INSB_ILi32ELi128EEESD_SF_Li0ENSG_INSH_ILi128ELi32EEELi128ENSH_ILi8ELi4EEELi8EEESM_Lb0ESN_EENSP_ISW_SD_NSE_37RowMajorTensorOpMultiplicandCongruousILi16ELi64EEELi0ESZ_Li16EEELSV_1ENS9_33PredicatedScaleBiasVectorIteratorINSB_ILi1ELi64EEESD_SF_EENS9_39PredicatedScaleBiasVectorAccessIteratorINSB_ILi1ELi32EEESD_SF_EENS9_36RegularScaleBiasVectorAccessIteratorIS18_SD_SF_EELSV_1ESD_SF_NS4_9MmaPolicyINS1_4warp11MmaTensorOpINS6_ILi64ELi64ELi32EEESD_SR_SD_S12_SD_SF_NS1D_17MmaTensorOpPolicyINST_3MmaINS6_ILi16ELi8ELi16EEELi32ESD_SF_SD_NSE_11ColumnMajorESD_SF_NST_13OpMultiplyAddEEENSB_ILi1ELi1EEEEELi1ELb0EbEENSB_ILi0ELi0EEES1P_Li1EEENS1D_21ScaleBiasTileIteratorINSB_ILi64ELi32EEESD_SF_NSB_ILi16ELi16EEENS1D_35MmaTensorOpMultiplicandTileIteratorINSH_ILi32ELi64EEELNS1_7OperandE0ESD_NSE_29TensorOpMultiplicandCrosswiseILi16ELi32EEENSH_ILi16ELi16EEELi1ELi32ELi1EE6PolicyELi32ELi1EEELi4ELNS1_23SharedMemoryClearOptionE0EbEENS_8epilogue11threadblock8EpilogueIS7_S1O_Li1ENS26_22PredicatedTileIteratorINS26_26OutputTileOptimalThreadMapINS26_15OutputTileShapeILi128ELi8ELi2ELi1ELi1EEENS2A_ILi1ELi8ELi1ELi1ELi8EEELi128ELi8ELi16EEESD_Lb0ESN_Lb0EEENS25_4warp24FragmentIteratorTensorOpIS1F_S1I_SD_NSL_ISD_Li4ELb0EEESF_EENS2F_20TileIteratorTensorOpIS1F_S1I_SD_SF_EENS26_18SharedLoadIteratorINS2D_18CompactedThreadMapESD_Li16EEENS25_6thread17LinearCombinationISD_Li8ESD_SD_LNS2O_9ScaleType4KindE0ELNS_15FloatRoundStyleE2ESD_EENSB_ILi0ELi16EEELi1ELi1EEENS4_30GemmIdentityThreadblockSwizzleILi1EEEEEEEvNT_6ParamsE,(.L_x_126 - _ZN7cutlass7Kernel2INS_4gemm6kernel27GemmLayernormMainloopFusionINS1_11threadblock36MmaLayernormMainloopFusionMultistageINS1_9GemmShapeILi128ELi128ELi32EEENS_9transform11threadblock28PredicatedTileAccessIteratorINS_11MatrixShapeILi128ELi32EEENS_6half_tENS_6layout8RowMajorELi1ENS8_29PitchLinearWarpRakedThreadMapINS_16PitchLinearShapeILi32ELi128EEELi128ENSH_ILi4ELi8EEELi8EEENS_5ArrayISD_Li8ELb0EEELb0ENSE_9NoPermuteEEENS9_25RegularTileAccessIteratorISC_SD_NSE_37RowMajorTensorOpMultiplicandCrosswiseILi16ELi32EEELi0ESK_Li16EEELNS_4arch14CacheOperation4KindE1ENSA_INSB_ILi32ELi128EEESD_SF_Li0ENSG_INSH_ILi128ELi32EEELi128ENSH_ILi8ELi4EEELi8EEESM_Lb0ESN_EENSP_ISW_SD_NSE_37RowMajorTensorOpMultiplicandCongruousILi16ELi64EEELi0ESZ_Li16EEELSV_1ENS9_33PredicatedScaleBiasVectorIteratorINSB_ILi1ELi64EEESD_SF_EENS9_39PredicatedScaleBiasVectorAccessIteratorINSB_ILi1ELi32EEESD_SF_EENS9_36RegularScaleBiasVectorAccessIteratorIS18_SD_SF_EELSV_1ESD_SF_NS4_9MmaPolicyINS1_4warp11MmaTensorOpINS6_ILi64ELi64ELi32EEESD_SR_SD_S12_SD_SF_NS1D_17MmaTensorOpPolicyINST_3MmaINS6_ILi16ELi8ELi16EEELi32ESD_SF_SD_NSE_11ColumnMajorESD_SF_NST_13OpMultiplyAddEEENSB_ILi1ELi1EEEEELi1ELb0EbEENSB_ILi0ELi0EEES1P_Li1EEENS1D_21ScaleBiasTileIteratorINSB_ILi64ELi32EEESD_SF_NSB_ILi16ELi16EEENS1D_35MmaTensorOpMultiplicandTileIteratorINSH_ILi32ELi64EEELNS1_7OperandE0ESD_NSE_29TensorOpMultiplicandCrosswiseILi16ELi32EEENSH_ILi16ELi16EEELi1ELi32ELi1EE6PolicyELi32ELi1EEELi4ELNS1_23SharedMemoryClearOptionE0EbEENS_8epilogue11threadblock8EpilogueIS7_S1O_Li1ENS26_22PredicatedTileIteratorINS26_26OutputTileOptimalThreadMapINS26_15OutputTileShapeILi128ELi8ELi2ELi1ELi1EEENS2A_ILi1ELi8ELi1ELi1ELi8EEELi128ELi8ELi16EEESD_Lb0ESN_Lb0EEENS25_4warp24FragmentIteratorTensorOpIS1F_S1I_SD_NSL_ISD_Li4ELb0EEESF_EENS2F_20TileIteratorTensorOpIS1F_S1I_SD_SF_EENS26_18SharedLoadIteratorINS2D_18CompactedThreadMapESD_Li16EEENS25_6thread17LinearCombinationISD_Li8ESD_SD_LNS2O_9ScaleType4KindE0ELNS_15FloatRoundStyleE2ESD_EENSB_ILi0ELi16EEELi1ELi1EEENS4_30GemmIdentityThreadblockSwizzleILi1EEEEEEEvNT_6ParamsE)
        .other          _ZN7cutlass7Kernel2INS_4gemm6kernel27GemmLayernormMainloopFusionINS1_11threadblock36MmaLayernormMainloopFusionMultistageINS1_9GemmShapeILi128ELi128ELi32EEENS_9transform11threadblock28PredicatedTileAccessIteratorINS_11MatrixShapeILi128ELi32EEENS_6half_tENS_6layout8RowMajorELi1ENS8_29PitchLinearWarpRakedThreadMapINS_16PitchLinearShapeILi32ELi128EEELi128ENSH_ILi4ELi8EEELi8EEENS_5ArrayISD_Li8ELb0EEELb0ENSE_9NoPermuteEEENS9_25RegularTileAccessIteratorISC_SD_NSE_37RowMajorTensorOpMultiplicandCrosswiseILi16ELi32EEELi0ESK_Li16EEELNS_4arch14CacheOperation4KindE1ENSA_INSB_ILi32ELi128EEESD_SF_Li0ENSG_INSH_ILi128ELi32EEELi128ENSH_ILi8ELi4EEELi8EEESM_Lb0ESN_EENSP_ISW_SD_NSE_37RowMajorTensorOpMultiplicandCongruousILi16ELi64EEELi0ESZ_Li16EEELSV_1ENS9_33PredicatedScaleBiasVectorIteratorINSB_ILi1ELi64EEESD_SF_EENS9_39PredicatedScaleBiasVectorAccessIteratorINSB_ILi1ELi32EEESD_SF_EENS9_36RegularScaleBiasVectorAccessIteratorIS18_SD_SF_EELSV_1ESD_SF_NS4_9MmaPolicyINS1_4warp11MmaTensorOpINS6_ILi64ELi64ELi32EEESD_SR_SD_S12_SD_SF_NS1D_17MmaTensorOpPolicyINST_3MmaINS6_ILi16ELi8ELi16EEELi32ESD_SF_SD_NSE_11ColumnMajorESD_SF_NST_13OpMultiplyAddEEENSB_ILi1ELi1EEEEELi1ELb0EbEENSB_ILi0ELi0EEES1P_Li1EEENS1D_21ScaleBiasTileIteratorINSB_ILi64ELi32EEESD_SF_NSB_ILi16ELi16EEENS1D_35MmaTensorOpMultiplicandTileIteratorINSH_ILi32ELi64EEELNS1_7OperandE0ESD_NSE_29TensorOpMultiplicandCrosswiseILi16ELi32EEENSH_ILi16ELi16EEELi1ELi32ELi1EE6PolicyELi32ELi1EEELi4ELNS1_23SharedMemoryClearOptionE0EbEENS_8epilogue11threadblock8EpilogueIS7_S1O_Li1ENS26_22PredicatedTileIteratorINS26_26OutputTileOptimalThreadMapINS26_15OutputTileShapeILi128ELi8ELi2ELi1ELi1EEENS2A_ILi1ELi8ELi1ELi1ELi8EEELi128ELi8ELi16EEESD_Lb0ESN_Lb0EEENS25_4warp24FragmentIteratorTensorOpIS1F_S1I_SD_NSL_ISD_Li4ELb0EEESF_EENS2F_20TileIteratorTensorOpIS1F_S1I_SD_SF_EENS26_18SharedLoadIteratorINS2D_18CompactedThreadMapESD_Li16EEENS25_6thread17LinearCombinationISD_Li8ESD_SD_LNS2O_9ScaleType4KindE0ELNS_15FloatRoundStyleE2ESD_EENSB_ILi0ELi16EEELi1ELi1EEENS4_30GemmIdentityThreadblockSwizzleILi1EEEEEEEvNT_6ParamsE,@"STO_CUDA_ENTRY STV_DEFAULT"
_ZN7cutlass7Kernel2INS_4gemm6kernel27GemmLayernormMainloopFusionINS1_11threadblock36MmaLayernormMainloopFusionMultistageINS1_9GemmShapeILi128ELi128ELi32EEENS_9transform11threadblock28PredicatedTileAccessIteratorINS_11MatrixShapeILi128ELi32EEENS_6half_tENS_6layout8RowMajorELi1ENS8_29PitchLinearWarpRakedThreadMapINS_16PitchLinearShapeILi32ELi128EEELi128ENSH_ILi4ELi8EEELi8EEENS_5ArrayISD_Li8ELb0EEELb0ENSE_9NoPermuteEEENS9_25RegularTileAccessIteratorISC_SD_NSE_37RowMajorTensorOpMultiplicandCrosswiseILi16ELi32EEELi0ESK_Li16EEELNS_4arch14CacheOperation4KindE1ENSA_INSB_ILi32ELi128EEESD_SF_Li0ENSG_INSH_ILi128ELi32EEELi128ENSH_ILi8ELi4EEELi8EEESM_Lb0ESN_EENSP_ISW_SD_NSE_37RowMajorTensorOpMultiplicandCongruousILi16ELi64EEELi0ESZ_Li16EEELSV_1ENS9_33PredicatedScaleBiasVectorIteratorINSB_ILi1ELi64EEESD_SF_EENS9_39PredicatedScaleBiasVectorAccessIteratorINSB_ILi1ELi32EEESD_SF_EENS9_36RegularScaleBiasVectorAccessIteratorIS18_SD_SF_EELSV_1ESD_SF_NS4_9MmaPolicyINS1_4warp11MmaTensorOpINS6_ILi64ELi64ELi32EEESD_SR_SD_S12_SD_SF_NS1D_17MmaTensorOpPolicyINST_3MmaINS6_ILi16ELi8ELi16EEELi32ESD_SF_SD_NSE_11ColumnMajorESD_SF_NST_13OpMultiplyAddEEENSB_ILi1ELi1EEEEELi1ELb0EbEENSB_ILi0ELi0EEES1P_Li1EEENS1D_21ScaleBiasTileIteratorINSB_ILi64ELi32EEESD_SF_NSB_ILi16ELi16EEENS1D_35MmaTensorOpMultiplicandTileIteratorINSH_ILi32ELi64EEELNS1_7OperandE0ESD_NSE_29TensorOpMultiplicandCrosswiseILi16ELi32EEENSH_ILi16ELi16EEELi1ELi32ELi1EE6PolicyELi32ELi1EEELi4ELNS1_23SharedMemoryClearOptionE0EbEENS_8epilogue11threadblock8EpilogueIS7_S1O_Li1ENS26_22PredicatedTileIteratorINS26_26OutputTileOptimalThreadMapINS26_15OutputTileShapeILi128ELi8ELi2ELi1ELi1EEENS2A_ILi1ELi8ELi1ELi1ELi8EEELi128ELi8ELi16EEESD_Lb0ESN_Lb0EEENS25_4warp24FragmentIteratorTensorOpIS1F_S1I_SD_NSL_ISD_Li4ELb0EEESF_EENS2F_20TileIteratorTensorOpIS1F_S1I_SD_SF_EENS26_18SharedLoadIteratorINS2D_18CompactedThreadMapESD_Li16EEENS25_6thread17LinearCombinationISD_Li8ESD_SD_LNS2O_9ScaleType4KindE0ELNS_15FloatRoundStyleE2ESD_EENSB_ILi0ELi16EEELi1ELi1EEENS4_30GemmIdentityThreadblockSwizzleILi1EEEEEEEvNT_6ParamsE:
[----:B------:R-:W-:Y:S08]  /*0000*/  LDC R1, c[0x0][0x37c] ;  /* 0x0000df00ff017b82 */ /* 0x000ff00000000800 */
[----:B------:R-:W1:Y:S01]  /*0010*/  S2UR UR5, SR_CTAID.Y ;  /* 0x00000000000579c3 */ /* 0x000e620000002600 */
[----:B------:R-:W2:Y:S01]  /*0020*/  LDCU UR15, c[0x0][0x398] ;  /* 0x00007300ff0f77ac */ /* 0x000ea20008000800 */
[----:B------:R-:W-:Y:S01]  /*0030*/  IMAD.MOV.U32 R2, RZ, RZ, -0x1 ;  /* 0xffffffffff027424 */ /* 0x000fe200078e00ff */
[----:B------:R-:W3:Y:S05]  /*0040*/  LDCU UR4, c[0x0][0x390] ;  /* 0x00007200ff0477ac */ /* 0x000eea0008000800 */
[----:B------:R-:W4:Y:S08]  /*0050*/  S2UR UR6, SR_CTAID.X ;  /* 0x00000000000679c3 */ /* 0x000f300000002500 */
[----:B------:R-:W5:Y:S01]  /*0060*/  LDC R0, c[0x0][0x38c] ;  /* 0x0000e300ff007b82 */ /* 0x000f620000000800 */
[----:B--2---:R-:W-:Y:S01]  /*0070*/  SHF.L.U32 R2, R2, UR15, RZ ;  /* 0x0000000f02027c19 */ /* 0x004fe200080006ff */
[----:B-1----:R-:W-:-:S03]  /*0080*/  USHF.L.U32 UR5, UR5, UR15, URZ ;  /* 0x0000000f05057299 */ /* 0x002fc600080006ff */
[----:B----4-:R-:W-:Y:S01]  /*0090*/  LOP3.LUT R28, R2, UR6, RZ, 0xc, !PT ;  /* 0x00000006021c7c12 */ /* 0x010fe2000f8e0cff */
[----:B------:R-:W-:-:S04]  /*00a0*/  USHF.R.U32.HI UR15, URZ, UR15, UR6 ;  /* 0x0000000fff0f7299 */ /* 0x000fc80008011606 */
[----:B------:R-:W-:-:S05]  /*00b0*/  VIADD R28, R28, UR5 ;  /* 0x000000051c1c7c36 */ /* 0x000fca0008000000 */
[----:B---3--:R-:W-:-:S04]  /*00c0*/  ISETP.GE.AND P0, PT, R28, UR4, PT ;  /* 0x000000041c007c0c */ /* 0x008fc8000bf06270 */
[----:B-----5:R-:W-:-:S13]  /*00d0*/  ISETP.LE.OR P0, PT, R0, UR15, P0 ;  /* 0x0000000f00007c0c */ /* 0x020fda0008703670 */
[----:B------:R-:W-:Y:S05]  /*00e0*/  @P0 EXIT ;  /* 0x000000000000094d */ /* 0x000fea0003800000 */
[----:B------:R-:W1:Y:S01]  /*00f0*/  LDCU UR8, c[0x0][0x39c] ;  /* 0x00007380ff0877ac */ /* 0x000e620008000800 */
[----:B------:R-:W2:Y:S01]  /*0100*/  S2R R11, SR_CTAID.Z ;  /* 0x00000000000b7919 */ /* 0x000ea20000002700 */
[----:B------:R-:W3:Y:S01]  /*0110*/  LDC R4, c[0x0][0x388] ;  /* 0x0000e200ff047b82 */ /* 0x000ee20000000800 */
[----:B------:R-:W4:Y:S01]  /*0120*/  LDCU.64 UR6, c[0x0][0x4a0] ;  /* 0x00009400ff0677ac */ /* 0x000f220008000a00 */
[----:B------:R-:W5:Y:S01]  /*0130*/  LDCU.64 UR4, c[0x0][0x4a8] ;  /* 0x00009500ff0477ac */ /* 0x000f620008000a00 */
[----:B------:R-:W2:Y:S01]  /*0140*/  LDCU.64 UR24, c[0x0][0x358] ;  /* 0x00006b00ff1877ac */ /* 0x000ea20008000a00 */
[----:B-1----:R-:W-:Y:S01]  /*0150*/  UISETP.GT.U32.AND UP0, UPT, UR8, 0x1, UPT ;  /* 0x000000010800788c */ /* 0x002fe2000bf04070 */
[----:B----4-:R-:W-:Y:S02]  /*0160*/  IMAD.U32 R2, RZ, RZ, UR6 ;  /* 0x00000006ff027e24 */ /* 0x010fe4000f8e00ff */
[----:B------:R-:W-:Y:S01]  /*0170*/  IMAD.U32 R3, RZ, RZ, UR7 ;  /* 0x00000007ff037e24 */ /* 0x000fe2000f8e00ff */
[----:B-----5:R-:W-:-:S02]  /*0180*/  MOV R26, UR4 ;  /* 0x00000004001a7c02 */ /* 0x020fc40008000f00 */
[----:B------:R-:W-:-:S03]  /*0190*/  MOV R27, UR5 ;  /* 0x00000005001b7c02 */ /* 0x000fc60008000f00 */
[----:B------:R-:W-:Y:S05]  /*01a0*/  BRA.U UP0, `(.L_x_96) ;  /* 0x0000000100207547 */ /* 0x000fea000b800000 */
[----:B------:R-:W1:Y:S01]  /*01b0*/  LDC R0, c[0x0][0x394] ;  /* 0x0000e500ff007b82 */ /* 0x000e620000000800 */
[----:B--2---:R-:W-:-:S07]  /*01c0*/  IADD3 R5, PT, PT, R11, 0x1, RZ ;  /* 0x000000010b057810 */ /* 0x004fce0007ffe0ff */
[----:B---3--:R-:W2:Y:S01]  /*01d0*/  LDC R4, c[0x0][0x3a4] ;  /* 0x0000e900ff047b82 */ /* 0x008ea20000000800 */
[----:B-1----:R-:W-:Y:S01]  /*01e0*/  ISETP.GE.AND P0, PT, R5, R0, PT ;  /* 0x000000000500720c */ /* 0x002fe20003f06270 */
[----:B--2---:R-:W-:-:S05]  /*01f0*/  IMAD R15, R11, R4, RZ ;  /* 0x000000040b0f7224 */ /* 0x004fca00078e02ff */
[----:B------:R-:W-:-:S07]  /*0200*/  IADD3 R4, PT, PT, R15, R4, RZ ;  /* 0x000000040f047210 */ /* 0x000fce0007ffe0ff */
[----:B------:R-:W1:Y:S01]  /*0210*/  @P0 LDC R4, c[0x0][0x388] ;  /* 0x0000e200ff040b82 */ /* 0x000e620000000800 */
[----:B------:R-:W-:Y:S05]  /*0220*/  BRA `(.L_x_97) ;  /* 0x0000000000607947 */ /* 0x000fea0003800000 */
.L_x_96:
[----:B------:R-:W-:Y:S01]  /*0230*/  UISETP.NE.AND UP0, UPT, UR8, 0x3, UPT ;  /* 0x000000030800788c */ /* 0x000fe2000bf05270 */
[----:B------:R-:W-:-:S08]  /*0240*/  MOV R15, RZ ;  /* 0x000000ff000f7202 */ /* 0x000fd00000000f00 */
[----:B------:R-:W-:Y:S05]  /*0250*/  BRA.U !UP0, `(.L_x_98) ;  /* 0x00000001083c7547 */ /* 0x000fea000b800000 */
[----:B------:R-:W-:-:S09]  /*0260*/  UISETP.NE.AND UP0, UPT, UR8, 0x2, UPT ;  /* 0x000000020800788c */ /* 0x000fd2000bf05270 */
[----:B------:R-:W-:Y:S05]  /*0270*/  BRA.U UP0, `(.L_x_97) ;  /* 0x00000001004c7547 */ /* 0x000fea000b800000 */
[----:B------:R-:W2:Y:S08]  /*0280*/  LDC.64 R8, c[0x0][0x4e0] ;  /* 0x00013800ff087b82 */ /* 0x000eb00000000a00 */
[----:B------:R-:W1:Y:S08]  /*0290*/  LDC.64 R2, c[0x0][0x4e8] ;  /* 0x00013a00ff027b82 */ /* 0x000e700000000a00 */
[----:B------:R-:W4:Y:S08]  /*02a0*/  LDC.64 R6, c[0x0][0x4a0] ;  /* 0x00012800ff067b82 */ /* 0x000f300000000a00 */
[----:B------:R-:W5:Y:S01]  /*02b0*/  LDC.64 R26, c[0x0][0x4a8] ;  /* 0x00012a00ff1a7b82 */ /* 0x000f620000000a00 */
[----:B--2---:R-:W-:-:S04]  /*02c0*/  IMAD.WIDE.U32 R16, R11, R8, RZ ;  /* 0x000000080b107225 */ /* 0x004fc800078e00ff */
[C---:B------:R-:W-:Y:S02]  /*02d0*/  IMAD R9, R11.reuse, R9, R17 ;  /* 0x000000090b097224 */ /* 0x040fe400078e0211 */
[----:B-1----:R-:W-:-:S04]  /*02e0*/  IMAD.WIDE.U32 R12, R11, R2, RZ ;  /* 0x000000020b0c7225 */ /* 0x002fc800078e00ff */
[----:B------:R-:W-:Y:S01]  /*02f0*/  IMAD R0, R11, R3, R13 ;  /* 0x000000030b007224 */ /* 0x000fe200078e020d */
[----:B----4-:R-:W-:-:S04]  /*0300*/  LEA R2, P1, R16, R6, 0x1 ;  /* 0x0000000610027211 */ /* 0x010fc800078208ff */
[----:B------:R-:W-:Y:S02]  /*0310*/  LEA.HI.X R3, R16, R7, R9, 0x1, P1 ;  /* 0x0000000710037211 */ /* 0x000fe400008f0c09 */
[----:B-----5:R-:W-:-:S04]  /*0320*/  LEA R26, P0, R12, R26, 0x1 ;  /* 0x0000001a0c1a7211 */ /* 0x020fc800078008ff */
[----:B------:R-:W-:Y:S01]  /*0330*/  LEA.HI.X R27, R12, R27, R0, 0x1, P0 ;  /* 0x0000001b0c1b7211 */ /* 0x000fe200000f0c00 */
[----:B------:R-:W-:Y:S08]  /*0340*/  BRA `(.L_x_97) ;  /* 0x0000000000187947 */ /* 0x000ff00003800000 */
.L_x_98:
[----:B------:R-:W2:Y:S08]  /*0350*/  LDC.64 R2, c[0x0][0x4a0] ;  /* 0x00012800ff027b82 */ /* 0x000eb00000000a00 */
[----:B------:R-:W1:Y:S01]  /*0360*/  LDC.64 R26, c[0x0][0x4a8] ;  /* 0x00012a00ff1a7b82 */ /* 0x000e620000000a00 */
[----:B--2---:R-:W-:-:S06]  /*0370*/  IMAD.WIDE.U32 R2, R11, 0x8, R2 ;  /* 0x000000080b027825 */ /* 0x004fcc00078e0002 */
[----:B------:R-:W5:Y:S01]  /*0380*/  LDG.E.64 R2, desc[UR24][R2.64] ;  /* 0x0000001802027981 */ /* 0x000f62000c1e1b00 */
[----:B-1----:R-:W-:-:S06]  /*0390*/  IMAD.WIDE.U32 R26, R11, 0x8, R26 ;  /* 0x000000080b1a7825 */ /* 0x002fcc00078e001a */
[----:B------:R-:W5:Y:S02]  /*03a0*/  LDG.E.64 R26, desc[UR24][R26.64] ;  /* 0x000000181a1a7981 */ /* 0x000f64000c1e1b00 */
.L_x_97:
[----:B------:R-:W4:Y:S01]  /*03b0*/  S2R R150, SR_TID.X ;  /* 0x0000000000967919 */ /* 0x000f220000002100 */
[----:B-123--:R-:W-:Y:S01]  /*03c0*/  IMAD R13, R11, -0x20, R4 ;  /* 0xffffffe00b0d7824 */ /* 0x00efe200078e0204 */
[----:B------:R-:W1:Y:S01]  /*03d0*/  LDCU.64 UR12, c[0x0][0x380] ;  /* 0x00007000ff0c77ac */ /* 0x000e620008000a00 */
[----:B------:R-:W-:Y:S01]  /*03e0*/  IMAD.IADD R20, R4, 0x1, -R15 ;  /* 0x0000000104147824 */ /* 0x000fe200078e0a0f */
[----:B------:R-:W2:Y:S01]  /*03f0*/  LDC.64 R66, c[0x0][0x3c0] ;  /* 0x0000f000ff427b82 */ /* 0x000ea20000000a00 */
[----:B------:R-:W-:Y:S01]  /*0400*/  PRMT R167, RZ, 0x7610, R167 ;  /* 0x00007610ffa77816 */ /* 0x000fe200000000a7 */
[----:B------:R-:W3:Y:S01]  /*0410*/  LDCU.64 UR10, c[0x0][0x3d8] ;  /* 0x00007b00ff0a77ac */ /* 0x000ee20008000a00 */
[----:B------:R-:W-:Y:S01]  /*0420*/  SHF.R.S32.HI R176, RZ, 0x1f, R13 ;  /* 0x0000001fffb07819 */ /* 0x000fe2000001140d */
[----:B------:R-:W-:Y:S01]  /*0430*/  VIADD R5, R20, 0x3e ;  /* 0x0000003e14057836 */ /* 0x000fe20000000000 */
[----:B------:R-:W-:Y:S01]  /*0440*/  PRMT R166, RZ, 0x7610, R166 ;  /* 0x00007610ffa67816 */ /* 0x000fe200000000a6 */
[----:B------:R-:W-:Y:S01]  /*0450*/  USHF.L.U32 UR15, UR15, 0x7, URZ ;  /* 0x000000070f0f7899 */ /* 0x000fe200080006ff */
[----:B------:R-:W-:Y:S01]  /*0460*/  LEA.HI R176, R176, R13, RZ, 0x5 ;  /* 0x0000000db0b07211 */ /* 0x000fe200078f28ff */
[----:B------:R-:W2:Y:S01]  /*0470*/  LDCU.64 UR4, c[0x0][0x3b8] ;  /* 0x00007700ff0477ac */ /* 0x000ea20008000a00 */
[----:B------:R-:W-:Y:S01]  /*0480*/  ISETP.GE.U32.AND P3, PT, R5, 0x3f, PT ;  /* 0x0000003f0500780c */ /* 0x000fe20003f66070 */
[----:B------:R-:W2:Y:S01]  /*0490*/  LDC.64 R68, c[0x0][0x3c8] ;  /* 0x0000f200ff447b82 */ /* 0x000ea20000000a00 */
[----:B------:R-:W-:Y:S01]  /*04a0*/  LOP3.LUT R176, R176, 0xffffffe0, RZ, 0xc0, !PT ;  /* 0xffffffe0b0b07812 */ /* 0x000fe200078ec0ff */
[----:B------:R-:W2:Y:S01]  /*04b0*/  LDCU.64 UR6, c[0x0][0x3e8] ;  /* 0x00007d00ff0677ac */ /* 0x000ea20008000a00 */
[----:B------:R-:W-:-:S02]  /*04c0*/  PRMT R159, RZ, 0x7610, R159 ;  /* 0x00007610ff9f7816 */ /* 0x000fc4000000009f */
[----:B------:R-:W-:Y:S01]  /*04d0*/  PRMT R158, RZ, 0x7610, R158 ;  /* 0x00007610ff9e7816 */ /* 0x000fe2000000009e */
[----:B------:R-:W-:Y:S01]  /*04e0*/  IMAD.IADD R176, R13, 0x1, -R176 ;  /* 0x000000010db07824 */ /* 0x000fe200078e0ab0 */
[----:B------:R-:W-:Y:S01]  /*04f0*/  SHF.R.S32.HI R13, RZ, 0x1f, R20 ;  /* 0x0000001fff0d7819 */ /* 0x000fe20000011414 */
[----:B------:R-:W2:Y:S03]  /*0500*/  LDCU.64 UR8, c[0x0][0x3e0] ;  /* 0x00007c00ff0877ac */ /* 0x000ea60008000a00 */
[----:B------:R-:W-:-:S04]  /*0510*/  LEA.HI R13, R13, R20, RZ, 0x5 ;  /* 0x000000140d0d7211 */ /* 0x000fc800078f28ff */
[----:B------:R-:W-:Y:S02]  /*0520*/  LOP3.LUT R13, R13, 0xffffffe0, RZ, 0xc0, !PT ;  /* 0xffffffe00d0d7812 */ /* 0x000fe400078ec0ff */
[--C-:B----4-:R-:W-:Y:S01]  /*0530*/  SHF.R.U32.HI R6, RZ, 0x5, R150.reuse ;  /* 0x00000005ff067819 */ /* 0x110fe20000011696 */
[C---:B------:R-:W-:Y:S01]  /*0540*/  IMAD.SHL.U32 R16, R150.reuse, 0x8, RZ ;  /* 0x0000000896107824 */ /* 0x040fe200078e00ff */
[----:B------:R-:W-:Y:S01]  /*0550*/  SHF.R.U32.HI R169, RZ, 0x3, R150 ;  /* 0x00000003ffa97819 */ /* 0x000fe20000011696 */
[----:B------:R-:W-:Y:S02]  /*0560*/  IMAD.SHL.U32 R25, R150, 0x10, RZ ;  /* 0x0000001096197824 */ /* 0x000fe400078e00ff */
[----:B------:R4:W3:Y:S01]  /*0570*/  SHFL.IDX PT, R0, R6, RZ, 0x1f ;  /* 0x00001fff06007589 */ /* 0x0008e200000e0000 */
[----:B------:R-:W-:Y:S01]  /*0580*/  LOP3.LUT R7, R169, 0x3, RZ, 0xc0, !PT ;  /* 0x00000003a9077812 */ /* 0x000fe200078ec0ff */
[----:B------:R-:W-:Y:S01]  /*0590*/  IMAD.IADD R10, R20, 0x1, -R13 ;  /* 0x00000001140a7824 */ /* 0x000fe200078e0a0d */
[----:B------:R-:W-:-:S02]  /*05a0*/  LOP3.LUT R5, R150, R169, RZ, 0x3c, !PT ;  /* 0x000000a996057212 */ /* 0x000fc400078e3cff */
[----:B------:R-:W-:Y:S02]  /*05b0*/  LOP3.LUT R29, R16, 0x38, RZ, 0xc0, !PT ;  /* 0x00000038101d7812 */ /* 0x000fe400078ec0ff */
[----:B------:R-:W-:Y:S01]  /*05c0*/  LOP3.LUT R18, R25, 0x40, RZ, 0xc, !PT ;  /* 0x0000004019127812 */ /* 0x000fe200078e0cff */
[C---:B------:R-:W-:Y:S01]  /*05d0*/  IMAD.SHL.U32 R9, R5.reuse, 0x10, RZ ;  /* 0x0000001005097824 */ /* 0x040fe200078e00ff */
[----:B------:R-:W-:Y:S01]  /*05e0*/  LOP3.LUT R5, R5, 0x3, RZ, 0xc0, !PT ;  /* 0x0000000305057812 */ /* 0x000fe200078ec0ff */
[----:B------:R-:W-:Y:S01]  /*05f0*/  IMAD R28, R28, 0x80, R29 ;  /* 0x000000801c1c7824 */ /* 0x000fe200078e021d */
[----:B------:R-:W-:Y:S02]  /*0600*/  ISETP.NE.AND P4, PT, R10, RZ, PT ;  /* 0x000000ff0a00720c */ /* 0x000fe40003f85270 */
[----:B------:R-:W-:Y:S01]  /*0610*/  LOP3.LUT R18, R18, 0x30, R9, 0xf8, !PT ;  /* 0x0000003012127812 */ /* 0x000fe200078ef809 */
[----:B------:R-:W-:Y:S01]  /*0620*/  VIADD R9, R28, 0x40 ;  /* 0x000000401c097836 */ /* 0x000fe20000000000 */
[----:B------:R-:W-:-:S02]  /*0630*/  LOP3.LUT R8, R5, 0x4, R150, 0xf8, !PT ;  /* 0x0000000405087812 */ /* 0x000fc400078ef896 */
[----:B------:R-:W-:Y:S02]  /*0640*/  LOP3.LUT R16, R16, 0x18, RZ, 0xc0, !PT ;  /* 0x0000001810107812 */ /* 0x000fe400078ec0ff */
[----:B-1----:R-:W-:Y:S02]  /*0650*/  ISETP.GE.AND P1, PT, R9, UR13, PT ;  /* 0x0000000d09007c0c */ /* 0x002fe4000bf26270 */
[----:B------:R-:W-:Y:S01]  /*0660*/  SEL R10, R10, 0x20, P4 ;  /* 0x000000200a0a7807 */ /* 0x000fe20002000000 */
[----:B------:R-:W-:Y:S01]  /*0670*/  IMAD.IADD R16, R16, 0x1, R15 ;  /* 0x0000000110107824 */ /* 0x000fe200078e020f */
[----:B------:R-:W-:Y:S01]  /*0680*/  SHF.R.S32.HI R29, RZ, 0x1f, R28 ;  /* 0x0000001fff1d7819 */ /* 0x000fe2000001141c */
[----:B----4-:R-:W-:Y:S01]  /*0690*/  IMAD R6, R6, 0x8, R7 ;  /* 0x0000000806067824 */ /* 0x010fe200078e0207 */
[----:B------:R-:W-:Y:S02]  /*06a0*/  SHF.R.U32.HI R7, RZ, 0x2, R150 ;  /* 0x00000002ff077819 */ /* 0x000fe40000011696 */
[----:B---3--:R-:W-:Y:S01]  /*06b0*/  R2UR UR14, R0 ;  /* 0x00000000000e72ca */ /* 0x008fe200000e0000 */
[C---:B------:R-:W-:Y:S01]  /*06c0*/  IMAD.SHL.U32 R5, R6.reuse, 0x100, RZ ;  /* 0x0000010006057824 */ /* 0x040fe200078e00ff */
[----:B------:R-:W-:Y:S01]  /*06d0*/  LOP3.LUT R7, R7, 0x7, RZ, 0xc0, !PT ;  /* 0x0000000707077812 */ /* 0x000fe200078ec0ff */
[----:B------:R-:W-:Y:S01]  /*06e0*/  IMAD.IADD R6, R6, 0x1, R15 ;  /* 0x0000000106067824 */ /* 0x000fe200078e020f */
[----:B------:R-:W-:Y:S01]  /*06f0*/  VIADDMNMX R15, R15, R10, R4, PT ;  /* 0x0000000a0f0f7246 */ /* 0x000fe20003800104 */
[----:B------:R-:W-:Y:S01]  /*0700*/  IMAD R19, R8, 0x10, R5 ;  /* 0x0000001008137824 */ /* 0x000fe200078e0205 */
[----:B------:R-:W-:-:S02]  /*0710*/  LOP3.LUT R0, R7, 0x3e0, R150, 0xf8, !PT ;  /* 0x000003e007007812 */ /* 0x000fc400078ef896 */
[----:B------:R-:W-:Y:S02]  /*0720*/  SHF.R.S32.HI R13, RZ, 0x1f, R6 ;  /* 0x0000001fff0d7819 */ /* 0x000fe40000011406 */
[----:B------:R-:W-:Y:S01]  /*0730*/  LOP3.LUT R18, R5, R18, RZ, 0xfc, !PT ;  /* 0x0000001205127212 */ /* 0x000fe200078efcff */
[----:B------:R-:W-:Y:S01]  /*0740*/  VIADD R9, R0, UR15 ;  /* 0x0000000f00097c36 */ /* 0x000fe20008000000 */
[----:B------:R-:W-:Y:S01]  /*0750*/  ISETP.GE.AND P6, PT, R28, UR13, PT ;  /* 0x0000000d1c007c0c */ /* 0x000fe2000bfc6270 */
[----:B------:R-:W-:Y:S01]  /*0760*/  IMAD R13, R13, UR10, RZ ;  /* 0x0000000a0d0d7c24 */ /* 0x000fe2000f8e02ff */
[CC--:B------:R-:W-:Y:S01]  /*0770*/  ISETP.GE.AND P4, PT, R6.reuse, R15.reuse, PT ;  /* 0x0000000f0600720c */ /* 0x0c0fe20003f86270 */
[C---:B------:R-:W-:Y:S01]  /*0780*/  VIADD R8, R9.reuse, 0x10 ;  /* 0x0000001009087836 */ /* 0x040fe20000000000 */
[----:B------:R-:W-:Y:S01]  /*0790*/  SEL R22, RZ, 0x8, P1 ;  /* 0x00000008ff167807 */ /* 0x000fe20000800000 */
[----:B------:R-:W-:Y:S01]  /*07a0*/  VIADD R5, R9, 0x8 ;  /* 0x0000000809057836 */ /* 0x000fe20000000000 */
[----:B------:R-:W-:Y:S01]  /*07b0*/  SEL R12, RZ, 0x1, P6 ;  /* 0x00000001ff0c7807 */ /* 0x000fe20003000000 */
[----:B------:R-:W-:Y:S01]  /*07c0*/  IMAD.WIDE.U32 R28, R6, UR10, R28 ;  /* 0x0000000a061c7c25 */ /* 0x000fe2000f8e001c */
[----:B------:R-:W-:Y:S01]  /*07d0*/  ISETP.GE.AND P0, PT, R8, UR12, PT ;  /* 0x0000000c08007c0c */ /* 0x000fe2000bf06270 */
[----:B------:R-:W1:Y:S01]  /*07e0*/  S2UR UR13, SR_CgaCtaId ;  /* 0x00000000000d79c3 */ /* 0x000e620000008800 */
[----:B------:R-:W-:Y:S01]  /*07f0*/  ISETP.GE.AND P5, PT, R5, UR12, PT ;  /* 0x0000000c05007c0c */ /* 0x000fe2000bfa6270 */
[----:B------:R-:W-:Y:S01]  /*0800*/  IMAD R8, R6, UR11, R13 ;  /* 0x0000000b06087c24 */ /* 0x000fe2000f8e020d */
[----:B------:R-:W-:Y:S01]  /*0810*/  SEL R13, RZ, 0x2, P1 ;  /* 0x00000002ff0d7807 */ /* 0x000fe20000800000 */
[----:B------:R-:W-:Y:S01]  /*0820*/  VIADD R5, R9, 0x18 ;  /* 0x0000001809057836 */ /* 0x000fe20000000000 */
[----:B-----5:R-:W-:Y:S01]  /*0830*/  LEA R26, P1, R28, R26, 0x1 ;  /* 0x0000001a1c1a7211 */ /* 0x020fe200078208ff */
[----:B------:R-:W-:Y:S01]  /*0840*/  IMAD.IADD R8, R29, 0x1, R8 ;  /* 0x000000011d087824 */ /* 0x000fe200078e0208 */
[----:B------:R-:W-:Y:S01]  /*0850*/  SEL R4, R13, RZ, !P4 ;  /* 0x000000ff0d047207 */ /* 0x000fe20006000000 */
[----:B------:R-:W-:Y:S01]  /*0860*/  USHF.R.S32.HI UR22, URZ, 0x1f, UR14 ;  /* 0x0000001fff167899 */ /* 0x000fe2000801140e */
[----:B------:R-:W-:-:S02]  /*0870*/  ISETP.GE.AND P4, PT, R16, R15, PT ;  /* 0x0000000f1000720c */ /* 0x000fc40003f86270 */
[----:B------:R-:W-:Y:S01]  /*0880*/  ISETP.GE.AND P2, PT, R5, UR12, PT ;  /* 0x0000000c05007c0c */ /* 0x000fe2000bf46270 */
[----:B------:R-:W-:Y:S01]  /*0890*/  ULEA.HI UR22, UR22, UR14, URZ, 0x2 ;  /* 0x0000000e16167291 */ /* 0x000fe2000f8f10ff */
[----:B------:R-:W-:Y:S02]  /*08a0*/  SEL R5, RZ, 0x4, P6 ;  /* 0x00000004ff057807 */ /* 0x000fe40003000000 */
[----:B------:R-:W-:Y:S01]  /*08b0*/  LEA.HI.X R27, R28, R27, R8, 0x1, P1 ;  /* 0x0000001b1c1b7211 */ /* 0x000fe200008f0c08 */
[----:B------:R-:W-:Y:S01]  /*08c0*/  VIADD R8, R6, 0x4 ;  /* 0x0000000406087836 */ /* 0x000fe20000000000 */
[----:B------:R-:W-:Y:S02]  /*08d0*/  SEL R21, RZ, 0x2, P4 ;  /* 0x00000002ff157807 */ /* 0x000fe40002000000 */
[----:B------:R-:W-:Y:S02]  /*08e0*/  SEL R14, RZ, 0x4, P4 ;  /* 0x00000004ff0e7807 */ /* 0x000fe40002000000 */
[----:B------:R-:W-:-:S02]  /*08f0*/  ISETP.LT.AND P1, PT, R9, UR12, !P4 ;  /* 0x0000000c09007c0c */ /* 0x000fc4000e721270 */
[----:B------:R-:W-:Y:S02]  /*0900*/  SHF.R.S32.HI R17, RZ, 0x1f, R16 ;  /* 0x0000001fff117819 */ /* 0x000fe40000011410 */
[----:B------:R-:W-:Y:S02]  /*0910*/  IADD3 R13, PT, PT, R5, R13, R12 ;  /* 0x0000000d050d7210 */ /* 0x000fe40007ffe00c */
[----:B------:R-:W-:Y:S01]  /*0920*/  SEL R21, R21, RZ, !P5 ;  /* 0x000000ff15157207 */ /* 0x000fe20006800000 */
[----:B--2---:R-:W-:Y:S01]  /*0930*/  IMAD.WIDE.U32 R16, R9, UR4, R16 ;  /* 0x0000000409107c25 */ /* 0x004fe2000f8e0010 */
[----:B------:R-:W-:Y:S01]  /*0940*/  SEL R14, R14, RZ, !P0 ;  /* 0x000000ff0e0e7207 */ /* 0x000fe20004000000 */
[----:B------:R-:W-:Y:S01]  /*0950*/  UMOV UR4, 0x400 ;  /* 0x0000040000047882 */ /* 0x000fe20000000000 */
[----:B------:R-:W-:Y:S01]  /*0960*/  SEL R12, RZ, 0x1, !P1 ;  /* 0x00000001ff0c7807 */ /* 0x000fe20004800000 */
[----:B-1----:R-:W-:Y:S01]  /*0970*/  ULEA UR13, UR13, UR4, 0x18 ;  /* 0x000000040d0d7291 */ /* 0x002fe2000f8ec0ff */
[-C--:B------:R-:W-:Y:S01]  /*0980*/  ISETP.LT.AND P6, PT, R6, R15.reuse, !P6 ;  /* 0x0000000f0600720c */ /* 0x080fe200077c1270 */
[----:B------:R-:W-:Y:S01]  /*0990*/  IMAD.IADD R13, R22, 0x1, R13 ;  /* 0x00000001160d7824 */ /* 0x000fe200078e020d */
[----:B------:R-:W-:-:S02]  /*09a0*/  ISETP.GE.AND P1, PT, R8, R15, PT ;  /* 0x0000000f0800720c */ /* 0x000fc40003f26270 */
[----:B------:R-:W-:Y:S01]  /*09b0*/  IADD3 R14, PT, PT, R14, R21, R12 ;  /* 0x000000150e0e7210 */ /* 0x000fe20007ffe00c */
[----:B------:R-:W-:Y:S01]  /*09c0*/  IMAD R12, R9, UR5, R17 ;  /* 0x00000005090c7c24 */ /* 0x000fe2000f8e0211 */
[----:B------:R-:W-:Y:S01]  /*09d0*/  SEL R6, RZ, 0x1, !P6 ;  /* 0x00000001ff067807 */ /* 0x000fe20007000000 */
[----:B------:R-:W1:Y:S01]  /*09e0*/  LDCU.64 UR4, c[0x0][0x3f0] ;  /* 0x00007e00ff0477ac */ /* 0x000e620008000a00 */
[----:B------:R-:W-:Y:S01]  /*09f0*/  SHF.R.U32.HI R15, RZ, 0x1, R0 ;  /* 0x00000001ff0f7819 */ /* 0x000fe20000011600 */
[----:B------:R-:W-:Y:S01]  /*0a00*/  VIADD R19, R19, UR13 ;  /* 0x0000000d13137c36 */ /* 0x000fe20008000000 */
[----:B------:R-:W-:Y:S01]  /*0a10*/  ISETP.GE.U32.AND P6, PT, R150, 0x4, PT ;  /* 0x000000049600780c */ /* 0x000fe20003fc6070 */
[----:B------:R-:W-:Y:S01]  /*0a20*/  VIADD R18, R18, UR13 ;  /* 0x0000000d12127c36 */ /* 0x000fe20008000000 */
[----:B------:R-:W-:Y:S02]  /*0a30*/  SEL R17, RZ, 0x8, P4 ;  /* 0x00000008ff117807 */ /* 0x000fe40002000000 */
[----:B------:R-:W-:Y:S01]  /*0a40*/  LEA R28, P4, R16, R2, 0x1 ;  /* 0x00000002101c7211 */ /* 0x000fe200078808ff */
[----:B------:R-:W-:Y:S01]  /*0a50*/  VIADD R2, R150, 0xfffffffc ;  /* 0xfffffffc96027836 */ /* 0x000fe20000000000 */
[----:B------:R-:W-:-:S02]  /*0a60*/  LOP3.LUT R21, R15, 0x3, R150, 0x48, !PT ;  /* 0x000000030f157812 */ /* 0x000fc400078e4896 */
[----:B------:R-:W-:Y:S02]  /*0a70*/  SEL R5, R5, RZ, !P1 ;  /* 0x000000ff05057207 */ /* 0x000fe40004800000 */
[----:B------:R-:W-:Y:S01]  /*0a80*/  SEL R8, R22, RZ, !P1 ;  /* 0x000000ff16087207 */ /* 0x000fe20004800000 */
[----:B------:R-:W-:Y:S01]  /*0a90*/  IMAD.WIDE.U32 R22, R10, UR10, RZ ;  /* 0x0000000a0a167c25 */ /* 0x000fe2000f8e00ff */
[----:B------:R-:W-:Y:S02]  /*0aa0*/  LEA.HI.X R29, R16, R3, R12, 0x1, P4 ;  /* 0x00000003101d7211 */ /* 0x000fe400020f0c0c */
[----:B------:R-:W-:Y:S01]  /*0ab0*/  ISETP.GE.AND P1, PT, R9, UR12, PT ;  /* 0x0000000c09007c0c */ /* 0x000fe2000bf26270 */
[--C-:B------:R-:W-:Y:S01]  /*0ac0*/  @!P6 IMAD.MOV R2, RZ, RZ, R150.reuse ;  /* 0x000000ffff02e224 */ /* 0x100fe200078e0296 */
[----:B------:R-:W-:Y:S01]  /*0ad0*/  LOP3.LUT R3, R0, 0x8, RZ, 0xfc, !PT ;  /* 0x0000000800037812 */ /* 0x000fe200078efcff */
[----:B-1----:R-:W-:Y:S01]  /*0ae0*/  UIADD3 UR4, UP0, UPT, UR6, -UR4, URZ ;  /* 0x8000000406047290 */ /* 0x002fe2000ff1e0ff */
[----:B------:R-:W-:Y:S01]  /*0af0*/  LOP3.LUT R9, R21, 0x4, R150, 0xf8, !PT ;  /* 0x0000000415097812 */ /* 0x000fe200078ef896 */
[----:B------:R-:W-:Y:S01]  /*0b00*/  IMAD.SHL.U32 R2, R2, 0x8, RZ ;  /* 0x0000000802027824 */ /* 0x000fe200078e00ff */
[----:B------:R-:W-:Y:S01]  /*0b10*/  SEL R17, R17, RZ, !P2 ;  /* 0x000000ff11117207 */ /* 0x000fe20005000000 */
[----:B------:R-:W-:Y:S01]  /*0b20*/  UIADD3.X UR5, UPT, UPT, UR7, ~UR5, URZ, UP0, !UPT ;  /* 0x8000000507057290 */ /* 0x000fe200087fe4ff */
[----:B------:R-:W-:Y:S01]  /*0b30*/  SHF.R.U32.HI R3, RZ, 0x1, R3 ;  /* 0x00000001ff037819 */ /* 0x000fe20000011603 */
[----:B------:R-:W-:Y:S01]  /*0b40*/  IMAD R9, R15, 0x20, R9 ;  /* 0x000000200f097824 */ /* 0x000fe200078e0209 */
[----:B------:R-:W-:Y:S01]  /*0b50*/  IADD3 R15, PT, PT, R5, R4, R6 ;  /* 0x00000004050f7210 */ /* 0x000fe20007ffe006 */
[----:B------:R-:W-:Y:S01]  /*0b60*/  IMAD.IADD R14, R14, 0x1, R17 ;  /* 0x000000010e0e7824 */ /* 0x000fe200078e0211 */
[C---:B------:R-:W-:Y:S01]  /*0b70*/  ISETP.NE.AND P4, PT, R176.reuse, RZ, PT ;  /* 0x000000ffb000720c */ /* 0x040fe20003f85270 */
[----:B------:R-:W-:Y:S01]  /*0b80*/  IMAD R11, R11, 0x20, R2 ;  /* 0x000000200b0b7824 */ /* 0x000fe200078e0202 */
[----:B------:R-:W-:Y:S01]  /*0b90*/  LOP3.LUT R5, R3, 0x3, R150, 0x48, !PT ;  /* 0x0000000303057812 */ /* 0x000fe200078e4896 */
[----:B------:R-:W-:Y:S01]  /*0ba0*/  IMAD.IADD R8, R15, 0x1, R8 ;  /* 0x000000010f087824 */ /* 0x000fe200078e0208 */
[----:B------:R-:W-:-:S02]  /*0bb0*/  SEL R176, R176, 0x20, P4 ;  /* 0x00000020b0b07807 */ /* 0x000fc40002000000 */
[----:B------:R-:W-:Y:S02]  /*0bc0*/  SEL R0, R14, RZ, P3 ;  /* 0x000000ff0e007207 */ /* 0x000fe40001800000 */
[----:B------:R-:W-:Y:S02]  /*0bd0*/  LOP3.LUT R6, R5, 0x4, R150, 0xf8, !PT ;  /* 0x0000000405067812 */ /* 0x000fe400078ef896 */
[----:B------:R-:W1:Y:S01]  /*0be0*/  LDC.64 R4, c[0x0][0x4c0] ;  /* 0x00013000ff047b82 */ /* 0x000e620000000a00 */
[----:B------:R-:W-:Y:S01]  /*0bf0*/  ISETP.GE.AND P4, PT, R2, R176, PT ;  /* 0x000000b00200720c */ /* 0x000fe20003f86270 */
[----:B------:R-:W-:Y:S01]  /*0c00*/  IMAD.SHL.U32 R2, R0, 0x10, RZ ;  /* 0x0000001000027824 */ /* 0x000fe200078e00ff */
[----:B------:R-:W-:Y:S01]  /*0c10*/  SEL R17, RZ, 0x1, P1 ;  /* 0x00000001ff117807 */ /* 0x000fe20000800000 */
[----:B------:R-:W-:Y:S01]  /*0c20*/  IMAD R6, R3, 0x20, R6 ;  /* 0x0000002003067824 */ /* 0x000fe200078e0206 */
[----:B------:R-:W-:Y:S01]  /*0c30*/  SEL R16, RZ, 0x2, P5 ;  /* 0x00000002ff107807 */ /* 0x000fe20002800000 */
[----:B------:R-:W-:Y:S01]  /*0c40*/  IMAD.IADD R176, R176, 0x1, R11 ;  /* 0x00000001b0b07824 */ /* 0x000fe200078e020b */
[----:B------:R-:W-:Y:S01]  /*0c50*/  LOP3.LUT P1, RZ, R2, 0x10, RZ, 0xc0, !PT ;  /* 0x0000001002ff7812 */ /* 0x000fe2000782c0ff */
[----:B------:R-:W-:Y:S01]  /*0c60*/  IMAD.SHL.U32 R2, R0, 0x8, RZ ;  /* 0x0000000800027824 */ /* 0x000fe200078e00ff */
[----:B------:R-:W-:Y:S01]  /*0c70*/  LEA R9, R9, UR13, 0x4 ;  /* 0x0000000d09097c11 */ /* 0x000fe2000f8e20ff */
[----:B------:R-:W-:Y:S01]  /*0c80*/  BAR.SYNC.DEFER_BLOCKING 0x0 ;  /* 0x0000000000007b1d */ /* 0x000fe20000010000 */
[----:B------:R-:W-:-:S02]  /*0c90*/  SEL R15, RZ, 0x4, P0 ;  /* 0x00000004ff0f7807 */ /* 0x000fc40000000000 */
[----:B------:R-:W-:Y:S01]  /*0ca0*/  LOP3.LUT P5, RZ, R2, 0x10, RZ, 0xc0, !PT ;  /* 0x0000001002ff7812 */ /* 0x000fe200078ac0ff */
[----:B------:R-:W-:Y:S01]  /*0cb0*/  IMAD.SHL.U32 R2, R0, 0x4, RZ ;  /* 0x0000000400027824 */ /* 0x000fe200078e00ff */
[----:B------:R-:W-:Y:S01]  /*0cc0*/  IADD3 R32, P0, PT, R28, R66, RZ ;  /* 0x000000421c207210 */ /* 0x000fe20007f1e0ff */
[----:B------:R-:W-:Y:S01]  /*0cd0*/  IMAD.SHL.U32 R0, R0, 0x2, RZ ;  /* 0x0000000200007824 */ /* 0x000fe200078e00ff */
[----:B------:R-:W-:Y:S02]  /*0ce0*/  LEA R6, R6, UR13, 0x4 ;  /* 0x0000000d06067c11 */ /* 0x000fe4000f8e20ff */
[----:B------:R-:W-:Y:S01]  /*0cf0*/  SEL R14, RZ, 0x8, P2 ;  /* 0x00000008ff0e7807 */ /* 0x000fe20001000000 */
[----:B------:R-:W-:Y:S01]  /*0d00*/  IMAD.X R33, R29, 0x1, R67, P0 ;  /* 0x000000011d217824 */ /* 0x000fe200000e0643 */
[----:B------:R-:W-:Y:S01]  /*0d10*/  LOP3.LUT P0, RZ, R0, 0x10, RZ, 0xc0, !PT ;  /* 0x0000001000ff7812 */ /* 0x000fe2000780c0ff */
[----:B------:R-:W-:Y:S01]  /*0d20*/  VIADD R0, R20, 0x1f ;  /* 0x0000001f14007836 */ /* 0x000fe20000000000 */
[----:B------:R-:W-:Y:S01]  /*0d30*/  ISETP.GE.U32.AND P2, PT, R150, 0x8, PT ;  /* 0x000000089600780c */ /* 0x000fe20003f46070 */
[----:B-1----:R-:W1:Y:S01]  /*0d40*/  @P6 LDC R4, c[0x0][0x4c8] ;  /* 0x00013200ff046b82 */ /* 0x002e620000000800 */
[----:B------:R-:W-:Y:S01]  /*0d50*/  SEL R8, R8, RZ, P3 ;  /* 0x000000ff08087207 */ /* 0x000fe20001800000 */
[----:B------:R-:W-:Y:S01]  /*0d60*/  VIADD R20, R20, 0xffffffff ;  /* 0xffffffff14147836 */ /* 0x000fe20000000000 */
[----:B------:R-:W-:-:S02]  /*0d70*/  SHF.R.S32.HI R21, RZ, 0x1f, R0 ;  /* 0x0000001fff157819 */ /* 0x000fc40000011400 */
[----:B------:R-:W-:Y:S02]  /*0d80*/  IADD3 R15, PT, PT, R15, R16, R17 ;  /* 0x000000100f0f7210 */ /* 0x000fe40007ffe011 */
[----:B------:R-:W-:Y:S01]  /*0d90*/  LEA.HI R102, R21, R0, RZ, 0x5 ;  /* 0x0000000015667211 */ /* 0x000fe200078f28ff */
[----:B------:R-:W2:Y:S01]  /*0da0*/  @P6 LDC R5, c[0x0][0x4cc] ;  /* 0x00013300ff056b82 */ /* 0x000ea20000000800 */
[----:B------:R-:W-:Y:S01]  /*0db0*/  ISETP.LT.U32.AND P4, PT, R20, -0x3f, !P4 ;  /* 0xffffffc11400780c */ /* 0x000fe20006781070 */
[----:B------:R-:W-:Y:S01]  /*0dc0*/  @!PT LDS RZ, [RZ] ;  /* 0x00000000fffff984 */ /* 0x000fe20000000800 */
[----:B------:R-:W-:Y:S01]  /*0dd0*/  @!PT LDS RZ, [RZ] ;  /* 0x00000000fffff984 */ /* 0x000fe20000000800 */
[----:B------:R-:W-:Y:S01]  /*0de0*/  @!PT LDS RZ, [RZ] ;  /* 0x00000000fffff984 */ /* 0x000fe20000000800 */
[----:B------:R3:W-:Y:S01]  /*0df0*/  LDGSTS.E.BYPASS.LTC128B.128 [R9], desc[UR24][R28.64], P1 ;  /* 0x000000001c097fae */ /* 0x0007e20008981a18 */
[----:B------:R-:W-:Y:S01]  /*0e00*/  LOP3.LUT P1, RZ, R2, 0x10, RZ, 0xc0, !PT ;  /* 0x0000001002ff7812 */ /* 0x000fe2000782c0ff */
[----:B------:R-:W-:Y:S01]  /*0e10*/  IMAD.IADD R14, R15, 0x1, R14 ;  /* 0x000000010f0e7824 */ /* 0x000fe200078e020e */
[----:B------:R-:W-:Y:S01]  /*0e20*/  LEA.HI.SX32 R12, R102, 0xffffffff, 0x1b ;  /* 0xffffffff660c7811 */ /* 0x000fe200078fdaff */
[----:B------:R-:W-:Y:S01]  /*0e30*/  LDGSTS.E.BYPASS.LTC128B.128 [R6], desc[UR24][R32.64], P5 ;  /* 0x0000000020067fae */ /* 0x000fe2000a981a18 */
[----:B------:R-:W-:Y:S01]  /*0e40*/  IADD3 R30, P5, PT, R32, R66, RZ ;  /* 0x00000042201e7210 */ /* 0x000fe20007fbe0ff */
[----:B------:R-:W4:Y:S01]  /*0e50*/  LDC.64 R2, c[0x0][0x3d0] ;  /* 0x0000f400ff027b82 */ /* 0x000f220000000a00 */
[----:B------:R-:W-:-:S02]  /*0e60*/  ISETP.NE.AND P6, PT, R12, RZ, PT ;  /* 0x000000ff0c00720c */ /* 0x000fc40003fc5270 */
[----:B------:R-:W-:Y:S01]  /*0e70*/  LOP3.LUT R7, R7, UR15, RZ, 0xfc, !PT ;  /* 0x0000000f07077c12 */ /* 0x000fe2000f8efcff */
[----:B------:R-:W-:Y:S01]  /*0e80*/  IMAD.X R31, R33, 0x1, R67, P5 ;  /* 0x00000001211f7824 */ /* 0x000fe200028e0643 */
[----:B------:R-:W-:Y:S02]  /*0e90*/  SEL R14, R14, RZ, P6 ;  /* 0x000000ff0e0e7207 */ /* 0x000fe40003000000 */
[----:B------:R-:W-:Y:S02]  /*0ea0*/  SEL R13, R13, RZ, P6 ;  /* 0x000000ff0d0d7207 */ /* 0x000fe40003000000 */
[----:B------:R-:W-:Y:S01]  /*0eb0*/  LDGSTS.E.BYPASS.LTC128B.128 [R9+0x1000], desc[UR24][R30.64], P1 ;  /* 0x010000001e097fae */ /* 0x000fe20008981a18 */
[----:B-1----:R-:W-:-:S05]  /*0ec0*/  LEA R16, P1, R11, R4, 0x1 ;  /* 0x000000040b107211 */ /* 0x002fca00078208ff */
[----:B--2---:R-:W-:Y:S01]  /*0ed0*/  IMAD.X R17, RZ, RZ, R5, P1 ;  /* 0x000000ffff117224 */ /* 0x004fe200008e0605 */
[----:B---3--:R-:W-:-:S05]  /*0ee0*/  IADD3 R28, P5, PT, R30, R66, RZ ;  /* 0x000000421e1c7210 */ /* 0x008fca0007fbe0ff */
[----:B------:R-:W-:Y:S01]  /*0ef0*/  IMAD.X R29, R31, 0x1, R67, P5 ;  /* 0x000000011f1d7824 */ /* 0x000fe200028e0643 */
[----:B------:R-:W-:Y:S01]  /*0f00*/  ISETP.NE.AND P5, PT, R12, RZ, !P2 ;  /* 0x000000ff0c00720c */ /* 0x000fe200057a5270 */
[----:B------:R-:W-:-:S03]  /*0f10*/  IMAD.SHL.U32 R12, R8, 0x10, RZ ;  /* 0x00000010080c7824 */ /* 0x000fc600078e00ff */
[----:B------:R-:W-:Y:S01]  /*0f20*/  LDGSTS.E.BYPASS.LTC128B.128 [R6+0x1000], desc[UR24][R28.64], P0 ;  /* 0x010000001c067fae */ /* 0x000fe20008181a18 */
[----:B----4-:R-:W-:Y:S01]  /*0f30*/  IADD3 R20, P0, PT, R68, -R2, RZ ;  /* 0x8000000244147210 */ /* 0x010fe20007f1e0ff */
[----:B------:R-:W-:Y:S01]  /*0f40*/  VIADD R2, R25, UR13 ;  /* 0x0000000d19027c36 */ /* 0x000fe20008000000 */
[----:B------:R-:W-:Y:S01]  /*0f50*/  LOP3.LUT P3, RZ, R12, 0x10, RZ, 0xc0, !PT ;  /* 0x000000100cff7812 */ /* 0x000fe2000786c0ff */
[----:B------:R-:W-:Y:S02]  /*0f60*/  IMAD.SHL.U32 R12, R8, 0x8, RZ ;  /* 0x00000008080c7824 */ /* 0x000fe400078e00ff */
[----:B------:R-:W-:Y:S01]  /*0f70*/  IMAD.X R21, R69, 0x1, ~R3, P0 ;  /* 0x0000000145157824 */ /* 0x000fe200000e0e03 */
[----:B------:R-:W-:Y:S01]  /*0f80*/  SHF.R.S32.HI R3, RZ, 0x1f, R10 ;  /* 0x0000001fff037819 */ /* 0x000fe2000001140a */
[----:B------:R1:W-:Y:S01]  /*0f90*/  @P4 LDGSTS.E.BYPASS.LTC128B.128 [R2+0x10000], desc[UR24][R16.64] ;  /* 0x1000000010024fae */ /* 0x0003e2000b981a18 */
[----:B------:R-:W-:Y:S01]  /*0fa0*/  LOP3.LUT P1, RZ, R12, 0x10, RZ, 0xc0, !PT ;  /* 0x000000100cff7812 */ /* 0x000fe2000782c0ff */
[----:B------:R-:W-:-:S04]  /*0fb0*/  IMAD.WIDE R20, R10, 0x2, R20 ;  /* 0x000000020a147825 */ /* 0x000fc800078e0214 */
[----:B------:R-:W-:Y:S01]  /*0fc0*/  IMAD R3, R3, UR10, RZ ;  /* 0x0000000a03037c24 */ /* 0x000fe2000f8e02ff */
[----:B------:R-:W-:Y:S01]  /*0fd0*/  IADD3 R20, P0, PT, R20, R28, RZ ;  /* 0x0000001c14147210 */ /* 0x000fe20007f1e0ff */
[C---:B------:R-:W-:Y:S01]  /*0fe0*/  IMAD.SHL.U32 R12, R8.reuse, 0x4, RZ ;  /* 0x00000004080c7824 */ /* 0x040fe200078e00ff */
[----:B------:R-:W-:Y:S01]  /*0ff0*/  LDGSTS.E.BYPASS.LTC128B.128 [R19+0x8000], desc[UR24][R26.64], P3 ;  /* 0x080000001a137fae */ /* 0x000fe20009981a18 */
[----:B------:R-:W-:Y:S02]  /*1000*/  IMAD.SHL.U32 R8, R8, 0x2, RZ ;  /* 0x0000000208087824 */ /* 0x000fe400078e00ff */
[----:B------:R-:W-:Y:S01]  /*1010*/  IMAD R3, R10, UR11, R3 ;  /* 0x0000000b0a037c24 */ /* 0x000fe2000f8e0203 */
[----:B------:R-:W-:Y:S01]  /*1020*/  LOP3.LUT P4, RZ, R12, 0x10, RZ, 0xc0, !PT ;  /* 0x000000100cff7812 */ /* 0x000fe2000788c0ff */
[----:B------:R-:W-:Y:S01]  /*1030*/  IMAD.X R21, R21, 0x1, R29, P0 ;  /* 0x0000000115157824 */ /* 0x000fe200000e061d */
[----:B------:R2:W-:Y:S01]  /*1040*/  LDGSTS.E.BYPASS.LTC128B.128 [R19+0x8080], desc[UR24][R26.64+0x80], P1 ;  /* 0x080800801a137fae */ /* 0x0005e20008981a18 */
[----:B------:R-:W-:Y:S01]  /*1050*/  IMAD.IADD R3, R23, 0x1, R3 ;  /* 0x0000000117037824 */ /* 0x000fe200078e0203 */
[----:B------:R-:W-:Y:S01]  /*1060*/  LOP3.LUT P0, RZ, R8, 0x10, RZ, 0xc0, !PT ;  /* 0x0000001008ff7812 */ /* 0x000fe2000780c0ff */
[----:B------:R-:W-:Y:S01]  /*1070*/  IMAD.SHL.U32 R8, R14, 0x10, RZ ;  /* 0x000000100e087824 */ /* 0x000fe200078e00ff */
[----:B------:R-:W-:Y:S01]  /*1080*/  LEA R10, P1, R22, UR4, 0x1 ;  /* 0x00000004160a7c11 */ /* 0x000fe2000f8208ff */
[----:B------:R-:W-:-:S03]  /*1090*/  ULOP3.LUT UR4, UR22, 0xfffc, URZ, 0xc0, !UPT ;  /* 0x0000fffc16047892 */ /* 0x000fc6000f8ec0ff */
[----:B------:R-:W-:Y:S01]  /*10a0*/  LEA.HI.X R3, R22, UR5, R3, 0x1, P1 ;  /* 0x0000000516037c11 */ /* 0x000fe200088f0c03 */
[----:B------:R-:W-:Y:S01]  /*10b0*/  UIADD3 UR14, UPT, UPT, UR14, -UR4, URZ ;  /* 0x800000040e0e7290 */ /* 0x000fe2000fffe0ff */
[----:B------:R-:W-:Y:S01]  /*10c0*/  LOP3.LUT P1, RZ, R8, 0x10, RZ, 0xc0, !PT ;  /* 0x0000001008ff7812 */ /* 0x000fe2000782c0ff */
[----:B------:R-:W-:Y:S01]  /*10d0*/  IMAD.SHL.U32 R8, R14, 0x8, RZ ;  /* 0x000000080e087824 */ /* 0x000fe200078e00ff */
[----:B-1----:R-:W-:Y:S01]  /*10e0*/  IADD3 R16, P3, PT, R26, UR8, RZ ;  /* 0x000000081a107c10 */ /* 0x002fe2000ff7e0ff */
[----:B------:R-:W-:-:S03]  /*10f0*/  ULOP3.LUT UR4, UR14, 0x80, URZ, 0xc0, !UPT ;  /* 0x000000800e047892 */ /* 0x000fc6000f8ec0ff */
[----:B------:R-:W-:Y:S01]  /*1100*/  IADD3.X R17, PT, PT, R27, UR9, RZ, P3, !PT ;  /* 0x000000091b117c10 */ /* 0x000fe20009ffe4ff */
[----:B------:R-:W-:Y:S01]  /*1110*/  ULEA.HI UR4, UR4, UR14, URZ, 0x19 ;  /* 0x0000000e04047291 */ /* 0x000fe2000f8fc8ff */
[----:B------:R-:W-:Y:S01]  /*1120*/  IADD3 R22, P3, PT, R10, R16, RZ ;  /* 0x000000100a167210 */ /* 0x000fe20007f7e0ff */
[----:B------:R-:W-:Y:S02]  /*1130*/  IMAD.SHL.U32 R10, R13, 0x8, RZ ;  /* 0x000000080d0a7824 */ /* 0x000fe400078e00ff */
[----:B------:R-:W-:Y:S01]  /*1140*/  LDGSTS.E.BYPASS.LTC128B.128 [R18+0x8400], desc[UR24][R16.64], P4 ;  /* 0x0840000010127fae */ /* 0x000fe2000a181a18 */
[----:B------:R-:W-:Y:S01]  /*1150*/  LOP3.LUT P4, RZ, R8, 0x10, RZ, 0xc0, !PT ;  /* 0x0000001008ff7812 */ /* 0x000fe2000788c0ff */
[----:B------:R-:W-:Y:S01]  /*1160*/  IMAD.X R23, R3, 0x1, R17, P3 ;  /* 0x0000000103177824 */ /* 0x000fe200018e0611 */
[----:B------:R-:W-:Y:S01]  /*1170*/  ULOP3.LUT UR5, UR4, 0xfffe, URZ, 0xc0, !UPT ;  /* 0x0000fffe04057892 */ /* 0x000fe2000f8ec0ff */
[----:B------:R-:W-:Y:S01]  /*1180*/  IMAD.SHL.U32 R3, R14, 0x4, RZ ;  /* 0x000000040e037824 */ /* 0x000fe200078e00ff */
[----:B------:R1:W-:Y:S01]  /*1190*/  LDGSTS.E.BYPASS.LTC128B.128 [R18+0x8480], desc[UR24][R16.64+0x80], P0 ;  /* 0x0848008010127fae */ /* 0x0003e20008181a18 */
[----:B------:R-:W-:Y:S01]  /*11a0*/  IADD3 R28, P0, PT, R20, R66, RZ ;  /* 0x00000042141c7210 */ /* 0x000fe20007f1e0ff */
[----:B------:R-:W-:Y:S01]  /*11b0*/  IMAD.SHL.U32 R8, R13, 0x10, RZ ;  /* 0x000000100d087824 */ /* 0x000fe200078e00ff */
[----:B------:R-:W-:Y:S01]  /*11c0*/  UIADD3 UR5, UPT, UPT, URZ, -UR5, URZ ;  /* 0x80000005ff057290 */ /* 0x000fe2000fffe0ff */
[----:B------:R-:W-:Y:S01]  /*11d0*/  LOP3.LUT P3, RZ, R3, 0x10, RZ, 0xc0, !PT ;  /* 0x0000001003ff7812 */ /* 0x000fe2000786c0ff */
[----:B------:R-:W-:Y:S01]  /*11e0*/  IMAD.SHL.U32 R3, R14, 0x2, RZ ;  /* 0x000000020e037824 */ /* 0x000fe200078e00ff */
[----:B------:R-:W0:Y:S01]  /*11f0*/  LDGDEPBAR ;  /* 0x00000000000079af */ /* 0x000e220000000000 */
[----:B------:R-:W-:Y:S01]  /*1200*/  IMAD.X R29, R21, 0x1, R67, P0 ;  /* 0x00000001151d7824 */ /* 0x000fe200000e0643 */
[----:B------:R-:W-:-:S02]  /*1210*/  UPRMT UR5, UR5, 0x7710, URZ ;  /* 0x0000771005057896 */ /* 0x000fc400080000ff */
[----:B------:R3:W-:Y:S01]  /*1220*/  LDGSTS.E.BYPASS.LTC128B.128 [R9+0x80], desc[UR24][R20.64], P1 ;  /* 0x0008000014097fae */ /* 0x0007e20008981a18 */
[----:B--2---:R-:W-:Y:S01]  /*1230*/  IADD3 R26, P1, PT, R28, R66, RZ ;  /* 0x000000421c1a7210 */ /* 0x004fe20007f3e0ff */
[----:B------:R-:W-:Y:S01]  /*1240*/  UIADD3 UR5, UPT, UPT, UR14, UR5, URZ ;  /* 0x000000050e057290 */ /* 0x000fe2000fffe0ff */
[----:B------:R-:W-:Y:S01]  /*1250*/  LOP3.LUT P0, RZ, R3, 0x10, RZ, 0xc0, !PT ;  /* 0x0000001003ff7812 */ /* 0x000fe2000780c0ff */
[----:B------:R-:W-:Y:S01]  /*1260*/  LDGSTS.E.BYPASS.LTC128B.128 [R6+0x80], desc[UR24][R28.64], P4 ;  /* 0x000800001c067fae */ /* 0x000fe2000a181a18 */
[----:B------:R-:W-:Y:S01]  /*1270*/  LEA.HI.SX32 R3, R102, 0xfffffffe, 0x1b ;  /* 0xfffffffe66037811 */ /* 0x000fe200078fdaff */
[----:B------:R-:W-:Y:S01]  /*1280*/  IMAD.X R27, R29, 0x1, R67, P1 ;  /* 0x000000011d1b7824 */ /* 0x000fe200008e0643 */
[----:B------:R-:W-:Y:S02]  /*1290*/  UPRMT UR10, UR5, 0x8880, URZ ;  /* 0x00008880050a7896 */ /* 0x000fe400080000ff */
[C---:B------:R-:W-:Y:S02]  /*12a0*/  ISETP.NE.AND P4, PT, R3.reuse, RZ, PT ;  /* 0x000000ff0300720c */ /* 0x040fe40003f85270 */
[----:B------:R-:W-:Y:S01]  /*12b0*/  ISETP.NE.AND P6, PT, R3, RZ, !P2 ;  /* 0x000000ff0300720c */ /* 0x000fe200057c5270 */
[----:B------:R-:W-:Y:S01]  /*12c0*/  IMAD.SHL.U32 R3, R176, 0x2, RZ ;  /* 0x00000002b0037824 */ /* 0x000fe200078e00ff */
[----:B------:R-:W-:Y:S01]  /*12d0*/  LDGSTS.E.BYPASS.LTC128B.128 [R9+0x1080], desc[UR24][R26.64], P3 ;  /* 0x010800001a097fae */ /* 0x000fe20009981a18 */
[----:B------:R-:W-:-:S02]  /*12e0*/  LOP3.LUT P3, RZ, R10, 0x10, RZ, 0xc0, !PT ;  /* 0x000000100aff7812 */ /* 0x000fc4000786c0ff */
[----:B------:R-:W-:Y:S02]  /*12f0*/  SEL R174, R14, RZ, P4 ;  /* 0x000000ff0eae7207 */ /* 0x000fe40002000000 */
[----:B-1----:R-:W-:Y:S02]  /*1300*/  IADD3 R16, P1, PT, R26, R66, RZ ;  /* 0x000000421a107210 */ /* 0x002fe40007f3e0ff */
[----:B------:R-:W-:Y:S01]  /*1310*/  SEL R175, R13, RZ, P4 ;  /* 0x000000ff0daf7207 */ /* 0x000fe20002000000 */
[----:B------:R-:W-:Y:S02]  /*1320*/  IMAD.SHL.U32 R12, R174, 0x10, RZ ;  /* 0x00000010ae0c7824 */ /* 0x000fe400078e00ff */
[----:B------:R-:W-:Y:S01]  /*1330*/  IMAD.X R17, R27, 0x1, R67, P1 ;  /* 0x000000011b117824 */ /* 0x000fe200008e0643 */
[----:B------:R-:W-:Y:S01]  /*1340*/  LOP3.LUT P1, RZ, R8, 0x10, RZ, 0xc0, !PT ;  /* 0x0000001008ff7812 */ /* 0x000fe2000782c0ff */
[----:B------:R-:W-:-:S03]  /*1350*/  IMAD.SHL.U32 R8, R13, 0x4, RZ ;  /* 0x000000040d087824 */ /* 0x000fc600078e00ff */
[----:B------:R-:W-:Y:S01]  /*1360*/  LDGSTS.E.BYPASS.LTC128B.128 [R6+0x1080], desc[UR24][R16.64], P0 ;  /* 0x0108000010067fae */ /* 0x000fe20008181a18 */
[----:B---3--:R-:W-:-:S04]  /*1370*/  IADD3 R20, P0, PT, R3, R4, RZ ;  /* 0x0000000403147210 */ /* 0x008fc80007f1e0ff */
[C---:B------:R-:W-:Y:S01]  /*1380*/  LEA.HI.X.SX32 R21, R3.reuse, R5, 0x1, P0 ;  /* 0x0000000503157211 */ /* 0x040fe200000f0eff */
[----:B------:R-:W-:Y:S01]  /*1390*/  VIADD R3, R3, 0x40 ;  /* 0x0000004003037836 */ /* 0x000fe20000000000 */
[----:B------:R-:W-:Y:S01]  /*13a0*/  LOP3.LUT P0, RZ, R8, 0x10, RZ, 0xc0, !PT ;  /* 0x0000001008ff7812 */ /* 0x000fe2000780c0ff */
[----:B------:R-:W-:Y:S02]  /*13b0*/  IMAD.SHL.U32 R8, R13, 0x2, RZ ;  /* 0x000000020d087824 */ /* 0x000fe400078e00ff */
[----:B------:R1:W-:Y:S03]  /*13c0*/  @P5 LDGSTS.E.BYPASS.LTC128B.128 [R2+0x10080], desc[UR24][R20.64] ;  /* 0x1008000014025fae */ /* 0x0003e6000b981a18 */
[----:B------:R-:W-:Y:S01]  /*13d0*/  LOP3.LUT P5, RZ, R8, 0x10, RZ, 0xc0, !PT ;  /* 0x0000001008ff7812 */ /* 0x000fe200078ac0ff */
[----:B------:R-:W-:Y:S01]  /*13e0*/  LDGSTS.E.BYPASS.LTC128B.128 [R19+0xa000], desc[UR24][R22.64], P1 ;  /* 0x0a00000016137fae */ /* 0x000fe20008981a18 */
[----:B------:R-:W-:Y:S01]  /*13f0*/  IADD3 R10, P1, PT, R22, UR8, RZ ;  /* 0x00000008160a7c10 */ /* 0x000fe2000ff3e0ff */
[----:B------:R-:W-:-:S02]  /*1400*/  IMAD.SHL.U32 R8, R174, 0x8, RZ ;  /* 0x00000008ae087824 */ /* 0x000fc400078e00ff */
[----:B------:R-:W-:Y:S01]  /*1410*/  LDGSTS.E.BYPASS.LTC128B.128 [R19+0xa080], desc[UR24][R22.64+0x80], P3 ;  /* 0x0a08008016137fae */ /* 0x000fe20009981a18 */
[----:B------:R-:W-:Y:S02]  /*1420*/  IADD3.X R11, PT, PT, R23, UR9, RZ, P1, !PT ;  /* 0x00000009170b7c10 */ /* 0x000fe40008ffe4ff */
[----:B------:R-:W-:Y:S01]  /*1430*/  LOP3.LUT P1, RZ, R8, 0x10, RZ, 0xc0, !PT ;  /* 0x0000001008ff7812 */ /* 0x000fe2000782c0ff */
[----:B------:R-:W-:Y:S01]  /*1440*/  IMAD.SHL.U32 R8, R174, 0x4, RZ ;  /* 0x00000004ae087824 */ /* 0x000fe200078e00ff */
[----:B------:R-:W-:Y:S01]  /*1450*/  LOP3.LUT P3, RZ, R12, 0x10, RZ, 0xc0, !PT ;  /* 0x000000100cff7812 */ /* 0x000fe2000786c0ff */
[----:B------:R-:W-:Y:S01]  /*1460*/  LDGSTS.E.BYPASS.LTC128B.128 [R18+0xa400], desc[UR24][R10.64], P0 ;  /* 0x0a4000000a127fae */ /* 0x000fe20008181a18 */
[----:B------:R-:W-:Y:S01]  /*1470*/  IADD3 R172, P0, PT, R16, R68, RZ ;  /* 0x0000004410ac7210 */ /* 0x000fe20007f1e0ff */
[----:B------:R-:W-:Y:S02]  /*1480*/  IMAD.SHL.U32 R12, R174, 0x2, RZ ;  /* 0x00000002ae0c7824 */ /* 0x000fe400078e00ff */
[----:B------:R2:W-:Y:S02]  /*1490*/  LDGSTS.E.BYPASS.LTC128B.128 [R18+0xa480], desc[UR24][R10.64+0x80], P5 ;  /* 0x0a4800800a127fae */ /* 0x0005e4000a981a18 */
[----:B------:R-:W-:Y:S01]  /*14a0*/  IMAD.X R173, R17, 0x1, R69, P0 ;  /* 0x0000000111ad7824 */ /* 0x000fe200000e0645 */
[----:B------:R-:W-:Y:S01]  /*14b0*/  LOP3.LUT P0, RZ, R8, 0x10, RZ, 0xc0, !PT ;  /* 0x0000001008ff7812 */ /* 0x000fe2000780c0ff */
[----:B------:R-:W0:Y:S01]  /*14c0*/  LDGDEPBAR ;  /* 0x00000000000079af */ /* 0x000e220000000000 */
[----:B------:R-:W-:-:S03]  /*14d0*/  IMAD.SHL.U32 R8, R175, 0x10, RZ ;  /* 0x00000010af087824 */ /* 0x000fc600078e00ff */
[----:B------:R-:W-:Y:S01]  /*14e0*/  LDGSTS.E.BYPASS.LTC128B.128 [R9+0x100], desc[UR24][R172.64], P3 ;  /* 0x00100000ac097fae */ /* 0x000fe20009981a18 */
[-C--:B-1----:R-:W-:Y:S02]  /*14f0*/  IADD3 R20, P4, PT, R172, R66.reuse, RZ ;  /* 0x00000042ac147210 */ /* 0x082fe40007f9e0ff */
[----:B------:R-:W-:Y:S01]  /*1500*/  LOP3.LUT P3, RZ, R8, 0x10, RZ, 0xc0, !PT ;  /* 0x0000001008ff7812 */ /* 0x000fe2000786c0ff */
[----:B------:R-:W-:Y:S02]  /*1510*/  IMAD.SHL.U32 R8, R175, 0x4, RZ ;  /* 0x00000004af087824 */ /* 0x000fe400078e00ff */
[----:B------:R-:W-:Y:S01]  /*1520*/  IMAD.X R21, R173, 0x1, R67, P4 ;  /* 0x00000001ad157824 */ /* 0x000fe200020e0643 */
[----:B------:R-:W-:-:S04]  /*1530*/  IADD3 R14, P4, PT, R20, R66, RZ ;  /* 0x00000042140e7210 */ /* 0x000fc80007f9e0ff */
[----:B------:R-:W-:Y:S01]  /*1540*/  LDGSTS.E.BYPASS.LTC128B.128 [R6+0x100], desc[UR24][R20.64], P1 ;  /* 0x0010000014067fae */ /* 0x000fe20008981a18 */
[--C-:B------:R-:W-:Y:S01]  /*1550*/  IMAD.X R15, R21, 0x1, R67.reuse, P4 ;  /* 0x00000001150f7824 */ /* 0x100fe200020e0643 */
[----:B------:R-:W-:Y:S02]  /*1560*/  IADD3 R16, P1, PT, R14, R66, RZ ;  /* 0x000000420e107210 */ /* 0x000fe40007f3e0ff */
[----:B------:R-:W-:Y:S01]  /*1570*/  LOP3.LUT P4, RZ, R12, 0x10, RZ, 0xc0, !PT ;  /* 0x000000100cff7812 */ /* 0x000fe2000788c0ff */
[----:B------:R-:W-:Y:S01]  /*1580*/  IMAD.SHL.U32 R12, R175, 0x8, RZ ;  /* 0x00000008af0c7824 */ /* 0x000fe200078e00ff */
[----:B------:R1:W-:Y:S01]  /*1590*/  LDGSTS.E.BYPASS.LTC128B.128 [R9+0x1100], desc[UR24][R14.64], P0 ;  /* 0x011000000e097fae */ /* 0x0003e20008181a18 */
[----:B------:R-:W-:Y:S01]  /*15a0*/  IADD3 R4, P0, PT, R3, R4, RZ ;  /* 0x0000000403047210 */ /* 0x000fe20007f1e0ff */
[----:B------:R-:W-:Y:S01]  /*15b0*/  IMAD.X R17, R15, 0x1, R67, P1 ;  /* 0x000000010f117824 */ /* 0x000fe200008e0643 */
[----:B------:R-:W-:Y:S01]  /*15c0*/  LOP3.LUT P1, RZ, R8, 0x10, RZ, 0xc0, !PT ;  /* 0x0000001008ff7812 */ /* 0x000fe2000782c0ff */
[----:B------:R-:W-:Y:S01]  /*15d0*/  IMAD.U32 R8, RZ, RZ, UR10 ;  /* 0x0000000aff087e24 */ /* 0x000fe2000f8e00ff */
[----:B------:R-:W-:Y:S01]  /*15e0*/  LOP3.LUT P5, RZ, R12, 0x10, RZ, 0xc0, !PT ;  /* 0x000000100cff7812 */ /* 0x000fe200078ac0ff */
[----:B------:R-:W-:Y:S01]  /*15f0*/  IMAD.X R5, RZ, RZ, R5, P0 ;  /* 0x000000ffff057224 */ /* 0x000fe200000e0605 */
[----:B------:R-:W-:Y:S01]  /*1600*/  IADD3 R146, P0, PT, R10, UR6, RZ ;  /* 0x000000060a927c10 */ /* 0x000fe2000ff1e0ff */
[----:B------:R-:W3:Y:S01]  /*1610*/  LDC.64 R12, c[0x0][0x4b0] ;  /* 0x00012c00ff0c7b82 */ /* 0x000ee20000000a00 */
[----:B------:R-:W-:-:S02]  /*1620*/  IMAD R8, R8, 0x40, R7 ;  /* 0x0000004008087824 */ /* 0x000fc400078e0207 */
[----:B------:R-:W-:Y:S01]  /*1630*/  IADD3.X R145, PT, PT, R11, UR7, RZ, P0, !PT ;  /* 0x000000070b917c10 */ /* 0x000fe200087fe4ff */
[----:B------:R-:W-:Y:S01]  /*1640*/  IMAD.SHL.U32 R7, R175, 0x2, RZ ;  /* 0x00000002af077824 */ /* 0x000fe200078e00ff */
[----:B------:R4:W-:Y:S01]  /*1650*/  LDGSTS.E.BYPASS.LTC128B.128 [R6+0x1100], desc[UR24][R16.64], P4 ;  /* 0x0110000010067fae */ /* 0x0009e2000a181a18 */
[----:B------:R-:W-:Y:S02]  /*1660*/  IMAD.MOV.U32 R144, RZ, RZ, R146 ;  /* 0x000000ffff907224 */ /* 0x000fe400078e0092 */
[----:B--2---:R-:W2:Y:S01]  /*1670*/  LDC.64 R10, c[0x0][0x4b8] ;  /* 0x00012e00ff0a7b82 */ /* 0x004ea20000000a00 */
[----:B------:R-:W-:Y:S01]  /*1680*/  LOP3.LUT P4, RZ, R7, 0x10, RZ, 0xc0, !PT ;  /* 0x0000001007ff7812 */ /* 0x000fe2000788c0ff */
[----:B------:R4:W-:Y:S04]  /*1690*/  @P6 LDGSTS.E.BYPASS.LTC128B.128 [R2+0x10100], desc[UR24][R4.64] ;  /* 0x1010000004026fae */ /* 0x0009e8000b981a18 */
[----:B------:R-:W-:Y:S04]  /*16a0*/  LDGSTS.E.BYPASS.LTC128B.128 [R19+0xc000], desc[UR24][R144.64], P3 ;  /* 0x0c00000090137fae */ /* 0x000fe80009981a18 */
[----:B------:R-:W-:Y:S01]  /*16b0*/  LDGSTS.E.BYPASS.LTC128B.128 [R19+0xc080], desc[UR24][R144.64+0x80], P5 ;  /* 0x0c08008090137fae */ /* 0x000fe2000a981a18 */
[----:B-1----:R-:W-:Y:S01]  /*16c0*/  VIADD R9, R8, 0x8 ;  /* 0x0000000808097836 */ /* 0x002fe20000000000 */
[----:B------:R-:W-:-:S02]  /*16d0*/  IADD3 R14, P0, PT, R146, UR8, RZ ;  /* 0x00000008920e7c10 */ /* 0x000fc4000ff1e0ff */
[----:B------:R-:W-:Y:S02]  /*16e0*/  ISETP.GE.AND P5, PT, R8, UR12, PT ;  /* 0x0000000c08007c0c */ /* 0x000fe4000bfa6270 */
[----:B------:R-:W-:Y:S02]  /*16f0*/  ISETP.GE.AND P6, PT, R9, UR12, PT ;  /* 0x0000000c09007c0c */ /* 0x000fe4000bfc6270 */
[----:B------:R-:W-:-:S05]  /*1700*/  IADD3.X R15, PT, PT, R145, UR9, RZ, P0, !PT ;  /* 0x00000009910f7c10 */ /* 0x000fca00087fe4ff */
[----:B------:R-:W-:Y:S01]  /*1710*/  LDGSTS.E.BYPASS.LTC128B.128 [R18+0xc400], desc[UR24][R14.64], P1 ;  /* 0x0c4000000e127fae */ /* 0x000fe20008981a18 */
[----:B----4-:R-:W-:-:S03]  /*1720*/  VIADD R6, R8, 0x10 ;  /* 0x0000001008067836 */ /* 0x010fc60000000000 */
[----:B------:R1:W-:Y:S01]  /*1730*/  LDGSTS.E.BYPASS.LTC128B.128 [R18+0xc480], desc[UR24][R14.64+0x80], P4 ;  /* 0x0c4800800e127fae */ /* 0x0003e2000a181a18 */
[----:B------:R-:W-:Y:S01]  /*1740*/  VIADD R2, R8, 0x18 ;  /* 0x0000001808027836 */ /* 0x000fe20000000000 */
[----:B------:R-:W-:Y:S01]  /*1750*/  ISETP.GE.AND P0, PT, R6, UR12, PT ;  /* 0x0000000c06007c0c */ /* 0x000fe2000bf06270 */
[C---:B------:R-:W-:Y:S01]  /*1760*/  VIADD R4, R8.reuse, 0x20 ;  /* 0x0000002008047836 */ /* 0x040fe20000000000 */
[----:B------:R-:W-:Y:S01]  /*1770*/  PRMT R165, RZ, 0x7610, R165 ;  /* 0x00007610ffa57816 */ /* 0x000fe200000000a5 */
[----:B---3--:R-:W-:Y:S01]  /*1780*/  IMAD.WIDE R6, R8, 0x2, R12 ;  /* 0x0000000208067825 */ /* 0x008fe200078e020c */
[----:B------:R-:W-:Y:S01]  /*1790*/  ISETP.GE.AND P3, PT, R2, UR12, PT ;  /* 0x0000000c02007c0c */ /* 0x000fe2000bf66270 */
[----:B------:R-:W0:Y:S01]  /*17a0*/  LDGDEPBAR ;  /* 0x00000000000079af */ /* 0x000e220000000000 */
[----:B------:R-:W-:Y:S01]  /*17b0*/  ISETP.GE.AND P1, PT, R4, UR12, PT ;  /* 0x0000000c04007c0c */ /* 0x000fe2000bf26270 */
[C---:B------:R-:W-:Y:S02]  /*17c0*/  VIADD R2, R8.reuse, 0x28 ;  /* 0x0000002808027836 */ /* 0x040fe40000000000 */
[----:B--2---:R-:W-:Y:S01]  /*17d0*/  IMAD.WIDE R4, R8, 0x2, R10 ;  /* 0x0000000208047825 */ /* 0x004fe200078e020a */
[----:B------:R-:W2:Y:S02]  /*17e0*/  @!P5 LDG.E.LTC128B.U16 R167, desc[UR24][R6.64] ;  /* 0x0000001806a7d981 */ /* 0x000ea4000c1e1520 */
[----:B------:R-:W-:Y:S01]  /*17f0*/  ISETP.GE.AND P4, PT, R2, UR12, PT ;  /* 0x0000000c02007c0c */ /* 0x000fe2000bf86270 */
[C---:B------:R-:W-:Y:S01]  /*1800*/  VIADD R2, R8.reuse, 0x30 ;  /* 0x0000003008027836 */ /* 0x040fe20000000000 */
[----:B------:R-:W2:Y:S01]  /*1810*/  @!P5 LDG.E.LTC128B.U16 R159, desc[UR24][R4.64] ;  /* 0x00000018049fd981 */ /* 0x000ea2000c1e1520 */
[----:B------:R-:W-:-:S03]  /*1820*/  VIADD R8, R8, 0x38 ;  /* 0x0000003808087836 */ /* 0x000fc60000000000 */
[----:B------:R-:W3:Y:S01]  /*1830*/  @!P6 LDG.E.LTC128B.U16 R166, desc[UR24][R6.64+0x10] ;  /* 0x0000101806a6e981 */ /* 0x000ee2000c1e1520 */
[----:B------:R-:W-:-:S03]  /*1840*/  ISETP.GE.AND P5, PT, R2, UR12, PT ;  /* 0x0000000c02007c0c */ /* 0x000fc6000bfa6270 */
[----:B------:R-:W3:Y:S01]  /*1850*/  @!P6 LDG.E.LTC128B.U16 R158, desc[UR24][R4.64+0x10] ;  /* 0x00001018049ee981 */ /* 0x000ee2000c1e1520 */
[----:B------:R-:W-:Y:S02]  /*1860*/  ISETP.GE.AND P6, PT, R8, UR12, PT ;  /* 0x0000000c08007c0c */ /* 0x000fe4000bfc6270 */
[----:B------:R-:W-:Y:S01]  /*1870*/  PRMT R164, RZ, 0x7610, R164 ;  /* 0x00007610ffa47816 */ /* 0x000fe200000000a4 */
[----:B------:R-:W4:Y:S01]  /*1880*/  @!P0 LDG.E.LTC128B.U16 R165, desc[UR24][R6.64+0x20] ;  /* 0x0000201806a58981 */ /* 0x000f22000c1e1520 */
[----:B------:R-:W-:Y:S02]  /*1890*/  PRMT R163, RZ, 0x7610, R163 ;  /* 0x00007610ffa37816 */ /* 0x000fe400000000a3 */
[----:B------:R-:W-:Y:S01]  /*18a0*/  PRMT R162, RZ, 0x7610, R162 ;  /* 0x00007610ffa27816 */ /* 0x000fe200000000a2 */
[----:B------:R-:W-:-:S04]  /*18b0*/  DEPBAR.LE SB0, 0x2 ;  /* 0x000080800000791a */ /* 0x000fc80000000000 */
[----:B------:R-:W-:Y:S01]  /*18c0*/  PRMT R161, RZ, 0x7610, R161 ;  /* 0x00007610ffa17816 */ /* 0x000fe200000000a1 */
[----:B------:R-:W4:Y:S01]  /*18d0*/  @!P3 LDG.E.LTC128B.U16 R164, desc[UR24][R6.64+0x30] ;  /* 0x0000301806a4b981 */ /* 0x000f22000c1e1520 */
[----:B------:R-:W-:Y:S02]  /*18e0*/  PRMT R160, RZ, 0x7610, R160 ;  /* 0x00007610ffa07816 */ /* 0x000fe400000000a0 */
[----:B------:R-:W-:Y:S01]  /*18f0*/  PRMT R157, RZ, 0x7610, R157 ;  /* 0x00007610ff9d7816 */ /* 0x000fe2000000009d */
[----:B------:R-:W4:Y:S01]  /*1900*/  @!P1 LDG.E.LTC128B.U16 R163, desc[UR24][R6.64+0x40] ;  /* 0x0000401806a39981 */ /* 0x000f22000c1e1520 */
[----:B------:R-:W-:Y:S02]  /*1910*/  PRMT R156, RZ, 0x7610, R156 ;  /* 0x00007610ff9c7816 */ /* 0x000fe4000000009c */
[----:B------:R-:W-:Y:S01]  /*1920*/  PRMT R155, RZ, 0x7610, R155 ;  /* 0x00007610ff9b7816 */ /* 0x000fe2000000009b */
[----:B------:R-:W4:Y:S01]  /*1930*/  @!P4 LDG.E.LTC128B.U16 R162, desc[UR24][R6.64+0x50] ;  /* 0x0000501806a2c981 */ /* 0x000f22000c1e1520 */
[----:B------:R-:W-:-:S02]  /*1940*/  PRMT R154, RZ, 0x7610, R154 ;  /* 0x00007610ff9a7816 */ /* 0x000fc4000000009a */
[----:B------:R-:W-:Y:S01]  /*1950*/  PRMT R153, RZ, 0x7610, R153 ;  /* 0x00007610ff997816 */ /* 0x000fe20000000099 */
[----:B------:R-:W4:Y:S01]  /*1960*/  @!P0 LDG.E.LTC128B.U16 R157, desc[UR24][R4.64+0x20] ;  /* 0x00002018049d8981 */ /* 0x000f22000c1e1520 */
[----:B------:R-:W-:-:S03]  /*1970*/  PRMT R152, RZ, 0x7610, R152 ;  /* 0x00007610ff987816 */ /* 0x000fc60000000098 */
[----:B------:R-:W4:Y:S04]  /*1980*/  @!P3 LDG.E.LTC128B.U16 R156, desc[UR24][R4.64+0x30] ;  /* 0x00003018049cb981 */ /* 0x000f28000c1e1520 */
[----:B------:R-:W4:Y:S04]  /*1990*/  @!P1 LDG.E.LTC128B.U16 R155, desc[UR24][R4.64+0x40] ;  /* 0x00004018049b9981 */ /* 0x000f28000c1e1520 */
[----:B------:R-:W4:Y:S04]  /*19a0*/  @!P4 LDG.E.LTC128B.U16 R154, desc[UR24][R4.64+0x50] ;  /* 0x00005018049ac981 */ /* 0x000f28000c1e1520 */
[----:B------:R-:W4:Y:S04]  /*19b0*/  @!P5 LDG.E.LTC128B.U16 R161, desc[UR24][R6.64+0x60] ;  /* 0x0000601806a1d981 */ /* 0x000f28000c1e1520 */
[----:B------:R-:W4:Y:S04]  /*19c0*/  @!P6 LDG.E.LTC128B.U16 R160, desc[UR24][R6.64+0x70] ;  /* 0x0000701806a0e981 */ /* 0x000f28000c1e1520 */
[----:B------:R-:W4:Y:S04]  /*19d0*/  @!P5 LDG.E.LTC128B.U16 R153, desc[UR24][R4.64+0x60] ;  /* 0x000060180499d981 */ /* 0x000f28000c1e1520 */
[----:B------:R1:W4:Y:S01]  /*19e0*/  @!P6 LDG.E.LTC128B.U16 R152, desc[UR24][R4.64+0x70] ;  /* 0x000070180498e981 */ /* 0x000322000c1e1520 */
[----:B------:R-:W-:Y:S01]  /*19f0*/  USHF.R.S32.HI UR22, URZ, 0x2, UR22 ;  /* 0x00000002ff167899 */ /* 0x000fe20008011416 */
[C---:B------:R-:W-:Y:S01]  /*1a00*/  LOP3.LUT R71, R150.reuse, 0x1f, RZ, 0xc0, !PT ;  /* 0x0000001f96477812 */ /* 0x040fe200078ec0ff */
[C---:B------:R-:W-:Y:S01]  /*1a10*/  IMAD.SHL.U32 R101, R150.reuse, 0x40, RZ ;  /* 0x0000004096657824 */ /* 0x040fe200078e00ff */
[----:B------:R-:W-:Y:S01]  /*1a20*/  SHF.R.U32.HI R168, RZ, 0x1, R150 ;  /* 0x00000001ffa87819 */ /* 0x000fe20000011696 */
[----:B------:R-:W-:Y:S01]  /*1a30*/  USHF.L.U32 UR6, UR22, 0x3, URZ ;  /* 0x0000000316067899 */ /* 0x000fe200080006ff */
[----:B------:R-:W-:Y:S01]  /*1a40*/  SHF.R.U32.HI R71, RZ, 0x4, R71 ;  /* 0x00000004ff477819 */ /* 0x000fe20000011647 */
[----:B------:R-:W-:Y:S01]  /*1a50*/  IMAD.SHL.U32 R104, R150, 0x100, RZ ;  /* 0x0000010096687824 */ /* 0x000fe200078e00ff */
[----:B------:R-:W-:Y:S01]  /*1a60*/  LOP3.LUT R151, R101, 0x40, RZ, 0xc0, !PT ;  /* 0x0000004065977812 */ /* 0x000fe200078ec0ff */
[----:B------:R-:W-:Y:S01]  /*1a70*/  ULEA UR10, UR10, UR6, 0xa ;  /* 0x000000060a0a7291 */ /* 0x000fe2000f8e50ff */
[----:B------:R-:W-:-:S02]  /*1a80*/  LOP3.LUT R2, R71, 0x3, R168, 0x78, !PT ;  /* 0x0000000347027812 */ /* 0x000fc400078e78a8 */
[----:B------:R-:W-:Y:S01]  /*1a90*/  LOP3.LUT R168, R71, 0x4, R168, 0xf8, !PT ;  /* 0x0000000447a87812 */ /* 0x000fe200078ef8a8 */
[----:B------:R-:W-:Y:S01]  /*1aa0*/  ULEA UR19, UR10, UR13, 0x4 ;  /* 0x0000000d0a137291 */ /* 0x000fe2000f8e20ff */
[----:B------:R-:W-:Y:S01]  /*1ab0*/  LOP3.LUT R104, R104, 0xe00, RZ, 0xc0, !PT ;  /* 0x00000e0068687812 */ /* 0x000fe200078ec0ff */
[----:B------:R-:W-:Y:S01]  /*1ac0*/  IMAD R151, R2, 0x10, R151 ;  /* 0x0000001002977824 */ /* 0x000fe200078e0297 */
[----:B------:R-:W-:Y:S01]  /*1ad0*/  UIADD3 UR7, UPT, UPT, UR13, 0x10000, URZ ;  /* 0x000100000d077890 */ /* 0x000fe2000fffe0ff */
[----:B------:R-:W-:-:S03]  /*1ae0*/  VIADD R168, R168, UR6 ;  /* 0x00000006a8a87c36 */ /* 0x000fc60008000000 */
[----:B------:R-:W-:Y:S01]  /*1af0*/  IADD3 R24, PT, PT, R104, UR19, R151 ;  /* 0x0000001368187c10 */ /* 0x000fe2000fffe097 */
[----:B------:R-:W-:Y:S01]  /*1b00*/  BAR.SYNC.DEFER_BLOCKING 0x0 ;  /* 0x0000000000007b1d */ /* 0x000fe20000010000 */
[----:B------:R-:W-:Y:S01]  /*1b10*/  LEA R168, R168, UR7, 0x4 ;  /* 0x00000007a8a87c11 */ /* 0x000fe2000f8e20ff */
[----:B------:R-:W-:Y:S01]  /*1b20*/  UPRMT UR4, UR4, 0x8880, URZ ;  /* 0x0000888004047896 */ /* 0x000fe200080000ff */
[----:B------:R-:W-:-:S03]  /*1b30*/  VIADD R27, R71, 0x2 ;  /* 0x00000002471b7836 */ /* 0x000fc60000000000 */
[----:B------:R-:W2:Y:S04]  /*1b40*/  LDSM.16.M88.4 R20, [R24] ;  /* 0x000000001814783b */ /* 0x000ea80000000200 */
[----:B-1----:R-:W-:Y:S04]  /*1b50*/  LDSM.16.M88.4 R16, [R24+0x1000] ;  /* 0x001000001810783b */ /* 0x002fe80000000200 */
[----:B------:R-:W-:Y:S04]  /*1b60*/  LDSM.16.M88.4 R12, [R24+0x2000] ;  /* 0x00200000180c783b */ /* 0x000fe80000000200 */
[----:B------:R1:W-:Y:S04]  /*1b70*/  LDSM.16.M88.4 R8, [R24+0x3000] ;  /* 0x003000001808783b */ /* 0x0003e80000000200 */
[----:B------:R-:W2:Y:S01]  /*1b80*/  LDSM.16.M88.4 R4, [R168] ;  /* 0x00000000a804783b */ /* 0x000ea20000000200 */
[----:B------:R-:W-:Y:S01]  /*1b90*/  USHF.R.S32.HI UR4, URZ, 0x1, UR4 ;  /* 0x00000001ff047899 */ /* 0x000fe20008011404 */
[----:B------:R-:W-:-:S02]  /*1ba0*/  LOP3.LUT R29, R71, 0x3, R150, 0x78, !PT ;  /* 0x00000003471d7812 */ /* 0x000fc400078e7896 */
[--C-:B------:R-:W-:Y:S01]  /*1bb0*/  LOP3.LUT R27, R27, 0x3, R150.reuse, 0x78, !PT ;  /* 0x000000031b1b7812 */ /* 0x100fe200078e7896 */
[----:B------:R-:W-:Y:S01]  /*1bc0*/  UPRMT UR20, UR4, 0x9910, URZ ;  /* 0x0000991004147896 */ /* 0x000fe200080000ff */
[----:B------:R-:W-:Y:S02]  /*1bd0*/  ISETP.GE.AND P0, PT, R0, 0x20, PT ;  /* 0x000000200000780c */ /* 0x000fe40003f06270 */
[--C-:B------:R-:W-:Y:S01]  /*1be0*/  LOP3.LUT R0, R29, 0x4, R150.reuse, 0xf4, !PT ;  /* 0x000000041d007812 */ /* 0x100fe200078ef496 */
[----:B------:R-:W-:Y:S01]  /*1bf0*/  ULEA UR4, UR22, UR20, 0x6 ;  /* 0x0000001416047291 */ /* 0x000fe2000f8e30ff */
[--C-:B------:R-:W-:Y:S01]  /*1c00*/  LOP3.LUT R26, R27, 0x4, R150.reuse, 0xf4, !PT ;  /* 0x000000041b1a7812 */ /* 0x100fe200078ef496 */
[----:B------:R-:W-:Y:S01]  /*1c10*/  UIADD3 UR13, UPT, UPT, UR13, 0x8000, URZ ;  /* 0x000080000d0d7890 */ /* 0x000fe2000fffe0ff */
[--C-:B------:R-:W-:Y:S02]  /*1c20*/  LOP3.LUT R2, R29, 0x4, R150.reuse, 0xf8, !PT ;  /* 0x000000041d027812 */ /* 0x100fe400078ef896 */
[----:B------:R-:W-:Y:S01]  /*1c30*/  LOP3.LUT R28, R27, 0x4, R150, 0xf8, !PT ;  /* 0x000000041b1c7812 */ /* 0x000fe200078ef896 */
[----:B------:R-:W-:Y:S01]  /*1c40*/  USHF.L.U32 UR4, UR4, 0x7, URZ ;  /* 0x0000000704047899 */ /* 0x000fe200080006ff */
[----:B------:R-:W-:-:S02]  /*1c50*/  LOP3.LUT R27, R0, 0xf0, R25, 0xf8, !PT ;  /* 0x000000f0001b7812 */ /* 0x000fc400078ef819 */
[--C-:B------:R-:W-:Y:S02]  /*1c60*/  LOP3.LUT R26, R26, 0xf0, R25.reuse, 0xf8, !PT ;  /* 0x000000f01a1a7812 */ /* 0x100fe400078ef819 */
[--C-:B------:R-:W-:Y:S02]  /*1c70*/  LOP3.LUT R29, R2, 0xf0, R25.reuse, 0xf8, !PT ;  /* 0x000000f0021d7812 */ /* 0x100fe400078ef819 */
[----:B------:R-:W-:Y:S02]  /*1c80*/  LOP3.LUT R28, R28, 0xf0, R25, 0xf8, !PT ;  /* 0x000000f01c1c7812 */ /* 0x000fe400078ef819 */
[----:B------:R-:W-:Y:S02]  /*1c90*/  LEA R80, R27, UR13, 0x4 ;  /* 0x0000000d1b507c11 */ /* 0x000fe4000f8e20ff */
[----:B------:R-:W-:Y:S01]  /*1ca0*/  LEA R84, R26, UR13, 0x4 ;  /* 0x0000000d1a547c11 */ /* 0x000fe2000f8e20ff */
[----:B------:R-:W-:Y:S01]  /*1cb0*/  ULOP3.LUT UR21, UR5, 0xffff, URZ, 0xc0, !UPT ;  /* 0x0000ffff05157892 */ /* 0x000fe2000f8ec0ff */
[----:B------:R-:W-:-:S02]  /*1cc0*/  LEA R29, R29, UR13, 0x4 ;  /* 0x0000000d1d1d7c11 */ /* 0x000fc4000f8e20ff */
[----:B------:R-:W-:Y:S01]  /*1cd0*/  LEA R28, R28, UR13, 0x4 ;  /* 0x0000000d1c1c7c11 */ /* 0x000fe2000f8e20ff */
[----:B------:R-:W-:Y:S01]  /*1ce0*/  IMAD.IADD R176, R3, 0x1, -R176 ;  /* 0x0000000103b07824 */ /* 0x000fe200078e0ab0 */
[----:B------:R-:W2:Y:S01]  /*1cf0*/  LDSM.16.MT88.4 R80, [R80+UR4] ;  /* 0x000000045050783b */ /* 0x000ea20008004200 */
[----:B------:R-:W-:-:S03]  /*1d00*/  UPRMT UR21, UR21, 0x8880, URZ ;  /* 0x0000888015157896 */ /* 0x000fc600080000ff */
[----:B------:R-:W2:Y:S01]  /*1d10*/  LDSM.16.MT88.4 R72, [R29+UR4] ;  /* 0x000000041d48783b */ /* 0x000ea20008004200 */
[----:B------:R-:W-:-:S03]  /*1d20*/  CS2R R48, SRZ ;  /* 0x0000000000307805 */ /* 0x000fc6000001ff00 */
[----:B------:R1:W2:Y:S01]  /*1d30*/  LDSM.16.MT88.4 R76, [R28+UR4] ;  /* 0x000000041c4c783b */ /* 0x0002a20008004200 */
[----:B------:R-:W-:-:S03]  /*1d40*/  CS2R R50, SRZ ;  /* 0x0000000000327805 */ /* 0x000fc6000001ff00 */
[----:B------:R-:W2:Y:S01]  /*1d50*/  LDSM.16.MT88.4 R84, [R84+UR4] ;  /* 0x000000045454783b */ /* 0x000ea20008004200 */
[----:B------:R-:W-:Y:S02]  /*1d60*/  CS2R R46, SRZ ;  /* 0x00000000002e7805 */ /* 0x000fe4000001ff00 */
[----:B------:R-:W-:Y:S02]  /*1d70*/  CS2R R52, SRZ ;  /* 0x0000000000347805 */ /* 0x000fe4000001ff00 */
[----:B------:R-:W-:Y:S02]  /*1d80*/  CS2R R44, SRZ ;  /* 0x00000000002c7805 */ /* 0x000fe4000001ff00 */
[----:B------:R-:W-:Y:S02]  /*1d90*/  CS2R R54, SRZ ;  /* 0x0000000000367805 */ /* 0x000fe4000001ff00 */
[----:B-1----:R-:W-:Y:S02]  /*1da0*/  CS2R R24, SRZ ;  /* 0x0000000000187805 */ /* 0x002fe4000001ff00 */
        /* <DEDUP_REMOVED lines=14> */
[----:B------:R-:W-:Y:S01]  /*1e90*/  LEA.HI.SX32 R181, R102, 0xfffffffd, 0x1b ;  /* 0xfffffffd66b57811 */ /* 0x000fe200078fdaff */
[C-C-:B--2---:R-:W-:Y:S02]  /*1ea0*/  HFMA2 R103, R167.reuse.H0_H0, R20, R159.reuse.H0_H0 ;  /* 0x00000014a7677231 */ /* 0x144fe4000004089f */
[----:B------:R-:W-:Y:S02]  /*1eb0*/  HFMA2 R100, R167.H0_H0, R22, R159.H0_H0 ;  /* 0x00000016a7647231 */ /* 0x000fe4000004089f */
[--C-:B------:R-:W-:Y:S02]  /*1ec0*/  HFMA2 R103, R4, R103, R5.reuse ;  /* 0x0000006704677231 */ /* 0x100fe40000000005 */
[C-C-:B---3--:R-:W-:Y:S02]  /*1ed0*/  HFMA2 R2, R166.reuse.H0_H0, R21, R158.reuse.H0_H0 ;  /* 0x00000015a6027231 */ /* 0x148fe4000004089e */
[----:B------:R-:W-:Y:S01]  /*1ee0*/  HFMA2 R3, R166.H0_H0, R23, R158.H0_H0 ;  /* 0x00000017a6037231 */ /* 0x000fe2000004089e */
[----:B------:R-:W-:Y:S01]  /*1ef0*/  CS2R R20, SRZ ;  /* 0x0000000000147805 */ /* 0x000fe2000001ff00 */
[----:B------:R-:W-:Y:S01]  /*1f00*/  HFMA2 R70, R4, R2, R5 ;  /* 0x0000000204467231 */ /* 0x000fe20000000005 */
[----:B------:R-:W-:Y:S01]  /*1f10*/  CS2R R22, SRZ ;  /* 0x0000000000167805 */ /* 0x000fe2000001ff00 */
[----:B------:R-:W-:-:S02]  /*1f20*/  HFMA2 R100, R6, R100, R7 ;  /* 0x0000006406647231 */ /* 0x000fc40000000007 */
[----:B------:R-:W-:Y:S01]  /*1f30*/  HFMA2 R0, R6, R3, R7 ;  /* 0x0000000306007231 */ /* 0x000fe20000000007 */
[----:B------:R-:W-:Y:S01]  /*1f40*/  CS2R R2, SRZ ;  /* 0x0000000000027805 */ /* 0x000fe2000001ff00 */
[C-C-:B----4-:R-:W-:Y:S02]  /*1f50*/  HFMA2 R88, R165.reuse.H0_H0, R16, R157.reuse.H0_H0 ;  /* 0x00000010a5587231 */ /* 0x150fe4000004089d */
[----:B------:R-:W-:Y:S02]  /*1f60*/  HFMA2 R90, R165.H0_H0, R18, R157.H0_H0 ;  /* 0x00000012a55a7231 */ /* 0x000fe4000004089d */
[C-C-:B------:R-:W-:Y:S02]  /*1f70*/  HFMA2 R89, R164.reuse.H0_H0, R17, R156.reuse.H0_H0 ;  /* 0x00000011a4597231 */ /* 0x140fe4000004089c */
[----:B------:R-:W-:Y:S02]  /*1f80*/  HFMA2 R91, R164.H0_H0, R19, R156.H0_H0 ;  /* 0x00000013a45b7231 */ /* 0x000fe4000004089c */
[----:B------:R-:W-:-:S02]  /*1f90*/  HFMA2 R92, R163.H0_H0, R12, R155.H0_H0 ;  /* 0x0000000ca35c7231 */ /* 0x000fc4000004089b */
[----:B------:R-:W-:Y:S02]  /*1fa0*/  HFMA2 R94, R163.H0_H0, R14, R155.H0_H0 ;  /* 0x0000000ea35e7231 */ /* 0x000fe4000004089b */
[C-C-:B------:R-:W-:Y:S02]  /*1fb0*/  HFMA2 R93, R162.reuse.H0_H0, R13, R154.reuse.H0_H0 ;  /* 0x0000000da25d7231 */ /* 0x140fe4000004089a */
[----:B------:R-:W-:Y:S01]  /*1fc0*/  HFMA2 R95, R162.H0_H0, R15, R154.H0_H0 ;  /* 0x0000000fa25f7231 */ /* 0x000fe2000004089a */
[----:B------:R-:W-:Y:S01]  /*1fd0*/  CS2R R16, SRZ ;  /* 0x0000000000107805 */ /* 0x000fe2000001ff00 */
[C-C-:B------:R-:W-:Y:S01]  /*1fe0*/  HFMA2 R88, R4.reuse, R88, R5.reuse ;  /* 0x0000005804587231 */ /* 0x140fe20000000005 */
[----:B------:R-:W-:Y:S01]  /*1ff0*/  CS2R R18, SRZ ;  /* 0x0000000000127805 */ /* 0x000fe2000001ff00 */
[C-C-:B------:R-:W-:Y:S01]  /*2000*/  HFMA2 R89, R4.reuse, R89, R5.reuse ;  /* 0x0000005904597231 */ /* 0x140fe20000000005 */
[----:B------:R-:W-:Y:S01]  /*2010*/  CS2R R14, SRZ ;  /* 0x00000000000e7805 */ /* 0x000fe2000001ff00 */
[----:B------:R-:W-:-:S02]  /*2020*/  HFMA2 R92, R4, R92, R5 ;  /* 0x0000005c045c7231 */ /* 0x000fc40000000005 */
[C-C-:B------:R-:W-:Y:S02]  /*2030*/  HFMA2 R96, R161.reuse.H0_H0, R8, R153.reuse.H0_H0 ;  /* 0x00000008a1607231 */ /* 0x140fe40000040899 */
        /* <DEDUP_REMOVED lines=8> */
[----:B------:R-:W-:Y:S01]  /*20c0*/  HFMA2 R97, R4, R97, R5 ;  /* 0x0000006104617231 */ /* 0x000fe20000000005 */
[----:B------:R-:W-:Y:S01]  /*20d0*/  CS2R R4, SRZ ;  /* 0x0000000000047805 */ /* 0x000fe2000001ff00 */
[----:B------:R-:W-:-:S02]  /*20e0*/  HFMA2 R90, R6, R90, R7 ;  /* 0x0000005a065a7231 */ /* 0x000fc40000000007 */
[C-C-:B------:R-:W-:Y:S02]  /*20f0*/  HFMA2 R91, R6.reuse, R91, R7.reuse ;  /* 0x0000005b065b7231 */ /* 0x140fe40000000007 */
[C-C-:B------:R-:W-:Y:S02]  /*2100*/  HFMA2 R94, R6.reuse, R94, R7.reuse ;  /* 0x0000005e065e7231 */ /* 0x140fe40000000007 */
[C-C-:B------:R-:W-:Y:S02]  /*2110*/  HFMA2 R95, R6.reuse, R95, R7.reuse ;  /* 0x0000005f065f7231 */ /* 0x140fe40000000007 */
[C-C-:B------:R-:W-:Y:S02]  /*2120*/  HFMA2 R98, R6.reuse, R98, R7.reuse ;  /* 0x0000006206627231 */ /* 0x140fe40000000007 */
[----:B------:R-:W-:Y:S01]  /*2130*/  HFMA2 R99, R6, R99, R7 ;  /* 0x0000006306637231 */ /* 0x000fe20000000007 */
[----:B------:R-:W-:Y:S01]  /*2140*/  CS2R R6, SRZ ;  /* 0x0000000000067805 */ /* 0x000fe2000001ff00 */
[----:B------:R-:W-:Y:S06]  /*2150*/  @!P0 BRA `(.L_x_99) ;  /* 0x0000001000c88947 */ /* 0x000fec0003800000 */
[----:B------:R-:W1:Y:S01]  /*2160*/  S2R R144, SR_CgaCtaId ;  /* 0x0000000000907919 */ /* 0x000e620000008800 */
[----:B------:R-:W-:Y:S01]  /*2170*/  SHF.R.U32.HI R17, RZ, 0x2, R150 ;  /* 0x00000002ff117819 */ /* 0x000fe20000011696 */
[----:B------:R-:W-:Y:S01]  /*2180*/  IMAD.SHL.U32 R171, R150, 0x10, RZ ;  /* 0x0000001096ab7824 */ /* 0x000fe200078e00ff */
[C---:B------:R-:W-:Y:S01]  /*2190*/  LEA R149, P0, R66.reuse, R68, 0x1 ;  /* 0x0000004442957211 */ /* 0x040fe200078008ff */
[----:B------:R-:W-:Y:S01]  /*21a0*/  IMAD.MOV.U32 R68, RZ, RZ, R103 ;  /* 0x000000ffff447224 */ /* 0x000fe200078e0067 */
[----:B------:R-:W-:Y:S01]  /*21b0*/  LOP3.LUT R17, R17, 0x7, RZ, 0xc0, !PT ;  /* 0x0000000711117812 */ /* 0x000fe200078ec0ff */
[----:B------:R-:W2:Y:S01]  /*21c0*/  LDC.64 R140, c[0x0][0x3e0] ;  /* 0x0000f800ff8c7b82 */ /* 0x000ea20000000a00 */
[----:B------:R-:W-:Y:S01]  /*21d0*/  LEA.HI.X R148, R66, R69, R67, 0x1, P0 ;  /* 0x0000004542947211 */ /* 0x000fe200000f0c43 */
[----:B------:R-:W-:Y:S01]  /*21e0*/  IMAD.MOV.U32 R69, RZ, RZ, R70 ;  /* 0x000000ffff457224 */ /* 0x000fe200078e0046 */
[----:B------:R-:W-:Y:S01]  /*21f0*/  LOP3.LUT R102, R17, 0x3e0, R150, 0xf8, !PT ;  /* 0x000003e011667812 */ /* 0x000fe200078ef896 */
[----:B------:R-:W-:Y:S01]  /*2200*/  IMAD.MOV.U32 R70, RZ, RZ, R100 ;  /* 0x000000ffff467224 */ /* 0x000fe200078e0064 */
[----:B------:R-:W-:Y:S01]  /*2210*/  IADD3 R149, P0, PT, R149, R66, RZ ;  /* 0x0000004295957210 */ /* 0x000fe20007f1e0ff */
[----:B------:R-:W-:Y:S01]  /*2220*/  IMAD.IADD R151, R104, 0x1, R151 ;  /* 0x0000000168977824 */ /* 0x000fe200078e0297 */
[----:B------:R-:W-:Y:S01]  /*2230*/  SHF.R.U32.HI R179, RZ, 0x1, R102 ;  /* 0x00000001ffb37819 */ /* 0x000fe20000011666 */
[----:B------:R-:W3:Y:S01]  /*2240*/  LDC.64 R118, c[0x0][0x3e8] ;  /* 0x0000fa00ff767b82 */ /* 0x000ee20000000a00 */
[----:B------:R-:W-:Y:S01]  /*2250*/  MOV R17, 0x400 ;  /* 0x0000040000117802 */ /* 0x000fe20000000f00 */
[----:B------:R-:W-:Y:S01]  /*2260*/  IMAD.X R148, R148, 0x1, R67, P0 ;  /* 0x0000000194947824 */ /* 0x000fe200000e0643 */
[--C-:B------:R-:W-:Y:S01]  /*2270*/  LOP3.LUT R105, R179, 0x3, R150.reuse, 0x48, !PT ;  /* 0x00000003b3697812 */ /* 0x100fe200078e4896 */
[----:B------:R-:W-:Y:S01]  /*2280*/  UMOV UR18, 0x3 ;  /* 0x0000000300127882 */ /* 0x000fe20000000000 */
[----:B------:R-:W-:Y:S01]  /*2290*/  LOP3.LUT R103, R102, 0x8, RZ, 0xfc, !PT ;  /* 0x0000000866677812 */ /* 0x000fe200078efcff */
[----:B------:R-:W-:Y:S01]  /*22a0*/  UMOV UR17, 0x180 ;  /* 0x0000018000117882 */ /* 0x000fe20000000000 */
[--C-:B------:R-:W-:Y:S01]  /*22b0*/  LOP3.LUT R66, R105, 0x4, R150.reuse, 0xf8, !PT ;  /* 0x0000000469427812 */ /* 0x100fe200078ef896 */
[C---:B------:R-:W-:Y:S01]  /*22c0*/  VIADD R105, R71.reuse, 0x2 ;  /* 0x0000000247697836 */ /* 0x040fe20000000000 */
[----:B------:R-:W-:Y:S01]  /*22d0*/  SHF.R.U32.HI R103, RZ, 0x1, R103 ;  /* 0x00000001ff677819 */ /* 0x000fe20000011667 */
[----:B------:R-:W-:Y:S01]  /*22e0*/  UMOV UR16, 0x6000 ;  /* 0x0000600000107882 */ /* 0x000fe20000000000 */
[----:B------:R-:W-:Y:S01]  /*22f0*/  LOP3.LUT R67, R71, 0x3, R150, 0x78, !PT ;  /* 0x0000000347437812 */ /* 0x000fe200078e7896 */
[----:B------:R-:W-:Y:S01]  /*2300*/  IMAD.MOV.U32 R71, RZ, RZ, R0 ;  /* 0x000000ffff477224 */ /* 0x000fe200078e0000 */
[----:B------:R-:W-:Y:S01]  /*2310*/  LOP3.LUT R105, R105, 0x3, R150, 0x78, !PT ;  /* 0x0000000369697812 */ /* 0x000fe200078e7896 */
[----:B------:R-:W-:Y:S01]  /*2320*/  IMAD R179, R179, 0x20, R66 ;  /* 0x00000020b3b37824 */ /* 0x000fe200078e0242 */
[--C-:B------:R-:W-:Y:S01]  /*2330*/  LOP3.LUT R116, R67, 0x4, R150.reuse, 0xf8, !PT ;  /* 0x0000000443747812 */ /* 0x100fe200078ef896 */
[----:B------:R-:W4:Y:S01]  /*2340*/  LDCU.64 UR6, c[0x0][0x3c0] ;  /* 0x00007800ff0677ac */ /* 0x000f220008000a00 */
[----:B------:R-:W-:-:S02]  /*2350*/  LOP3.LUT R100, R105, 0x4, R150, 0xf8, !PT ;  /* 0x0000000469647812 */ /* 0x000fc400078ef896 */
[----:B-1----:R-:W-:Y:S01]  /*2360*/  LEA R144, R144, R17, 0x18 ;  /* 0x0000001190907211 */ /* 0x002fe200078ec0ff */
[----:B------:R-:W-:Y:S01]  /*2370*/  IMAD.MOV.U32 R17, RZ, RZ, RZ ;  /* 0x000000ffff117224 */ /* 0x000fe200078e00ff */
[----:B------:R-:W-:Y:S01]  /*2380*/  LOP3.LUT R100, R100, 0xf0, R171, 0xf8, !PT ;  /* 0x000000f064647812 */ /* 0x000fe200078ef8ab */
[----:B------:R-:W-:Y:S01]  /*2390*/  UMOV UR15, 0x180 ;  /* 0x00000180000f7882 */ /* 0x000fe20000000000 */
[--C-:B------:R-:W-:Y:S01]  /*23a0*/  LOP3.LUT R0, R105, 0x4, R150.reuse, 0xf4, !PT ;  /* 0x0000000469007812 */ /* 0x100fe200078ef496 */
[----:B------:R-:W-:Y:S01]  /*23b0*/  VIADD R117, R144, 0x8000 ;  /* 0x0000800090757836 */ /* 0x000fe20000000000 */
[----:B------:R-:W-:Y:S01]  /*23c0*/  LOP3.LUT R105, R103, 0x3, R150, 0x48, !PT ;  /* 0x0000000367697812 */ /* 0x000fe200078e4896 */
[----:B------:R-:W-:Y:S01]  /*23d0*/  IMAD.U32 R179, R179, 0x10, R144 ;  /* 0x00000010b3b37824 */ /* 0x000fe200078e0090 */
[--C-:B------:R-:W-:Y:S01]  /*23e0*/  LOP3.LUT R66, R67, 0x4, R150.reuse, 0xf4, !PT ;  /* 0x0000000443427812 */ /* 0x100fe200078ef496 */
[----:B------:R-:W-:Y:S01]  /*23f0*/  IMAD R67, R100, 0x10, R117 ;  /* 0x0000001064437824 */ /* 0x000fe200078e0275 */
[----:B------:R-:W-:Y:S01]  /*2400*/  LOP3.LUT R100, R105, 0x4, R150, 0xf8, !PT ;  /* 0x0000000469647812 */ /* 0x000fe200078ef896 */
[----:B------:R-:W-:Y:S01]  /*2410*/  IMAD.SHL.U32 R105, R150, 0x20, RZ ;  /* 0x0000002096697824 */ /* 0x000fe200078e00ff */
[----:B------:R-:W-:Y:S01]  /*2420*/  ISETP.NE.AND P0, PT, R181, RZ, PT ;  /* 0x000000ffb500720c */ /* 0x000fe20003f05270 */
[----:B------:R-:W-:Y:S01]  /*2430*/  UMOV UR14, URZ ;  /* 0x000000ff000e7c82 */ /* 0x000fe20008000000 */
[----:B------:R-:W-:-:S02]  /*2440*/  LOP3.LUT R116, R116, 0xf0, R171, 0xf8, !PT ;  /* 0x000000f074747812 */ /* 0x000fc400078ef8ab */
[--C-:B------:R-:W-:Y:S02]  /*2450*/  LOP3.LUT R66, R66, 0xf0, R171.reuse, 0xf8, !PT ;  /* 0x000000f042427812 */ /* 0x100fe400078ef8ab */
[----:B------:R-:W-:Y:S01]  /*2460*/  LOP3.LUT R0, R0, 0xf0, R171, 0xf8, !PT ;  /* 0x000000f000007812 */ /* 0x000fe200078ef8ab */
[--C-:B------:R-:W-:Y:S01]  /*2470*/  IMAD R116, R116, 0x10, R117.reuse ;  /* 0x0000001074747824 */ /* 0x100fe200078e0275 */
[----:B------:R-:W-:Y:S01]  /*2480*/  LOP3.LUT R180, R101, 0xf800, RZ, 0xc0, !PT ;  /* 0x0000f80065b47812 */ /* 0x000fe200078ec0ff */
[----:B------:R-:W-:Y:S01]  /*2490*/  IMAD R101, R103, 0x20, R100 ;  /* 0x0000002067657824 */ /* 0x000fe200078e0264 */
[----:B------:R-:W-:Y:S01]  /*24a0*/  SEL R175, R175, RZ, P0 ;  /* 0x000000ffafaf7207 */ /* 0x000fe20000000000 */
[--C-:B------:R-:W-:Y:S01]  /*24b0*/  IMAD R66, R66, 0x10, R117.reuse ;  /* 0x0000001042427824 */ /* 0x100fe200078e0275 */
[----:B------:R-:W-:Y:S01]  /*24c0*/  SEL R174, R174, RZ, P0 ;  /* 0x000000ffaeae7207 */ /* 0x000fe20000000000 */
[----:B------:R-:W-:Y:S01]  /*24d0*/  IMAD R0, R0, 0x10, R117 ;  /* 0x0000001000007824 */ /* 0x000fe200078e0275 */
[----:B------:R-:W-:Y:S01]  /*24e0*/  ISETP.NE.AND P3, PT, R181, RZ, !P2 ;  /* 0x000000ffb500720c */ /* 0x000fe20005765270 */
[----:B------:R-:W-:Y:S01]  /*24f0*/  IMAD.U32 R178, R101, 0x10, R144 ;  /* 0x0000001065b27824 */ /* 0x000fe200078e0090 */
[----:B------:R-:W-:-:S02]  /*2500*/  LOP3.LUT R170, R151, 0x20, RZ, 0x3c, !PT ;  /* 0x0000002097aa7812 */ /* 0x000fc400078e3cff */
[----:B------:R-:W-:Y:S02]  /*2510*/  ISETP.GE.U32.AND P0, PT, R150, 0x4, PT ;  /* 0x000000049600780c */ /* 0x000fe40003f06070 */
[----:B------:R-:W-:Y:S02]  /*2520*/  LOP3.LUT R180, R180, 0x300, R105, 0xf8, !PT ;  /* 0x00000300b4b47812 */ /* 0x000fe400078ef869 */
[----:B--234-:R-:W-:-:S09]  /*2530*/  LOP3.LUT R177, R171, 0x40, RZ, 0xc, !PT ;  /* 0x00000040abb17812 */ /* 0x01cfd200078e0cff */
.L_x_100:
[C---:B------:R-:W-:Y:S01]  /*2540*/  HMMA.16816.F16 R64, R68.reuse, R72, R64 ;  /* 0x000000484440723c */ /* 0x040fe20000000840 */
[----:B-1----:R-:W1:Y:S01]  /*2550*/  LDSM.16.M88.4 R136, [R170+UR19] ;  /* 0x00000013aa88783b */ /* 0x002e620008000200 */
[----:B--2---:R-:W2:Y:S01]  /*2560*/  LDC.64 R142, c[0x0][0x4c0] ;  /* 0x00013000ff8e7b82 */ /* 0x004ea20000000a00 */
[----:B------:R-:W-:Y:S01]  /*2570*/  UISETP.NE.AND UP0, UPT, UR14, 0x3, UPT ;  /* 0x000000030e00788c */ /* 0x000fe2000bf05270 */
[----:B------:R-:W-:Y:S01]  /*2580*/  IADD3 R146, P5, P4, R146, R140, R118 ;  /* 0x0000008c92927210 */ /* 0x000fe20007cbe076 */
[----:B------:R-:W-:Y:S01]  /*2590*/  UMOV UR13, UR19 ;  /* 0x00000013000d7c82 */ /* 0x000fe20008000000 */
[----:B------:R-:W-:Y:S01]  /*25a0*/  IADD3 R172, P1, PT, R172, R149, RZ ;  /* 0x00000095acac7210 */ /* 0x000fe20007f3e0ff */
[----:B------:R-:W-:Y:S01]  /*25b0*/  UMOV UR12, UR4 ;  /* 0x00000004000c7c82 */ /* 0x000fe20008000000 */
[C---:B------:R-:W-:Y:S01]  /*25c0*/  HMMA.16816.F16 R62, R68.reuse, R74, R62 ;  /* 0x0000004a443e723c */ /* 0x040fe2000000083e */
[----:B------:R-:W1:Y:S01]  /*25d0*/  LDSM.16.M88.4 R120, [R168+0x20] ;  /* 0x00002000a878783b */ /* 0x000e620000000200 */
[----:B------:R-:W-:Y:S01]  /*25e0*/  IADD3.X R173, PT, PT, R173, R148, RZ, P1, !PT ;  /* 0x00000094adad7210 */ /* 0x000fe20000ffe4ff */
[----:B------:R-:W-:Y:S01]  /*25f0*/  UISETP.NE.AND UP1, UPT, UR18, 0x3, UPT ;  /* 0x000000031200788c */ /* 0x000fe2000bf25270 */
[----:B------:R-:W-:Y:S01]  /*2600*/  IADD3 R184, P6, PT, R172, UR6, RZ ;  /* 0x00000006acb87c10 */ /* 0x000fe2000ffde0ff */
[----:B------:R-:W-:Y:S01]  /*2610*/  UMOV UR5, UR14 ;  /* 0x0000000e00057c82 */ /* 0x000fe20008000000 */
[----:B------:R-:W-:Y:S01]  /*2620*/  IADD3 R191, PT, PT, R144, UR17, R171 ;  /* 0x0000001190bf7c10 */ /* 0x000fe2000fffe0ab */
[----:B------:R-:W-:Y:S01]  /*2630*/  UMOV UR8, UR15 ;  /* 0x0000000f00087c82 */ /* 0x000fe20008000000 */
[C---:B------:R-:W-:Y:S01]  /*2640*/  HMMA.16816.F16 R60, R68.reuse, R76, R60 ;  /* 0x0000004c443c723c */ /* 0x040fe2000000083c */
[----:B------:R-:W-:Y:S01]  /*2650*/  LDSM.16.MT88.4 R100, [R116+UR4+0x1000] ;  /* 0x001000047464783b */ /* 0x000fe20008004200 */
[----:B------:R-:W-:Y:S01]  /*2660*/  IADD3.X R185, PT, PT, R173, UR7, RZ, P6, !PT ;  /* 0x00000007adb97c10 */ /* 0x000fe2000b7fe4ff */
[----:B------:R-:W-:Y:S01]  /*2670*/  UMOV UR10, UR17 ;  /* 0x00000011000a7c82 */ /* 0x000fe20008000000 */
[----:B------:R-:W-:Y:S01]  /*2680*/  IADD3 R183, PT, PT, R179, UR15, RZ ;  /* 0x0000000fb3b77c10 */ /* 0x000fe2000fffe0ff */
[----:B------:R-:W-:Y:S01]  /*2690*/  UMOV UR11, UR18 ;  /* 0x00000012000b7c82 */ /* 0x000fe20008000000 */
[----:B------:R-:W-:Y:S01]  /*26a0*/  IADD3 R187, PT, PT, R178, UR15, RZ ;  /* 0x0000000fb2bb7c10 */ /* 0x000fe2000fffe0ff */
[----:B------:R-:W-:Y:S01]  /*26b0*/  UMOV UR9, UR16 ;  /* 0x0000001000097c82 */ /* 0x000fe20008000000 */
[C---:B------:R-:W-:Y:S01]  /*26c0*/  HMMA.16816.F16 R58, R68.reuse, R78, R58 ;  /* 0x0000004e443a723c */ /* 0x040fe2000000083a */
[----:B------:R-:W-:Y:S01]  /*26d0*/  LDSM.16.MT88.4 R104, [R67+UR4+0x1000] ;  /* 0x001000044368783b */ /* 0x000fe20008004200 */
[----:B--2---:R-:W2:Y:S01]  /*26e0*/  @P0 LDC R142, c[0x0][0x4c8] ;  /* 0x00013200ff8e0b82 */ /* 0x004ea20000000800 */
[----:B------:R-:W-:Y:S01]  /*26f0*/  MOV R182, R168 ;  /* 0x000000a800b67202 */ /* 0x000fe20000000f00 */
[----:B------:R-:W-:Y:S01]  /*2700*/  @!UP0 UMOV UR14, URZ ;  /* 0x000000ff000e8c82 */ /* 0x000fe20008000000 */
[----:B------:R-:W-:Y:S05]  /*2710*/  IADD3.X R145, PT, PT, R145, R141, R119, P5, P4 ;  /* 0x0000008d91917210 */ /* 0x000fea0002fe8477 */
[----:B---3--:R-:W3:Y:S01]  /*2720*/  @P0 LDC R143, c[0x0][0x4cc] ;  /* 0x00013300ff8f0b82 */ /* 0x008ee20000000800 */
[----:B------:R-:W-:Y:S01]  /*2730*/  LOP3.LUT P5, RZ, R174, 0x1, RZ, 0xc0, !PT ;  /* 0x00000001aeff7812 */ /* 0x000fe200078ac0ff */
[C---:B------:R-:W-:Y:S01]  /*2740*/  HMMA.16816.F16 R56, R68.reuse, R80, R56 ;  /* 0x000000504438723c */ /* 0x040fe20000000838 */
[----:B------:R-:W-:Y:S01]  /*2750*/  LDSM.16.MT88.4 R108, [R66+UR4+0x1000] ;  /* 0x00100004426c783b */ /* 0x000fe20008004200 */
[--C-:B------:R-:W-:Y:S01]  /*2760*/  SHF.R.U32.HI R147, RZ, 0x1, R174.reuse ;  /* 0x00000001ff937819 */ /* 0x100fe200000116ae */
[----:B------:R-:W-:Y:S01]  /*2770*/  @!UP1 UIADD3 UR15, UPT, UPT, UR15, -0x180, URZ ;  /* 0xfffffe800f0f9890 */ /* 0x000fe2000fffe0ff */
[--C-:B------:R-:W-:Y:S01]  /*2780*/  SHF.R.U32.HI R169, RZ, 0x1, R175.reuse ;  /* 0x00000001ffa97819 */ /* 0x100fe200000116af */
[----:B------:R-:W-:Y:S01]  /*2790*/  @!UP1 UIADD3 UR17, UPT, UPT, UR17, -0x180, URZ ;  /* 0xfffffe8011119890 */ /* 0x000fe2000fffe0ff */
[----:B------:R-:W-:Y:S01]  /*27a0*/  LOP3.LUT P4, RZ, R147, 0x1, RZ, 0xc0, !PT ;  /* 0x0000000193ff7812 */ /* 0x000fe2000788c0ff */
[----:B------:R-:W-:Y:S01]  /*27b0*/  @!UP1 UMOV UR18, URZ ;  /* 0x000000ff00129c82 */ /* 0x000fe20008000000 */
[C---:B------:R-:W-:Y:S01]  /*27c0*/  HMMA.16816.F16 R54, R68.reuse, R82, R54 ;  /* 0x000000524436723c */ /* 0x040fe20000000836 */
[----:B------:R-:W-:Y:S01]  /*27d0*/  LDSM.16.MT88.4 R112, [R0+UR4+0x1000] ;  /* 0x001000040070783b */ /* 0x000fe20008004200 */
[----:B------:R-:W-:Y:S01]  /*27e0*/  LOP3.LUT P1, RZ, R169, 0x1, RZ, 0xc0, !PT ;  /* 0x00000001a9ff7812 */ /* 0x000fe2000782c0ff */
[----:B------:R-:W-:Y:S01]  /*27f0*/  @!UP0 UIADD3 UR4, UPT, UPT, UR4, -0x6000, URZ ;  /* 0xffffa00004048890 */ /* 0x000fe2000fffe0ff */
[--C-:B------:R-:W-:Y:S01]  /*2800*/  SHF.R.U32.HI R147, RZ, 0x2, R174.reuse ;  /* 0x00000002ff937819 */ /* 0x100fe200000116ae */
[----:B------:R-:W-:Y:S01]  /*2810*/  @UP0 UIADD3 UR4, UPT, UPT, UR12, 0x2000, URZ ;  /* 0x000020000c040890 */ /* 0x000fe2000fffe0ff */
[--C-:B------:R-:W-:Y:S01]  /*2820*/  SHF.R.U32.HI R190, RZ, 0x2, R175.reuse ;  /* 0x00000002ffbe7819 */ /* 0x100fe200000116af */
[----:B------:R-:W-:Y:S01]  /*2830*/  @UP0 UIADD3 UR14, UPT, UPT, UR5, 0x1, URZ ;  /* 0x00000001050e0890 */ /* 0x000fe2000fffe0ff */
[C---:B------:R-:W-:Y:S01]  /*2840*/  HMMA.16816.F16 R52, R68.reuse, R84, R52 ;  /* 0x000000544434723c */ /* 0x040fe20000000834 */
[----:B------:R-:W1:Y:S01]  /*2850*/  LDSM.16.M88.4 R132, [R170+UR19+0x1000] ;  /* 0x00100013aa84783b */ /* 0x000e620008000200 */
[----:B------:R-:W-:Y:S01]  /*2860*/  LOP3.LUT P6, RZ, R147, 0x1, RZ, 0xc0, !PT ;  /* 0x0000000193ff7812 */ /* 0x000fe200078cc0ff */
[----:B------:R-:W-:Y:S01]  /*2870*/  @UP1 UIADD3 UR15, UPT, UPT, UR8, 0x80, URZ ;  /* 0x00000080080f1890 */ /* 0x000fe2000fffe0ff */
[C---:B------:R-:W-:Y:S01]  /*2880*/  SHF.L.U32 R147, R176.reuse, 0x1, RZ ;  /* 0x00000001b0937819 */ /* 0x040fe200000006ff */
[----:B------:R-:W-:Y:S01]  /*2890*/  @UP1 UIADD3 UR17, UPT, UPT, UR10, 0x80, URZ ;  /* 0x000000800a111890 */ /* 0x000fe2000fffe0ff */
[----:B------:R-:W-:Y:S01]  /*28a0*/  SHF.R.U32.HI R188, RZ, 0x3, R174 ;  /* 0x00000003ffbc7819 */ /* 0x000fe200000116ae */
[----:B------:R-:W-:Y:S01]  /*28b0*/  @UP1 UIADD3 UR18, UPT, UPT, UR11, 0x1, URZ ;  /* 0x000000010b121890 */ /* 0x000fe2000fffe0ff */
[-C--:B------:R-:W-:Y:S01]  /*28c0*/  HMMA.16816.F16 R50, R68, R86.reuse, R50 ;  /* 0x000000564432723c */ /* 0x080fe20000000832 */
[----:B------:R-:W1:Y:S01]  /*28d0*/  LDSM.16.M88.4 R128, [R170+UR19+0x2000] ;  /* 0x00200013aa80783b */ /* 0x000e620008000200 */
[--C-:B------:R-:W-:Y:S02]  /*28e0*/  SHF.R.U32.HI R169, RZ, 0x3, R150.reuse ;  /* 0x00000003ffa97819 */ /* 0x100fe40000011696 */
[----:B------:R-:W-:Y:S02]  /*28f0*/  IADD3 R176, PT, PT, R176, 0x20, RZ ;  /* 0x00000020b0b07810 */ /* 0x000fe40007ffe0ff */
[----:B------:R-:W-:Y:S02]  /*2900*/  LOP3.LUT R186, R150, R169, RZ, 0x3c, !PT ;  /* 0x000000a996ba7212 */ /* 0x000fe400078e3cff */
[C---:B------:R-:W-:Y:S01]  /*2910*/  HMMA.16816.F16 R48, R88.reuse, R86, R48 ;  /* 0x000000565830723c */ /* 0x040fe20000000830 */
[----:B------:R-:W1:Y:S01]  /*2920*/  LDSM.16.M88.4 R124, [R170+UR19+0x3000] ;  /* 0x00300013aa7c783b */ /* 0x000e620008000200 */
[----:B------:R-:W-:Y:S01]  /*2930*/  @!UP0 UIADD3 UR19, UPT, UPT, UR19, -0x180, URZ ;  /* 0xfffffe8013138890 */ /* 0x000fe2000fffe0ff */
[C---:B------:R-:W-:Y:S01]  /*2940*/  LOP3.LUT R189, R186.reuse, 0x3, RZ, 0xc0, !PT ;  /* 0x00000003babd7812 */ /* 0x040fe200078ec0ff */
[----:B------:R-:W-:Y:S01]  /*2950*/  @UP0 UIADD3 UR19, UPT, UPT, UR13, 0x80, URZ ;  /* 0x000000800d130890 */ /* 0x000fe2000fffe0ff */
[----:B------:R-:W-:Y:S02]  /*2960*/  SHF.L.U32 R186, R186, 0x4, RZ ;  /* 0x00000004baba7819 */ /* 0x000fe400000006ff */
[----:B------:R-:W-:Y:S01]  /*2970*/  LOP3.LUT R189, R189, 0x4, R150, 0xf8, !PT ;  /* 0x00000004bdbd7812 */ /* 0x000fe200078ef896 */
[C---:B------:R-:W-:Y:S01]  /*2980*/  HMMA.16816.F16 R46, R88.reuse, R84, R46 ;  /* 0x00000054582e723c */ /* 0x040fe2000000082e */
[----:B------:R-:W-:Y:S01]  /*2990*/  @!PT LDS RZ, [RZ] ;  /* 0x00000000fffff984 */ /* 0x000fe20000000800 */
[----:B------:R-:W-:Y:S01]  /*29a0*/  @!PT LDS RZ, [RZ] ;  /* 0x00000000fffff984 */ /* 0x000fe20000000800 */
[----:B------:R-:W-:Y:S01]  /*29b0*/  @!PT LDS RZ, [RZ] ;  /* 0x00000000fffff984 */ /* 0x000fe20000000800 */
[----:B------:R-:W-:Y:S01]  /*29c0*/  @P5 LDGSTS.E.BYPASS.LTC128B.128 [R183], desc[UR24][R172.64] ;  /* 0x00000000acb75fae */ /* 0x000fe2000b981a18 */
[C---:B--2---:R-:W-:Y:S04]  /*29d0*/  IADD3 R142, P5, PT, R147.reuse, R142, RZ ;  /* 0x0000008e938e7210 */ /* 0x044fe80007fbe0ff */
[----:B---3--:R-:W-:Y:S02]  /*29e0*/  LEA.HI.X.SX32 R143, R147, R143, 0x1, P5 ;  /* 0x0000008f938f7211 */ /* 0x008fe400028f0eff */
[C---:B------:R-:W-:Y:S01]  /*29f0*/  HMMA.16816.F16 R44, R88.reuse, R82, R44 ;  /* 0x00000052582c723c */ /* 0x040fe2000000082c */
[----:B------:R2:W-:Y:S01]  /*2a00*/  @P4 LDGSTS.E.BYPASS.LTC128B.128 [R187], desc[UR24][R184.64] ;  /* 0x00000000b8bb4fae */ /* 0x0005e2000b981a18 */
[----:B------:R-:W-:Y:S02]  /*2a10*/  LOP3.LUT P4, RZ, R175, 0x1, RZ, 0xc0, !PT ;  /* 0x00000001afff7812 */ /* 0x000fe4000788c0ff */
[----:B------:R-:W-:Y:S02]  /*2a20*/  LOP3.LUT P5, RZ, R188, 0x1, RZ, 0xc0, !PT ;  /* 0x00000001bcff7812 */ /* 0x000fe400078ac0ff */
[----:B------:R-:W-:Y:S02]  /*2a30*/  LEA R188, R189, R180, 0x4 ;  /* 0x000000b4bdbc7211 */ /* 0x000fe400078e20ff */
[C---:B------:R-:W-:Y:S01]  /*2a40*/  HMMA.16816.F16 R42, R88.reuse, R80, R42 ;  /* 0x00000050582a723c */ /* 0x040fe2000000082a */
[----:B------:R3:W-:Y:S01]  /*2a50*/  @P3 LDGSTS.E.BYPASS.LTC128B.128 [R191+0x10000], desc[UR24][R142.64] ;  /* 0x100000008ebf3fae */ /* 0x0007e2000b981a18 */
[----:B------:R-:W-:Y:S02]  /*2a60*/  IADD3 R189, PT, PT, R117, UR16, R188 ;  /* 0x0000001075bd7c10 */ /* 0x000fe4000fffe0bc */
[----:B------:R-:W-:Y:S03]  /*2a70*/  SHF.R.U32.HI R188, RZ, 0x3, R175 ;  /* 0x00000003ffbc7819 */ /* 0x000fe600000116af */
[----:B------:R-:W-:Y:S01]  /*2a80*/  @P4 MOV R147, R145 ;  /* 0x0000009100934202 */ /* 0x000fe20000000f00 */
[C---:B------:R-:W-:Y:S04]  /*2a90*/  HMMA.16816.F16 R40, R88.reuse, R78, R40 ;  /* 0x0000004e5828723c */ /* 0x040fe80000000828 */
[----:B------:R4:W-:Y:S01]  /*2aa0*/  @P4 LDGSTS.E.BYPASS.LTC128B.128 [R189], desc[UR24][R146.64] ;  /* 0x0000000092bd4fae */ /* 0x0009e2000b981a18 */
[----:B------:R-:W-:Y:S03]  /*2ab0*/  LOP3.LUT P4, RZ, R190, 0x1, RZ, 0xc0, !PT ;  /* 0x00000001beff7812 */ /* 0x000fe6000788c0ff */
[C---:B------:R-:W-:Y:S02]  /*2ac0*/  HMMA.16816.F16 R38, R88.reuse, R76, R38 ;  /* 0x0000004c5826723c */ /* 0x040fe40000000826 */
[C-C-:B-1----:R-:W-:Y:S02]  /*2ad0*/  HFMA2 R136, R167.reuse.H0_H0, R136, R159.reuse.H0_H0 ;  /* 0x00000088a7887231 */ /* 0x142fe4000004089f */
[C-C-:B------:R-:W-:Y:S01]  /*2ae0*/  HFMA2 R137, R166.reuse.H0_H0, R137, R158.reuse.H0_H0 ;  /* 0x00000089a6897231 */ /* 0x140fe2000004089e */
[----:B--2---:R-:W-:Y:S01]  /*2af0*/  IADD3 R184, P3, PT, R184, UR6, RZ ;  /* 0x00000006b8b87c10 */ /* 0x004fe2000ff7e0ff */
[----:B------:R-:W-:Y:S02]  /*2b00*/  HFMA2 R138, R167.H0_H0, R138, R159.H0_H0 ;  /* 0x0000008aa78a7231 */ /* 0x000fe4000004089f */
[C---:B------:R-:W-:Y:S02]  /*2b10*/  HMMA.16816.F16 R36, R88.reuse, R74, R36 ;  /* 0x0000004a5824723c */ /* 0x040fe40000000824 */
[----:B------:R-:W-:Y:S01]  /*2b20*/  HFMA2 R139, R166.H0_H0, R139, R158.H0_H0 ;  /* 0x0000008ba68b7231 */ /* 0x000fe2000004089e */
[----:B------:R-:W-:Y:S01]  /*2b30*/  IADD3.X R185, PT, PT, R185, UR7, RZ, P3, !PT ;  /* 0x00000007b9b97c10 */ /* 0x000fe20009ffe4ff */
[C-C-:B------:R-:W-:Y:S01]  /*2b40*/  HFMA2 R68, R120.reuse, R136, R121.reuse ;  /* 0x0000008878447231 */ /* 0x140fe20000000079 */
[----:B------:R-:W-:Y:S01]  /*2b50*/  LOP3.LUT P3, RZ, R188, 0x1, RZ, 0xc0, !PT ;  /* 0x00000001bcff7812 */ /* 0x000fe2000786c0ff */
[----:B------:R-:W-:Y:S01]  /*2b60*/  HFMA2 R69, R120, R137, R121 ;  /* 0x0000008978457231 */ /* 0x000fe20000000079 */
[----:B---3--:R-:W-:Y:S01]  /*2b70*/  LOP3.LUT R191, R177, 0x30, R186, 0xf8, !PT ;  /* 0x00000030b1bf7812 */ /* 0x008fe200078ef8ba */
[-C--:B------:R-:W-:Y:S02]  /*2b80*/  HMMA.16816.F16 R34, R88, R72.reuse, R34 ;  /* 0x000000485822723c */ /* 0x080fe40000000822 */
[C-C-:B------:R-:W-:Y:S01]  /*2b90*/  HFMA2 R70, R122.reuse, R138, R123.reuse ;  /* 0x0000008a7a467231 */ /* 0x140fe2000000007b */
[----:B------:R-:W-:Y:S01]  /*2ba0*/  LOP3.LUT R186, R180, R191, RZ, 0xfc, !PT ;  /* 0x000000bfb4ba7212 */ /* 0x000fe200078efcff */
[----:B------:R-:W-:Y:S02]  /*2bb0*/  HFMA2 R71, R122, R139, R123 ;  /* 0x0000008b7a477231 */ /* 0x000fe4000000007b */
[C-C-:B------:R-:W-:Y:S01]  /*2bc0*/  HFMA2 R132, R165.reuse.H0_H0, R132, R157.reuse.H0_H0 ;  /* 0x00000084a5847231 */ /* 0x140fe2000004089d */
[----:B----4-:R-:W-:Y:S01]  /*2bd0*/  @P1 MOV R147, R145 ;  /* 0x0000009100931202 */ /* 0x010fe20000000f00 */
[C---:B------:R-:W-:Y:S03]  /*2be0*/  HMMA.16816.F16 R32, R92.reuse, R72, R32 ;  /* 0x000000485c20723c */ /* 0x040fe60000000820 */
[C-C-:B------:R-:W-:Y:S01]  /*2bf0*/  HFMA2 R133, R164.reuse.H0_H0, R133, R156.reuse.H0_H0 ;  /* 0x00000085a4857231 */ /* 0x140fe2000004089c */
[----:B------:R1:W-:Y:S01]  /*2c00*/  @P1 LDGSTS.E.BYPASS.LTC128B.128 [R189+0x80], desc[UR24][R146.64+0x80] ;  /* 0x0008008092bd1fae */ /* 0x0003e2000b981a18 */
[----:B------:R-:W-:Y:S01]  /*2c10*/  HFMA2 R134, R165.H0_H0, R134, R157.H0_H0 ;  /* 0x00000086a5867231 */ /* 0x000fe2000004089d */
[----:B------:R-:W-:Y:S01]  /*2c20*/  IADD3 R142, P1, PT, R184, UR6, RZ ;  /* 0x00000006b88e7c10 */ /* 0x000fe2000ff3e0ff */
[----:B------:R-:W-:Y:S01]  /*2c30*/  HFMA2 R135, R164.H0_H0, R135, R156.H0_H0 ;  /* 0x00000087a4877231 */ /* 0x000fe2000004089c */
[C---:B------:R-:W-:Y:S02]  /*2c40*/  HMMA.16816.F16 R30, R92.reuse, R74, R30 ;  /* 0x0000004a5c1e723c */ /* 0x040fe4000000081e */
[C-C-:B------:R-:W-:Y:S01]  /*2c50*/  HFMA2 R88, R120.reuse, R132, R121.reuse ;  /* 0x0000008478587231 */ /* 0x140fe20000000079 */
[----:B------:R-:W-:Y:S01]  /*2c60*/  IADD3.X R143, PT, PT, R185, UR7, RZ, P1, !PT ;  /* 0x00000007b98f7c10 */ /* 0x000fe20008ffe4ff */
[----:B------:R-:W-:Y:S01]  /*2c70*/  @P6 LDGSTS.E.BYPASS.LTC128B.128 [R183+0x1000], desc[UR24][R184.64] ;  /* 0x01000000b8b76fae */ /* 0x000fe2000b981a18 */
[----:B------:R-:W-:Y:S01]  /*2c80*/  HFMA2 R89, R120, R133, R121 ;  /* 0x0000008578597231 */ /* 0x000fe20000000079 */
[----:B------:R-:W-:Y:S01]  /*2c90*/  IADD3 R190, P1, PT, R146, R140, RZ ;  /* 0x0000008c92be7210 */ /* 0x000fe20007f3e0ff */
[C-C-:B------:R-:W-:Y:S01]  /*2ca0*/  HFMA2 R90, R122.reuse, R134, R123.reuse ;  /* 0x000000867a5a7231 */ /* 0x140fe2000000007b */
[C---:B------:R-:W-:Y:S02]  /*2cb0*/  HMMA.16816.F16 R28, R92.reuse, R76, R28 ;  /* 0x0000004c5c1c723c */ /* 0x040fe4000000081c */
[----:B------:R-:W-:Y:S01]  /*2cc0*/  HFMA2 R91, R122, R135, R123 ;  /* 0x000000877a5b7231 */ /* 0x000fe2000000007b */
[----:B------:R-:W-:Y:S01]  /*2cd0*/  IADD3.X R191, PT, PT, R145, R141, RZ, P1, !PT ;  /* 0x0000008d91bf7210 */ /* 0x000fe20000ffe4ff */
[----:B------:R2:W-:Y:S01]  /*2ce0*/  @P5 LDGSTS.E.BYPASS.LTC128B.128 [R187+0x1000], desc[UR24][R142.64] ;  /* 0x010000008ebb5fae */ /* 0x0005e2000b981a18 */
[C-C-:B------:R-:W-:Y:S01]  /*2cf0*/  HFMA2 R128, R163.reuse.H0_H0, R128, R155.reuse.H0_H0 ;  /* 0x00000080a3807231 */ /* 0x140fe2000004089b */
[----:B------:R-:W-:Y:S01]  /*2d00*/  PLOP3.LUT P1, PT, PT, PT, UP0, 0x80, 0x8 ;  /* 0x000000000008781c */ /* 0x000fe20003f2f008 */
[C-C-:B------:R-:W-:Y:S01]  /*2d10*/  HFMA2 R129, R162.reuse.H0_H0, R129, R154.reuse.H0_H0 ;  /* 0x00000081a2817231 */ /* 0x140fe2000004089a */
[C---:B------:R-:W-:Y:S02]  /*2d20*/  HMMA.16816.F16 R26, R92.reuse, R78, R26 ;  /* 0x0000004e5c1a723c */ /* 0x040fe4000000081a */
[----:B------:R-:W-:Y:S02]  /*2d30*/  HFMA2 R130, R163.H0_H0, R130, R155.H0_H0 ;  /* 0x00000082a3827231 */ /* 0x000fe4000004089b */
[----:B------:R-:W-:Y:S02]  /*2d40*/  HFMA2 R131, R162.H0_H0, R131, R154.H0_H0 ;  /* 0x00000083a2837231 */ /* 0x000fe4000004089a */
[C-C-:B------:R-:W-:Y:S01]  /*2d50*/  HFMA2 R124, R161.reuse.H0_H0, R124, R153.reuse.H0_H0 ;  /* 0x0000007ca17c7231 */ /* 0x140fe20000040899 */
[----:B-1----:R-:W-:Y:S01]  /*2d60*/  IADD3 R147, PT, PT, R117, UR16, R186 ;  /* 0x0000001075937c10 */ /* 0x002fe2000fffe0ba */
[C---:B------:R-:W-:Y:S01]  /*2d70*/  HMMA.16816.F16 R24, R92.reuse, R80, R24 ;  /* 0x000000505c18723c */ /* 0x040fe20000000818 */
[----:B------:R-:W-:Y:S01]  /*2d80*/  @!UP1 UIADD3 UR16, UPT, UPT, UR16, -0x6000, URZ ;  /* 0xffffa00010109890 */ /* 0x000fe2000fffe0ff */
[C-C-:B------:R-:W-:Y:S01]  /*2d90*/  HFMA2 R125, R160.reuse.H0_H0, R125, R152.reuse.H0_H0 ;  /* 0x0000007da07d7231 */ /* 0x140fe20000040898 */
[----:B------:R-:W-:Y:S01]  /*2da0*/  @!P1 IADD3 R168, PT, PT, R168, -0x180, RZ ;  /* 0xfffffe80a8a89810 */ /* 0x000fe20007ffe0ff */
[----:B------:R1:W-:Y:S01]  /*2db0*/  @P4 LDGSTS.E.BYPASS.LTC128B.128 [R147+0x400], desc[UR24][R190.64] ;  /* 0x00400000be934fae */ /* 0x0003e2000b981a18 */
[----:B------:R-:W-:Y:S01]  /*2dc0*/  HFMA2 R126, R161.H0_H0, R126, R153.H0_H0 ;  /* 0x0000007ea17e7231 */ /* 0x000fe20000040899 */
[----:B------:R-:W-:Y:S01]  /*2dd0*/  @P1 IADD3 R168, PT, PT, R182, 0x80, RZ ;  /* 0x00000080b6a81810 */ /* 0x000fe20007ffe0ff */
[----:B------:R-:W-:Y:S01]  /*2de0*/  HFMA2 R127, R160.H0_H0, R127, R152.H0_H0 ;  /* 0x0000007fa07f7231 */ /* 0x000fe20000040898 */
[C---:B------:R-:W-:Y:S01]  /*2df0*/  HMMA.16816.F16 R22, R92.reuse, R82, R22 ;  /* 0x000000525c16723c */ /* 0x040fe20000000816 */
[----:B------:R-:W-:Y:S03]  /*2e00*/  @UP1 UIADD3 UR16, UPT, UPT, UR9, 0x2000, URZ ;  /* 0x0000200009101890 */ /* 0x000fe6000fffe0ff */
[----:B------:R1:W-:Y:S01]  /*2e10*/  @P3 LDGSTS.E.BYPASS.LTC128B.128 [R147+0x480], desc[UR24][R190.64+0x80] ;  /* 0x00480080be933fae */ /* 0x0003e2000b981a18 */
[----:B--2---:R-:W-:Y:S03]  /*2e20*/  IADD3 R142, PT, PT, R181, -0x1, RZ ;  /* 0xffffffffb58e7810 */ /* 0x004fe60007ffe0ff */
[C---:B------:R-:W-:Y:S02]  /*2e30*/  HMMA.16816.F16 R20, R92.reuse, R84, R20 ;  /* 0x000000545c14723c */ /* 0x040fe40000000814 */
[C---:B------:R-:W-:Y:S02]  /*2e40*/  ISETP.NE.AND P1, PT, R142.reuse, RZ, PT ;  /* 0x000000ff8e00720c */ /* 0x040fe40003f25270 */
[----:B------:R-:W0:Y:S01]  /*2e50*/  LDGDEPBAR ;  /* 0x00000000000079af */ /* 0x000e220000000000 */
[----:B------:R-:W-:Y:S02]  /*2e60*/  ISETP.NE.AND P3, PT, R142, RZ, !P2 ;  /* 0x000000ff8e00720c */ /* 0x000fe40005765270 */
[----:B------:R-:W-:Y:S01]  /*2e70*/  SEL R174, R174, RZ, P1 ;  /* 0x000000ffaeae7207 */ /* 0x000fe20000800000 */
[-C--:B------:R-:W-:Y:S02]  /*2e80*/  HMMA.16816.F16 R18, R92, R86.reuse, R18 ;  /* 0x000000565c12723c */ /* 0x080fe40000000812 */
[C-C-:B------:R-:W-:Y:S01]  /*2e90*/  HFMA2 R92, R120.reuse, R128, R121.reuse ;  /* 0x00000080785c7231 */ /* 0x140fe20000000079 */
[----:B------:R-:W-:Y:S01]  /*2ea0*/  SEL R175, R175, RZ, P1 ;  /* 0x000000ffafaf7207 */ /* 0x000fe20000800000 */
[----:B------:R-:W-:Y:S01]  /*2eb0*/  HFMA2 R93, R120, R129, R121 ;  /* 0x00000081785d7231 */ /* 0x000fe20000000079 */
[----:B------:R-:W-:Y:S01]  /*2ec0*/  ISETP.GT.AND P1, PT, R181, -0x2, PT ;  /* 0xfffffffeb500780c */ /* 0x000fe20003f24270 */
[C-C-:B------:R-:W-:Y:S01]  /*2ed0*/  HFMA2 R94, R122.reuse, R130, R123.reuse ;  /* 0x000000827a5e7231 */ /* 0x140fe2000000007b */
[----:B------:R-:W-:Y:S01]  /*2ee0*/  MOV R181, R142 ;  /* 0x0000008e00b57202 */ /* 0x000fe20000000f00 */
[C---:B------:R-:W-:Y:S03]  /*2ef0*/  HMMA.16816.F16 R16, R96.reuse, R86, R16 ;  /* 0x000000566010723c */ /* 0x040fe60000000810 */
[----:B------:R-:W-:Y:S05]  /*2f00*/  HFMA2 R95, R122, R131, R123 ;  /* 0x000000837a5f7231 */ /* 0x000fea000000007b */
[C---:B------:R-:W-:Y:S01]  /*2f10*/  HMMA.16816.F16 R14, R96.reuse, R84, R14 ;  /* 0x00000054600e723c */ /* 0x040fe2000000080e */
[----:B------:R-:W-:Y:S07]  /*2f20*/  DEPBAR.LE SB0, 0x2 ;  /* 0x000080800000791a */ /* 0x000fee0000000000 */
[C---:B------:R-:W-:Y:S01]  /*2f30*/  HMMA.16816.F16 R12, R96.reuse, R82, R12 ;  /* 0x00000052600c723c */ /* 0x040fe2000000080c */
[----:B------:R-:W-:Y:S07]  /*2f40*/  BAR.SYNC.DEFER_BLOCKING 0x0 ;  /* 0x0000000000007b1d */ /* 0x000fee0000010000 */
[C---:B------:R-:W-:Y:S08]  /*2f50*/  HMMA.16816.F16 R10, R96.reuse, R80, R10 ;  /* 0x00000050600a723c */ /* 0x040ff0000000080a */
[C---:B------:R-:W-:Y:S08]  /*2f60*/  HMMA.16816.F16 R8, R96.reuse, R78, R8 ;  /* 0x0000004e6008723c */ /* 0x040ff00000000808 */
[C---:B------:R-:W-:Y:S08]  /*2f70*/  HMMA.16816.F16 R6, R96.reuse, R76, R6 ;  /* 0x0000004c6006723c */ /* 0x040ff00000000806 */
[C---:B------:R-:W-:Y:S08]  /*2f80*/  HMMA.16816.F16 R4, R96.reuse, R74, R4 ;  /* 0x0000004a6004723c */ /* 0x040ff00000000804 */
[----:B------:R-:W-:Y:S02]  /*2f90*/  HMMA.16816.F16 R2, R96, R72, R2 ;  /* 0x000000486002723c */ /* 0x000fe40000000802 */
[C-C-:B------:R-:W-:Y:S02]  /*2fa0*/  HFMA2 R96, R120.reuse, R124, R121.reuse ;  /* 0x0000007c78607231 */ /* 0x140fe40000000079 */
[----:B------:R-:W-:Y:S02]  /*2fb0*/  HFMA2 R97, R120, R125, R121 ;  /* 0x0000007d78617231 */ /* 0x000fe40000000079 */
[----:B------:R-:W-:-:S02]  /*2fc0*/  HFMA2 R98, R122, R126, R123 ;  /* 0x0000007e7a627231 */ /* 0x000fc4000000007b */
[C---:B------:R-:W-:Y:S04]  /*2fd0*/  HMMA.16816.F16 R64, R68.reuse, R100, R64 ;  /* 0x000000644440723c */ /* 0x040fe80000000840 */
[----:B------:R-:W-:Y:S04]  /*2fe0*/  HFMA2 R99, R122, R127, R123 ;  /* 0x0000007f7a637231 */ /* 0x000fe8000000007b */
        /* <DEDUP_REMOVED lines=12> */
[C---:B------:R-:W-:Y:S01]  /*30b0*/  HMMA.16816.F16 R38, R88.reuse, R104, R38 ;  /* 0x000000685826723c */ /* 0x040fe20000000826 */
[----:B-1----:R-:W1:Y:S07]  /*30c0*/  LDSM.16.M88.4 R136, [R151+UR19] ;  /* 0x000000139788783b */ /* 0x002e6e0008000200 */
[C---:B------:R-:W-:Y:S01]  /*30d0*/  HMMA.16816.F16 R36, R88.reuse, R102, R36 ;  /* 0x000000665824723c */ /* 0x040fe20000000824 */
[----:B------:R-:W2:Y:S07]  /*30e0*/  LDSM.16.M88.4 R132, [R151+UR19+0x1000] ;  /* 0x001000139784783b */ /* 0x000eae0008000200 */
[-C--:B------:R-:W-:Y:S01]  /*30f0*/  HMMA.16816.F16 R34, R88, R100.reuse, R34 ;  /* 0x000000645822723c */ /* 0x080fe20000000822 */
[----:B------:R-:W3:Y:S07]  /*3100*/  LDSM.16.M88.4 R128, [R151+UR19+0x2000] ;  /* 0x002000139780783b */ /* 0x000eee0008000200 */
[C---:B------:R-:W-:Y:S01]  /*3110*/  HMMA.16816.F16 R32, R92.reuse, R100, R32 ;  /* 0x000000645c20723c */ /* 0x040fe20000000820 */
[----:B------:R-:W4:Y:S07]  /*3120*/  LDSM.16.M88.4 R124, [R151+UR19+0x3000] ;  /* 0x00300013977c783b */ /* 0x000f2e0008000200 */
[C---:B------:R-:W-:Y:S01]  /*3130*/  HMMA.16816.F16 R30, R92.reuse, R102, R30 ;  /* 0x000000665c1e723c */ /* 0x040fe2000000081e */
[----:B------:R-:W4:Y:S07]  /*3140*/  LDSM.16.M88.4 R120, [R168] ;  /* 0x00000000a878783b */ /* 0x000f2e0000000200 */
[C---:B------:R-:W-:Y:S01]  /*3150*/  HMMA.16816.F16 R28, R92.reuse, R104, R28 ;  /* 0x000000685c1c723c */ /* 0x040fe2000000081c */
[----:B------:R4:W4:Y:S01]  /*3160*/  LDSM.16.MT88.4 R72, [R116+UR4] ;  /* 0x000000047448783b */ /* 0x0009220008004200 */
[C-C-:B-1----:R-:W-:Y:S02]  /*3170*/  HFMA2 R136, R167.reuse.H0_H0, R136, R159.reuse.H0_H0 ;  /* 0x00000088a7887231 */ /* 0x142fe4000004089f */
[C-C-:B------:R-:W-:Y:S02]  /*3180*/  HFMA2 R137, R166.reuse.H0_H0, R137, R158.reuse.H0_H0 ;  /* 0x00000089a6897231 */ /* 0x140fe4000004089e */
[----:B------:R-:W-:Y:S02]  /*3190*/  HFMA2 R138, R167.H0_H0, R138, R159.H0_H0 ;  /* 0x0000008aa78a7231 */ /* 0x000fe4000004089f */
[C---:B------:R-:W-:Y:S01]  /*31a0*/  HMMA.16816.F16 R26, R92.reuse, R106, R26 ;  /* 0x0000006a5c1a723c */ /* 0x040fe2000000081a */
[----:B------:R1:W1:Y:S01]  /*31b0*/  LDSM.16.MT88.4 R76, [R67+UR4] ;  /* 0x00000004434c783b */ /* 0x0002620008004200 */
[----:B------:R-:W-:Y:S02]  /*31c0*/  HFMA2 R139, R166.H0_H0, R139, R158.H0_H0 ;  /* 0x0000008ba68b7231 */ /* 0x000fe4000004089e */
[C-C-:B--2---:R-:W-:Y:S02]  /*31d0*/  HFMA2 R132, R165.reuse.H0_H0, R132, R157.reuse.H0_H0 ;  /* 0x00000084a5847231 */ /* 0x144fe4000004089d */
[C-C-:B------:R-:W-:Y:S02]  /*31e0*/  HFMA2 R133, R164.reuse.H0_H0, R133, R156.reuse.H0_H0 ;  /* 0x00000085a4857231 */ /* 0x140fe4000004089c */
[C---:B------:R-:W-:Y:S01]  /*31f0*/  HMMA.16816.F16 R24, R92.reuse, R108, R24 ;  /* 0x0000006c5c18723c */ /* 0x040fe20000000818 */
[----:B------:R2:W1:Y:S01]  /*3200*/  LDSM.16.MT88.4 R80, [R66+UR4] ;  /* 0x000000044250783b */ /* 0x0004620008004200 */
[----:B------:R-:W-:Y:S02]  /*3210*/  HFMA2 R134, R165.H0_H0, R134, R157.H0_H0 ;  /* 0x00000086a5867231 */ /* 0x000fe4000004089d */
[----:B------:R-:W-:Y:S02]  /*3220*/  HFMA2 R135, R164.H0_H0, R135, R156.H0_H0 ;  /* 0x00000087a4877231 */ /* 0x000fe4000004089c */
[C-C-:B---3--:R-:W-:Y:S02]  /*3230*/  HFMA2 R128, R163.reuse.H0_H0, R128, R155.reuse.H0_H0 ;  /* 0x00000080a3807231 */ /* 0x148fe4000004089b */
[C---:B------:R-:W-:Y:S01]  /*3240*/  HMMA.16816.F16 R22, R92.reuse, R110, R22 ;  /* 0x0000006e5c16723c */ /* 0x040fe20000000816 */
[----:B------:R2:W3:Y:S01]  /*3250*/  LDSM.16.MT88.4 R84, [R0+UR4] ;  /* 0x000000040054783b */ /* 0x0004e20008004200 */
[C-C-:B------:R-:W-:Y:S02]  /*3260*/  HFMA2 R129, R162.reuse.H0_H0, R129, R154.reuse.H0_H0 ;  /* 0x00000081a2817231 */ /* 0x140fe4000004089a */
[----:B------:R-:W-:Y:S02]  /*3270*/  HFMA2 R130, R163.H0_H0, R130, R155.H0_H0 ;  /* 0x00000082a3827231 */ /* 0x000fe4000004089b */
[----:B------:R-:W-:Y:S02]  /*3280*/  HFMA2 R131, R162.H0_H0, R131, R154.H0_H0 ;  /* 0x00000083a2837231 */ /* 0x000fe4000004089a */
[C---:B------:R-:W-:Y:S02]  /*3290*/  HMMA.16816.F16 R20, R92.reuse, R112, R20 ;  /* 0x000000705c14723c */ /* 0x040fe40000000814 */
[C-C-:B----4-:R-:W-:Y:S02]  /*32a0*/  HFMA2 R124, R161.reuse.H0_H0, R124, R153.reuse.H0_H0 ;  /* 0x0000007ca17c7231 */ /* 0x150fe40000040899 */
[C-C-:B------:R-:W-:Y:S02]  /*32b0*/  HFMA2 R125, R160.reuse.H0_H0, R125, R152.reuse.H0_H0 ;  /* 0x0000007da07d7231 */ /* 0x140fe40000040898 */
[----:B------:R-:W-:Y:S02]  /*32c0*/  HFMA2 R126, R161.H0_H0, R126, R153.H0_H0 ;  /* 0x0000007ea17e7231 */ /* 0x000fe40000040899 */
[-C--:B------:R-:W-:Y:S02]  /*32d0*/  HMMA.16816.F16 R18, R92, R114.reuse, R18 ;  /* 0x000000725c12723c */ /* 0x080fe40000000812 */
[----:B------:R-:W-:Y:S02]  /*32e0*/  HFMA2 R127, R160.H0_H0, R127, R152.H0_H0 ;  /* 0x0000007fa07f7231 */ /* 0x000fe40000040898 */
[C-C-:B------:R-:W-:Y:S02]  /*32f0*/  HFMA2 R68, R120.reuse, R136, R121.reuse ;  /* 0x0000008878447231 */ /* 0x140fe40000000079 */
[C-C-:B------:R-:W-:Y:S02]  /*3300*/  HFMA2 R69, R120.reuse, R137, R121.reuse ;  /* 0x0000008978457231 */ /* 0x140fe40000000079 */
[C---:B------:R-:W-:Y:S03]  /*3310*/  HMMA.16816.F16 R16, R96.reuse, R114, R16 ;  /* 0x000000726010723c */ /* 0x040fe60000000810 */
[C-C-:B------:R-:W-:Y:S02]  /*3320*/  HFMA2 R88, R120.reuse, R132, R121.reuse ;  /* 0x0000008478587231 */ /* 0x140fe40000000079 */
[C-C-:B------:R-:W-:Y:S02]  /*3330*/  HFMA2 R89, R120.reuse, R133, R121.reuse ;  /* 0x0000008578597231 */ /* 0x140fe40000000079 */
[C-C-:B------:R-:W-:Y:S01]  /*3340*/  HFMA2 R92, R120.reuse, R128, R121.reuse ;  /* 0x00000080785c7231 */ /* 0x140fe20000000079 */
[C---:B------:R-:W-:Y:S02]  /*3350*/  HMMA.16816.F16 R14, R96.reuse, R112, R14 ;  /* 0x00000070600e723c */ /* 0x040fe4000000080e */
[----:B------:R-:W-:Y:S02]  /*3360*/  HFMA2 R93, R120, R129, R121 ;  /* 0x00000081785d7231 */ /* 0x000fe40000000079 */
[C-C-:B------:R-:W-:Y:S02]  /*3370*/  HFMA2 R70, R122.reuse, R138, R123.reuse ;  /* 0x0000008a7a467231 */ /* 0x140fe4000000007b */
[C-C-:B------:R-:W-:Y:S02]  /*3380*/  HFMA2 R71, R122.reuse, R139, R123.reuse ;  /* 0x0000008b7a477231 */ /* 0x140fe4000000007b */
[C---:B------:R-:W-:Y:S02]  /*3390*/  HMMA.16816.F16 R12, R96.reuse, R110, R12 ;  /* 0x0000006e600c723c */ /* 0x040fe4000000080c */
[C-C-:B------:R-:W-:Y:S02]  /*33a0*/  HFMA2 R90, R122.reuse, R134, R123.reuse ;  /* 0x000000867a5a7231 */ /* 0x140fe4000000007b */
[C-C-:B------:R-:W-:Y:S02]  /*33b0*/  HFMA2 R91, R122.reuse, R135, R123.reuse ;  /* 0x000000877a5b7231 */ /* 0x140fe4000000007b */
[C-C-:B------:R-:W-:Y:S02]  /*33c0*/  HFMA2 R94, R122.reuse, R130, R123.reuse ;  /* 0x000000827a5e7231 */ /* 0x140fe4000000007b */
[C---:B------:R-:W-:Y:S02]  /*33d0*/  HMMA.16816.F16 R10, R96.reuse, R108, R10 ;  /* 0x0000006c600a723c */ /* 0x040fe4000000080a */
[----:B------:R-:W-:Y:S06]  /*33e0*/  HFMA2 R95, R122, R131, R123 ;  /* 0x000000837a5f7231 */ /* 0x000fec000000007b */
[C---:B------:R-:W-:Y:S08]  /*33f0*/  HMMA.16816.F16 R8, R96.reuse, R106, R8 ;  /* 0x0000006a6008723c */ /* 0x040ff00000000808 */
[C---:B------:R-:W-:Y:S08]  /*3400*/  HMMA.16816.F16 R6, R96.reuse, R104, R6 ;  /* 0x000000686006723c */ /* 0x040ff00000000806 */
[C---:B------:R-:W-:Y:S08]  /*3410*/  HMMA.16816.F16 R4, R96.reuse, R102, R4 ;  /* 0x000000666004723c */ /* 0x040ff00000000804 */
[----:B------:R-:W-:Y:S02]  /*3420*/  HMMA.16816.F16 R2, R96, R100, R2 ;  /* 0x000000646002723c */ /* 0x000fe40000000802 */
[C-C-:B------:R-:W-:Y:S02]  /*3430*/  HFMA2 R96, R120.reuse, R124, R121.reuse ;  /* 0x0000007c78607231 */ /* 0x140fe40000000079 */
[----:B------:R-:W-:Y:S02]  /*3440*/  HFMA2 R97, R120, R125, R121 ;  /* 0x0000007d78617231 */ /* 0x000fe40000000079 */
[C-C-:B------:R-:W-:Y:S02]  /*3450*/  HFMA2 R98, R122.reuse, R126, R123.reuse ;  /* 0x0000007e7a627231 */ /* 0x140fe4000000007b */
[----:B------:R-:W-:Y:S01]  /*3460*/  HFMA2 R99, R122, R127, R123 ;  /* 0x0000007f7a637231 */ /* 0x000fe2000000007b */
[----:B------:R-:W-:Y:S10]  /*3470*/  @P1 BRA `(.L_x_100) ;  /* 0xfffffff000301947 */ /* 0x000ff4000383ffff */
.L_x_99:
[----:B------:R-:W0:Y:S01]  /*3480*/  LDGDEPBAR ;  /* 0x00000000000079af */ /* 0x000e220000000000 */
[----:B------:R-:W4:Y:S03]  /*3490*/  LDCU.64 UR4, c[0x0][0x490] ;  /* 0x00009200ff0477ac */ /* 0x000f260008000a00 */
[----:B------:R-:W0:Y:S01]  /*34a0*/  LDGDEPBAR ;  /* 0x00000000000079af */ /* 0x000e220000000000 */
[----:B----4-:R-:W-:-:S04]  /*34b0*/  UISETP.NE.U32.AND UP0, UPT, UR4, URZ, UPT ;  /* 0x000000ff0400728c */ /* 0x010fc8000bf05070 */
[----:B------:R-:W-:Y:S01]  /*34c0*/  UISETP.NE.AND.EX UP0, UPT, UR5, URZ, UPT, UP0 ;  /* 0x000000ff0500728c */ /* 0x000fe2000bf05300 */
[----:B------:R-:W-:-:S04]  /*34d0*/  DEPBAR.LE SB0, 0x0 ;  /* 0x000080000000791a */ /* 0x000fc80000000000 */
[----:B------:R-:W-:Y:S06]  /*34e0*/  BAR.SYNC.DEFER_BLOCKING 0x0 ;  /* 0x0000000000007b1d */ /* 0x000fec0000010000 */
[----:B------:R-:W-:Y:S05]  /*34f0*/  BRA.U !UP0, `(.L_x_101) ;  /* 0x00000001081c7547 */ /* 0x000fea000b800000 */
[----:B---3--:R-:W3:Y:S02]  /*3500*/  LDC.64 R86, c[0x0][0x490] ;  /* 0x00012400ff567b82 */ /* 0x008ee40000000a00 */
[----:B---3--:R-:W3:Y:S02]  /*3510*/  LDG.E.64 R86, desc[UR24][R86.64] ;  /* 0x0000001856567981 */ /* 0x008ee4000c1e1b00 */
[----:B---3--:R-:W-:-:S04]  /*3520*/  ISETP.NE.U32.AND P0, PT, R86, RZ, PT ;  /* 0x000000ff5600720c */ /* 0x008fc80003f05070 */
[----:B------:R-:W-:-:S13]  /*3530*/  ISETP.NE.AND.EX P0, PT, R87, RZ, PT, P0 ;  /* 0x000000ff5700720c */ /* 0x000fda0003f05300 */
[----:B------:R-:W-:Y:S05]  /*3540*/  @!P0 BRA `(.L_x_101) ;  /* 0x0000000000088947 */ /* 0x000fea0003800000 */
[----:B------:R3:W5:Y:S01]  /*3550*/  LD.E.U16 R86, desc[UR24][R86.64] ;  /* 0x0000001856567980 */ /* 0x000762000c101500 */
[----:B------:R-:W-:Y:S05]  /*3560*/  BRA `(.L_x_102) ;  /* 0x0000000000247947 */ /* 0x000fea0003800000 */
.L_x_101:
[----:B------:R-:W4:Y:S02]  /*3570*/  LDCU.64 UR4, c[0x0][0x480] ;  /* 0x00009000ff0477ac */ /* 0x000f240008000a00 */
[----:B----4-:R-:W-:-:S04]  /*3580*/  UISETP.NE.U32.AND UP0, UPT, UR4, URZ, UPT ;  /* 0x000000ff0400728c */ /* 0x010fc8000bf05070 */
[----:B------:R-:W-:-:S09]  /*3590*/  UISETP.NE.AND.EX UP0, UPT, UR5, URZ, UPT, UP0 ;  /* 0x000000ff0500728c */ /* 0x000fd2000bf05300 */
[----:B------:R-:W-:Y:S05]  /*35a0*/  BRA.U !UP0, `(.L_x_103) ;  /* 0x00000001080c7547 */ /* 0x000fea000b800000 */
[----:B---3--:R-:W3:Y:S02]  /*35b0*/  LDC.64 R86, c[0x0][0x480] ;  /* 0x00012000ff567b82 */ /* 0x008ee40000000a00 */
[----:B---3--:R4:W5:Y:S01]  /*35c0*/  LDG.E.U16 R86, desc[UR24][R86.64] ;  /* 0x0000001856567981 */ /* 0x008962000c1e1500 */
[----:B------:R-:W-:Y:S05]  /*35d0*/  BRA `(.L_x_102) ;  /* 0x0000000000087947 */ /* 0x000fea0003800000 */
.L_x_103:
[----:B------:R-:W3:Y:S02]  /*35e0*/  LDCU.U16 UR4, c[0x0][0x478] ;  /* 0x00008f00ff0477ac */ /* 0x000ee40008000400 */
[----:B---3--:R-:W-:-:S07]  /*35f0*/  MOV R86, UR4 ;  /* 0x0000000400567c02 */ /* 0x008fce0008000f00 */
.L_x_102:
[----:B------:R-:W1:Y:S02]  /*3600*/  LDCU.64 UR4, c[0x0][0x498] ;  /* 0x00009300ff0477ac */ /* 0x000e640008000a00 */
[----:B-1----:R-:W-:-:S04]  /*3610*/  UISETP.NE.U32.AND UP0, UPT, UR4, URZ, UPT ;  /* 0x000000ff0400728c */ /* 0x002fc8000bf05070 */
[----:B------:R-:W-:-:S09]  /*3620*/  UISETP.NE.AND.EX UP0, UPT, UR5, URZ, UPT, UP0 ;  /* 0x000000ff0500728c */ /* 0x000fd2000bf05300 */
[----:B------:R-:W-:Y:S05]  /*3630*/  BRA.U !UP0, `(.L_x_104) ;  /* 0x00000001081c7547 */ /* 0x000fea000b800000 */
[----:B--2---:R-:W1:Y:S02]  /*3640*/  LDC.64 R66, c[0x0][0x498] ;  /* 0x00012600ff427b82 */ /* 0x004e640000000a00 */
[----:B-1----:R-:W2:Y:S02]  /*3650*/  LDG.E.64 R66, desc[UR24][R66.64] ;  /* 0x0000001842427981 */ /* 0x002ea4000c1e1b00 */
[----:B--2---:R-:W-:-:S04]  /*3660*/  ISETP.NE.U32.AND P0, PT, R66, RZ, PT ;  /* 0x000000ff4200720c */ /* 0x004fc80003f05070 */
[----:B------:R-:W-:-:S13]  /*3670*/  ISETP.NE.AND.EX P0, PT, R67, RZ, PT, P0 ;  /* 0x000000ff4300720c */ /* 0x000fda0003f05300 */
[----:B------:R-:W-:Y:S05]  /*3680*/  @!P0 BRA `(.L_x_104) ;  /* 0x0000000000088947 */ /* 0x000fea0003800000 */
[----:B------:R1:W5:Y:S01]  /*3690*/  LD.E.U16 R89, desc[UR24][R66.64] ;  /* 0x0000001842597980 */ /* 0x000362000c101500 */
[----:B------:R-:W-:Y:S05]  /*36a0*/  BRA `(.L_x_105) ;  /* 0x0000000000247947 */ /* 0x000fea0003800000 */
.L_x_104:
[----:B------:R-:W1:Y:S02]  /*36b0*/  LDCU.64 UR4, c[0x0][0x488] ;  /* 0x00009100ff0477ac */ /* 0x000e640008000a00 */
[----:B-1----:R-:W-:-:S04]  /*36c0*/  UISETP.NE.U32.AND UP0, UPT, UR4, URZ, UPT ;  /* 0x000000ff0400728c */ /* 0x002fc8000bf05070 */
[----:B------:R-:W-:-:S09]  /*36d0*/  UISETP.NE.AND.EX UP0, UPT, UR5, URZ, UPT, UP0 ;  /* 0x000000ff0500728c */ /* 0x000fd2000bf05300 */
[----:B------:R-:W-:Y:S05]  /*36e0*/  BRA.U !UP0, `(.L_x_106) ;  /* 0x00000001080c7547 */ /* 0x000fea000b800000 */
[----:B--2---:R-:W1:Y:S02]  /*36f0*/  LDC.64 R66, c[0x0][0x488] ;  /* 0x00012200ff427b82 */ /* 0x004e640000000a00 */
[----:B-1----:R2:W5:Y:S01]  /*3700*/  LDG.E.U16 R89, desc[UR24][R66.64] ;  /* 0x0000001842597981 */ /* 0x002562000c1e1500 */
[----:B------:R-:W-:Y:S05]  /*3710*/  BRA `(.L_x_105) ;  /* 0x0000000000087947 */ /* 0x000fea0003800000 */
.L_x_106:
[----:B------:R-:W1:Y:S02]  /*3720*/  LDCU.U16 UR4, c[0x0][0x47a] ;  /* 0x00008f40ff0477ac */ /* 0x000e640008000400 */
[----:B-1----:R-:W-:-:S07]  /*3730*/  MOV R89, UR4 ;  /* 0x0000000400597c02 */ /* 0x002fce0008000f00 */
.L_x_105:
[----:B-12---:R-:W1:Y:S01]  /*3740*/  S2R R67, SR_CTAID.Y ;  /* 0x0000000000437919 */ /* 0x006e620000002600 */
[----:B------:R-:W2:Y:S01]  /*3750*/  LDC.64 R74, c[0x0][0x398] ;  /* 0x0000e600ff4a7b82 */ /* 0x000ea20000000a00 */
[----:B------:R-:W3:Y:S01]  /*3760*/  LDCU UR8, c[0x0][0x38c] ;  /* 0x00007180ff0877ac */ /* 0x000ee20008000800 */
[----:B------:R-:W-:Y:S01]  /*3770*/  IMAD.MOV.U32 R69, RZ, RZ, -0x1 ;  /* 0xffffffffff457424 */ /* 0x000fe200078e00ff */
[----:B------:R-:W4:Y:S01]  /*3780*/  S2R R85, SR_CTAID.X ;  /* 0x0000000000557919 */ /* 0x000f220000002500 */
[----:B------:R-:W3:Y:S01]  /*3790*/  LDCU.64 UR6, c[0x0][0x4d0] ;  /* 0x00009a00ff0677ac */ /* 0x000ee20008000a00 */
[----:B------:R-:W1:Y:S03]  /*37a0*/  S2R R84, SR_TID.X ;  /* 0x0000000000547919 */ /* 0x000e660000002100 */
[----:B------:R-:W4:Y:S01]  /*37b0*/  LDC.64 R90, c[0x0][0x3b0] ;  /* 0x0000ec00ff5a7b82 */ /* 0x000f220000000a00 */
[----:B------:R-:W4:Y:S01]  /*37c0*/  LDCU.64 UR4, c[0x0][0x4d8] ;  /* 0x00009b00ff0477ac */ /* 0x000f220008000a00 */
[----:B------:R-:W1:Y:S01]  /*37d0*/  S2R R0, SR_CTAID.Z ;  /* 0x0000000000007919 */ /* 0x000e620000002700 */
[----:B---3--:R-:W-:Y:S01]  /*37e0*/  MOV R70, UR6 ;  /* 0x0000000600467c02 */ /* 0x008fe20008000f00 */
[----:B------:R-:W-:Y:S01]  /*37f0*/  IMAD.U32 R71, RZ, RZ, UR7 ;  /* 0x00000007ff477e24 */ /* 0x000fe2000f8e00ff */
[----:B--2---:R-:W-:-:S02]  /*3800*/  SHF.L.U32 R66, R69, R74, RZ ;  /* 0x0000004a45427219 */ /* 0x004fc400000006ff */
[----:B------:R-:W-:Y:S02]  /*3810*/  ISETP.NE.AND P0, PT, R75, RZ, PT ;  /* 0x000000ff4b00720c */ /* 0x000fe40003f05270 */
[----:B-1----:R-:W-:Y:S02]  /*3820*/  SHF.L.U32 R67, R67, R74, RZ ;  /* 0x0000004a43437219 */ /* 0x002fe400000006ff */
[----:B----4-:R-:W-:Y:S02]  /*3830*/  LOP3.LUT R66, R85, R66, RZ, 0x30, !PT ;  /* 0x0000004255427212 */ /* 0x010fe400078e30ff */
[----:B------:R-:W-:-:S03]  /*3840*/  SHF.R.U32.HI R85, RZ, R74, R85 ;  /* 0x0000004aff557219 */ /* 0x000fc60000011655 */
[----:B------:R-:W-:Y:S01]  /*3850*/  IMAD.IADD R74, R67, 0x1, R66 ;  /* 0x00000001434a7824 */ /* 0x000fe200078e0242 */
[----:B------:R-:W-:-:S03]  /*3860*/  MOV R66, UR4 ;  /* 0x0000000400427c02 */ /* 0x000fc60008000f00 */
[----:B------:R-:W-:-:S04]  /*3870*/  IMAD R67, R74, UR8, R85 ;  /* 0x000000084a437c24 */ /* 0x000fc8000f8e0255 */
[----:B------:R-:W-:-:S04]  /*3880*/  IMAD.WIDE R90, R67, 0x4, R90 ;  /* 0x00000004435a7825 */ /* 0x000fc800078e025a */
[----:B------:R-:W-:Y:S01]  /*3890*/  IMAD.U32 R67, RZ, RZ, UR5 ;  /* 0x00000005ff437e24 */ /* 0x000fe2000f8e00ff */
[----:B------:R-:W-:Y:S06]  /*38a0*/  @P0 BRA `(.L_x_107) ;  /* 0x00000000003c0947 */ /* 0x000fec0003800000 */
[----:B------:R-:W1:Y:S01]  /*38b0*/  LDCU UR4, c[0x0][0x394] ;  /* 0x00007280ff0477ac */ /* 0x000e620008000800 */
[----:B------:R-:W-:Y:S01]  /*38c0*/  MOV R77, 0xffffffff ;  /* 0xffffffff004d7802 */ /* 0x000fe20000000f00 */
[----:B-1----:R-:W-:-:S09]  /*38d0*/  UISETP.GE.AND UP0, UPT, UR4, 0x2, UPT ;  /* 0x000000020400788c */ /* 0x002fd2000bf06270 */
[----:B------:R-:W-:Y:S05]  /*38e0*/  BRA.U !UP0, `(.L_x_108) ;  /* 0x0000000108b07547 */ /* 0x000fea000b800000 */
[----:B------:R-:W-:Y:S01]  /*38f0*/  ISETP.NE.AND P0, PT, R84, RZ, PT ;  /* 0x000000ff5400720c */ /* 0x000fe20003f05270 */
[----:B------:R-:W-:Y:S01]  /*3900*/  BSSY.RECONVERGENT B0, `(.L_x_109) ;  /* 0x0000005000007945 */ /* 0x000fe20003800200 */
[----:B------:R-:W-:-:S11]  /*3910*/  MOV R77, 0xffffffff ;  /* 0xffffffff004d7802 */ /* 0x000fd60000000f00 */
[----:B------:R-:W-:Y:S05]  /*3920*/  @P0 BRA `(.L_x_110) ;  /* 0x0000000000080947 */ /* 0x000fea0003800000 */
[----:B------:R1:W2:Y:S04]  /*3930*/  LDG.E.STRONG.GPU R77, desc[UR24][R90.64] ;  /* 0x000000185a4d7981 */ /* 0x0002a8000c1ef900 */
[----:B--2---:R-:W-:Y:S01]  /*3940*/  CCTL.IVALL ;  /* 0x00000000ff00798f */ /* 0x004fe20002000000 */
.L_x_110:
[----:B------:R-:W-:Y:S05]  /*3950*/  BSYNC.RECONVERGENT B0 ;  /* 0x0000000000007941 */ /* 0x000fea0003800200 */
.L_x_109:
[----:B------:R-:W-:-:S13]  /*3960*/  ISETP.NE.AND P0, PT, R0, RZ, PT ;  /* 0x000000ff0000720c */ /* 0x000fda0003f05270 */
[----:B------:R-:W-:Y:S05]  /*3970*/  @!P0 BRA `(.L_x_108) ;  /* 0x00000000008c8947 */ /* 0x000fea0003800000 */
[----:B-----5:R-:W2:Y:S01]  /*3980*/  I2F.F16 R89, 0x1 ;  /* 0x0000000100597906 */ /* 0x020ea20000200c00 */
[----:B------:R-:W-:Y:S05]  /*3990*/  BRA `(.L_x_108) ;  /* 0x0000000000847947 */ /* 0x000fea0003800000 */
.L_x_107:
[----:B------:R-:W-:Y:S02]  /*39a0*/  ISETP.NE.AND P0, PT, R75, 0x3, PT ;  /* 0x000000034b00780c */ /* 0x000fe40003f05270 */
[----:B------:R-:W-:-:S11]  /*39b0*/  MOV R77, 0xffffffff ;  /* 0xffffffff004d7802 */ /* 0x000fd60000000f00 */
[----:B------:R-:W-:Y:S05]  /*39c0*/  @!P0 BRA `(.L_x_111) ;  /* 0x0000000000608947 */ /* 0x000fea0003800000 */
[----:B------:R-:W-:-:S13]  /*39d0*/  ISETP.NE.AND P0, PT, R75, 0x2, PT ;  /* 0x000000024b00780c */ /* 0x000fda0003f05270 */
[----:B------:R-:W-:Y:S05]  /*39e0*/  @!P0 BRA `(.L_x_112) ;  /* 0x0000000000248947 */ /* 0x000fea0003800000 */
[----:B------:R-:W-:-:S13]  /*39f0*/  ISETP.NE.AND P0, PT, R75, 0x1, PT ;  /* 0x000000014b00780c */ /* 0x000fda0003f05270 */
[----:B------:R-:W-:Y:S05]  /*3a00*/  @P0 BRA `(.L_x_108) ;  /* 0x0000000000680947 */ /* 0x000fea0003800000 */
[----:B------:R-:W1:Y:S08]  /*3a10*/  LDC.64 R68, c[0x0][0x3a8] ;  /* 0x0000ea00ff447b82 */ /* 0x000e700000000a00 */
[----:B------:R-:W2:Y:S01]  /*3a20*/  LDC.64 R66, c[0x0][0x4d8] ;  /* 0x00013600ff427b82 */ /* 0x000ea20000000a00 */
[----:B-1----:R-:W-:-:S04]  /*3a30*/  IMAD.WIDE.U32 R72, R0, R68, RZ ;  /* 0x0000004400487225 */ /* 0x002fc800078e00ff */
[----:B------:R-:W-:Y:S01]  /*3a40*/  IMAD R69, R0, R69, R73 ;  /* 0x0000004500457224 */ /* 0x000fe200078e0249 */
[----:B--2---:R-:W-:-:S04]  /*3a50*/  LEA R66, P0, R72, R66, 0x1 ;  /* 0x0000004248427211 */ /* 0x004fc800078008ff */
[----:B------:R-:W-:Y:S01]  /*3a60*/  LEA.HI.X R67, R72, R67, R69, 0x1, P0 ;  /* 0x0000004348437211 */ /* 0x000fe200000f0c45 */
[----:B------:R-:W-:Y:S08]  /*3a70*/  BRA `(.L_x_108) ;  /* 0x00000000004c7947 */ /* 0x000ff00003800000 */
.L_x_112:
[----:B------:R-:W1:Y:S08]  /*3a80*/  LDC.64 R72, c[0x0][0x510] ;  /* 0x00014400ff487b82 */ /* 0x000e700000000a00 */
[----:B------:R-:W2:Y:S08]  /*3a90*/  LDC.64 R68, c[0x0][0x3a8] ;  /* 0x0000ea00ff447b82 */ /* 0x000eb00000000a00 */
[----:B------:R-:W3:Y:S08]  /*3aa0*/  LDC.64 R70, c[0x0][0x4d0] ;  /* 0x00013400ff467b82 */ /* 0x000ef00000000a00 */
[----:B------:R-:W4:Y:S01]  /*3ab0*/  LDC.64 R66, c[0x0][0x4d8] ;  /* 0x00013600ff427b82 */ /* 0x000f220000000a00 */
[----:B-1----:R-:W-:-:S04]  /*3ac0*/  IMAD.WIDE.U32 R80, R0, R72, RZ ;  /* 0x0000004800507225 */ /* 0x002fc800078e00ff */
[----:B--2---:R-:W-:-:S04]  /*3ad0*/  IMAD.WIDE.U32 R78, R0, R68, RZ ;  /* 0x00000044004e7225 */ /* 0x004fc800078e00ff */
[C---:B------:R-:W-:Y:S02]  /*3ae0*/  IMAD R68, R0.reuse, R73, R81 ;  /* 0x0000004900447224 */ /* 0x040fe400078e0251 */
[----:B------:R-:W-:Y:S01]  /*3af0*/  IMAD R69, R0, R69, R79 ;  /* 0x0000004500457224 */ /* 0x000fe200078e024f */
[----:B---3--:R-:W-:-:S04]  /*3b00*/  LEA R70, P1, R80, R70, 0x1 ;  /* 0x0000004650467211 */ /* 0x008fc800078208ff */
[----:B------:R-:W-:Y:S02]  /*3b10*/  LEA.HI.X R71, R80, R71, R68, 0x1, P1 ;  /* 0x0000004750477211 */ /* 0x000fe400008f0c44 */
[----:B----4-:R-:W-:-:S04]  /*3b20*/  LEA R66, P0, R78, R66, 0x1 ;  /* 0x000000424e427211 */ /* 0x010fc800078008ff */
[----:B------:R-:W-:Y:S01]  /*3b30*/  LEA.HI.X R67, R78, R67, R69, 0x1, P0 ;  /* 0x000000434e437211 */ /* 0x000fe200000f0c45 */
[----:B------:R-:W-:Y:S08]  /*3b40*/  BRA `(.L_x_108) ;  /* 0x0000000000187947 */ /* 0x000ff00003800000 */
.L_x_111:
[----:B------:R-:W1:Y:S08]  /*3b50*/  LDC.64 R70, c[0x0][0x4d0] ;  /* 0x00013400ff467b82 */ /* 0x000e700000000a00 */
[----:B------:R-:W2:Y:S01]  /*3b60*/  LDC.64 R66, c[0x0][0x4d8] ;  /* 0x00013600ff427b82 */ /* 0x000ea20000000a00 */
[----:B-1----:R-:W-:-:S06]  /*3b70*/  IMAD.WIDE.U32 R70, R0, 0x8, R70 ;  /* 0x0000000800467825 */ /* 0x002fcc00078e0046 */
[----:B------:R-:W5:Y:S01]  /*3b80*/  LDG.E.64 R70, desc[UR24][R70.64] ;  /* 0x0000001846467981 */ /* 0x000f62000c1e1b00 */
[----:B--2---:R-:W-:-:S06]  /*3b90*/  IMAD.WIDE.U32 R66, R0, 0x8, R66 ;  /* 0x0000000800427825 */ /* 0x004fcc00078e0042 */
[----:B------:R-:W5:Y:S02]  /*3ba0*/  LDG.E.64 R66, desc[UR24][R66.64] ;  /* 0x0000001842427981 */ /* 0x000f64000c1e1b00 */
.L_x_108:
[----:B------:R-:W-:Y:S01]  /*3bb0*/  SHF.R.U32.HI R72, RZ, 0x4, R84 ;  /* 0x00000004ff487819 */ /* 0x000fe20000011654 */
[C---:B------:R-:W-:Y:S01]  /*3bc0*/  IMAD.SHL.U32 R73, R84.reuse, 0x8, RZ ;  /* 0x0000000854497824 */ /* 0x040fe200078e00ff */
[----:B------:R-:W-:Y:S01]  /*3bd0*/  LOP3.LUT R68, R84, 0x1f, RZ, 0xc0, !PT ;  /* 0x0000001f54447812 */ /* 0x000fe200078ec0ff */
[----:B------:R-:W3:Y:S01]  /*3be0*/  LDCU.64 UR6, c[0x0][0x3f8] ;  /* 0x00007f00ff0677ac */ /* 0x000ee20008000a00 */
[----:B------:R-:W-:Y:S01]  /*3bf0*/  LOP3.LUT R72, R72, 0x1, RZ, 0xc0, !PT ;  /* 0x0000000148487812 */ /* 0x000fe200078ec0ff */
[----:B------:R-:W4:Y:S01]  /*3c00*/  S2UR UR12, SR_CgaCtaId ;  /* 0x00000000000c79c3 */ /* 0x000f220000008800 */
[C---:B------:R-:W-:Y:S01]  /*3c10*/  LOP3.LUT R69, R84.reuse, 0x3, RZ, 0xc0, !PT ;  /* 0x0000000354457812 */ /* 0x040fe200078ec0ff */
[----:B------:R-:W1:Y:S01]  /*3c20*/  LDCU UR8, c[0x0][0x384] ;  /* 0x00007080ff0877ac */ /* 0x000e620008000800 */
[----:B------:R-:W-:Y:S01]  /*3c30*/  SHF.R.U32.HI R68, RZ, 0x2, R68 ;  /* 0x00000002ff447819 */ /* 0x000fe20000011644 */
[----:B------:R-:W-:Y:S01]  /*3c40*/  IMAD.SHL.U32 R87, R84, 0x10, RZ ;  /* 0x0000001054577824 */ /* 0x000fe200078e00ff */
[----:B------:R-:W-:Y:S01]  /*3c50*/  LOP3.LUT R76, R72, 0x3c0, R84, 0xf8, !PT ;  /* 0x000003c0484c7812 */ /* 0x000fe200078ef854 */
[----:B------:R-:W2:Y:S01]  /*3c60*/  LDCU.64 UR4, c[0x0][0x438] ;  /* 0x00008700ff0477ac */ /* 0x000ea20008000a00 */
[----:B------:R-:W-:Y:S01]  /*3c70*/  LOP3.LUT R73, R73, 0x78, RZ, 0xc0, !PT ;  /* 0x0000007849497812 */ /* 0x000fe200078ec0ff */
[----:B------:R-:W-:Y:S01]  /*3c80*/  IMAD R69, R68, 0x48, R69 ;  /* 0x0000004844457824 */ /* 0x000fe200078e0245 */
[--C-:B------:R-:W-:Y:S01]  /*3c90*/  LOP3.LUT R68, R76, 0x4, R169.reuse, 0xf8, !PT ;  /* 0x000000044c447812 */ /* 0x100fe200078ef8a9 */
[----:B------:R-:W4:Y:S01]  /*3ca0*/  LDCU.64 UR10, c[0x0][0x418] ;  /* 0x00008300ff0a77ac */ /* 0x000f220008000a00 */
[----:B------:R-:W-:Y:S01]  /*3cb0*/  LOP3.LUT R72, R72, 0x70, R169, 0xf8, !PT ;  /* 0x0000007048487812 */ /* 0x000fe200078ef8a9 */
[----:B------:R-:W-:Y:S01]  /*3cc0*/  IMAD R74, R74, 0x80, R73 ;  /* 0x000000804a4a7824 */ /* 0x000fe200078e0249 */
[----:B-----5:R-:W-:Y:S01]  /*3cd0*/  ISETP.NE.U32.AND P0, PT, R66, RZ, PT ;  /* 0x000000ff4200720c */ /* 0x020fe20003f05070 */
[----:B------:R-:W-:Y:S01]  /*3ce0*/  IMAD R85, R85, 0x80, R68 ;  /* 0x0000008055557824 */ /* 0x000fe200078e0244 */
[----:B------:R-:W-:Y:S01]  /*3cf0*/  ULEA UR21, UR22, UR21, 0x1 ;  /* 0x0000001516157291 */ /* 0x000fe2000f8e08ff */
[----:B------:R-:W4:Y:S01]  /*3d00*/  LDC R68, c[0x0][0x394] ;  /* 0x0000e500ff447b82 */ /* 0x000f220000000800 */
[----:B------:R-:W-:Y:S01]  /*3d10*/  IMAD.WIDE R78, R74, 0x2, RZ ;  /* 0x000000024a4e7825 */ /* 0x000fe200078e02ff */
[----:B------:R-:W-:Y:S01]  /*3d20*/  USHF.L.U32 UR20, UR20, 0x5, URZ ;  /* 0x0000000514147899 */ /* 0x000fe200080006ff */
[----:B------:R-:W-:Y:S01]  /*3d30*/  LOP3.LUT R72, R72, 0x8, R169, 0xf8, !PT ;  /* 0x0000000848487812 */ /* 0x000fe200078ef8a9 */
[----:B------:R-:W-:Y:S01]  /*3d40*/  USHF.L.U32 UR21, UR21, 0x3, URZ ;  /* 0x0000000315157899 */ /* 0x000fe200080006ff */
[----:B-1----:R-:W-:Y:S01]  /*3d50*/  ISETP.GE.AND P3, PT, R74, UR8, PT ;  /* 0x000000084a007c0c */ /* 0x002fe2000bf66270 */
[----:B------:R-:W1:Y:S01]  /*3d60*/  LDCU.64 UR8, c[0x0][0x400] ;  /* 0x00008000ff0877ac */ /* 0x000e620008000a00 */
[----:B------:R-:W-:-:S02]  /*3d70*/  LOP3.LUT R78, R78, 0xfffffff0, RZ, 0xc0, !PT ;  /* 0xfffffff04e4e7812 */ /* 0x000fc400078ec0ff */
[----:B------:R-:W-:Y:S01]  /*3d80*/  LOP3.LUT R79, R79, 0x1fffffff, RZ, 0xc0, !PT ;  /* 0x1fffffff4f4f7812 */ /* 0x000fe200078ec0ff */
[----:B------:R-:W-:Y:S01]  /*3d90*/  UIMAD UR20, UR21, 0x48, UR20 ;  /* 0x00000048151478a4 */ /* 0x000fe2000f8e0214 */
[----:B------:R-:W-:Y:S02]  /*3da0*/  LOP3.LUT R72, R72, 0x4, R169, 0xf8, !PT ;  /* 0x0000000448487812 */ /* 0x000fe400078ef8a9 */
[----:B------:R-:W-:Y:S01]  /*3db0*/  LOP3.LUT R87, R87, 0xf0, RZ, 0xc0, !PT ;  /* 0x000000f057577812 */ /* 0x000fe200078ec0ff */
[--C-:B---3--:R-:W-:Y:S01]  /*3dc0*/  IMAD.WIDE.U32 R80, R85, UR6, R78.reuse ;  /* 0x0000000655507c25 */ /* 0x108fe2000f8e004e */
[C---:B------:R-:W-:Y:S02]  /*3dd0*/  ISETP.NE.U32.AND P6, PT, R70.reuse, RZ, PT ;  /* 0x000000ff4600720c */ /* 0x040fe40003fc5070 */
[----:B------:R-:W-:Y:S01]  /*3de0*/  ISETP.NE.AND.EX P0, PT, R67, RZ, !P3, P0 ;  /* 0x000000ff4300720c */ /* 0x000fe20005f05300 */
[----:B--2---:R-:W-:Y:S01]  /*3df0*/  IMAD.WIDE.U32 R78, R85, UR4, R78 ;  /* 0x00000004554e7c25 */ /* 0x004fe2000f8e004e */
[----:B------:R-:W-:Y:S01]  /*3e00*/  IADD3 R95, P1, PT, R70, R80, RZ ;  /* 0x00000050465f7210 */ /* 0x000fe20007f3e0ff */
[----:B------:R-:W-:Y:S01]  /*3e10*/  UMOV UR4, 0x400 ;  /* 0x0000040000047882 */ /* 0x000fe20000000000 */
[----:B------:R-:W-:Y:S01]  /*3e20*/  ISETP.NE.AND.EX P6, PT, R71, RZ, !P3, P6 ;  /* 0x000000ff4700720c */ /* 0x000fe20005fc5360 */
[C---:B------:R-:W-:Y:S01]  /*3e30*/  IMAD R80, R85.reuse, UR7, R81 ;  /* 0x0000000755507c24 */ /* 0x040fe2000f8e0251 */
[----:B------:R-:W-:Y:S01]  /*3e40*/  IADD3 R92, P2, PT, R66, R78, RZ ;  /* 0x0000004e425c7210 */ /* 0x000fe20007f5e0ff */
[----:B------:R-:W-:Y:S01]  /*3e50*/  IMAD R66, R85, UR5, R79 ;  /* 0x0000000555427c24 */ /* 0x000fe2000f8e024f */
[----:B----4-:R-:W-:Y:S01]  /*3e60*/  ULEA UR12, UR12, UR4, 0x18 ;  /* 0x000000040c0c7291 */ /* 0x010fe2000f8ec0ff */
[----:B------:R-:W-:Y:S01]  /*3e70*/  IMAD.X R94, R71, 0x1, R80, P1 ;  /* 0x00000001475e7824 */ /* 0x000fe200008e0650 */
[----:B------:R-:W-:Y:S01]  /*3e80*/  ISETP.GE.AND P1, PT, R68, 0x2, PT ;  /* 0x000000024400780c */ /* 0x000fe20003f26270 */
[----:B------:R-:W-:-:S02]  /*3e90*/  VIADD R88, R69, UR20 ;  /* 0x0000001445587c36 */ /* 0x000fc40008000000 */
[----:B------:R-:W-:Y:S01]  /*3ea0*/  IMAD.X R93, R67, 0x1, R66, P2 ;  /* 0x00000001435d7824 */ /* 0x000fe200010e0642 */
[----:B------:R-:W-:Y:S01]  /*3eb0*/  ISETP.NE.OR P1, PT, R75, RZ, !P1 ;  /* 0x000000ff4b00720c */ /* 0x000fe20004f25670 */
[----:B-1----:R-:W-:Y:S01]  /*3ec0*/  IMAD.U32 R68, RZ, RZ, UR8 ;  /* 0x00000008ff447e24 */ /* 0x002fe2000f8e00ff */
[----:B------:R-:W-:Y:S01]  /*3ed0*/  LEA R88, R88, UR12, 0x2 ;  /* 0x0000000c58587c11 */ /* 0x000fe2000f8e10ff */
[----:B------:R-:W-:Y:S02]  /*3ee0*/  IMAD.U32 R69, RZ, RZ, UR9 ;  /* 0x00000009ff457e24 */ /* 0x000fe4000f8e00ff */
[----:B------:R-:W-:Y:S02]  /*3ef0*/  IMAD.U32 R66, RZ, RZ, UR10 ;  /* 0x0000000aff427e24 */ /* 0x000fe4000f8e00ff */
[----:B------:R-:W-:Y:S02]  /*3f00*/  IMAD.U32 R67, RZ, RZ, UR11 ;  /* 0x0000000bff437e24 */ /* 0x000fe4000f8e00ff */
[----:B------:R-:W-:-:S04]  /*3f10*/  IMAD R87, R72, 0x120, R87 ;  /* 0x0000012048577824 */ /* 0x000fc800078e0257 */
[----:B------:R-:W-:Y:S05]  /*3f20*/  @P1 BRA `(.L_x_113) ;  /* 0x0000000000741947 */ /* 0x000fea0003800000 */
[----:B------:R-:W-:-:S13]  /*3f30*/  ISETP.NE.AND P1, PT, R77, R0, PT ;  /* 0x000000004d00720c */ /* 0x000fda0003f25270 */
[----:B------:R-:W-:Y:S06]  /*3f40*/  BAR.RED.AND.DEFER_BLOCKING 0x0, P1 ;  /* 0x0000000000007b1d */ /* 0x000fec0000814400 */
[----:B------:R-:W1:Y:S02]  /*3f50*/  B2R.RESULT RZ, P1 ;  /* 0x0000000000ff731c */ /* 0x000e640000024000 */
[----:B-1----:R-:W-:Y:S05]  /*3f60*/  @!P1 BRA `(.L_x_114) ;  /* 0x0000000000289947 */ /* 0x002fea0003800000 */
[----:B------:R-:W-:-:S13]  /*3f70*/  ISETP.NE.AND P2, PT, R84, RZ, PT ;  /* 0x000000ff5400720c */ /* 0x000fda0003f45270 */
.L_x_116:
[----:B------:R-:W-:Y:S05]  /*3f80*/  YIELD ;  /* 0x0000000000007946 */ /* 0x000fea0003800000 */
[----:B-1----:R-:W-:Y:S05]  /*3f90*/  @P2 BRA `(.L_x_115) ;  /* 0x0000000000082947 */ /* 0x002fea0003800000 */
[----:B------:R1:W2:Y:S04]  /*3fa0*/  LDG.E.STRONG.GPU R77, desc[UR24][R90.64] ;  /* 0x000000185a4d7981 */ /* 0x0002a8000c1ef900 */
[----:B--2---:R-:W-:Y:S01]  /*3fb0*/  CCTL.IVALL ;  /* 0x00000000ff00798f */ /* 0x004fe20002000000 */
.L_x_115:
[----:B------:R-:W-:Y:S01]  /*3fc0*/  ISETP.NE.AND P1, PT, R77, R0, PT ;  /* 0x000000004d00720c */ /* 0x000fe20003f25270 */
[----:B------:R-:W-:-:S12]  /*3fd0*/  WARPSYNC.ALL ;  /* 0x0000000000007948 */ /* 0x000fd80003800000 */
[----:B------:R-:W-:Y:S06]  /*3fe0*/  BAR.RED.AND.DEFER_BLOCKING 0x0, P1 ;  /* 0x0000000000007b1d */ /* 0x000fec0000814400 */
[----:B------:R-:W2:Y:S02]  /*3ff0*/  B2R.RESULT RZ, P1 ;  /* 0x0000000000ff731c */ /* 0x000ea40000024000 */
[----:B--2---:R-:W-:Y:S05]  /*4000*/  @P1 BRA `(.L_x_116) ;  /* 0xfffffffc00dc1947 */ /* 0x004fea000383ffff */
.L_x_114:
[----:B------:R-:W-:Y:S05]  /*4010*/  WARPSYNC.ALL ;  /* 0x0000000000007948 */ /* 0x000fea0003800000 */
[----:B------:R-:W-:Y:S01]  /*4020*/  ISETP.NE.AND P1, PT, R0, RZ, PT ;  /* 0x000000ff0000720c */ /* 0x000fe20003f25270 */
[----:B------:R-:W2:Y:S01]  /*4030*/  LDC.64 R68, c[0x0][0x400] ;  /* 0x00010000ff447b82 */ /* 0x000ea20000000a00 */
[----:B------:R-:W-:-:S11]  /*4040*/  SEL R70, RZ, 0xffffffff, !P0 ;  /* 0xffffffffff467807 */ /* 0x000fd60004000000 */
[----:B------:R-:W-:Y:S02]  /*4050*/  @!P1 SEL R70, RZ, 0xffffffff, !P6 ;  /* 0xffffffffff469807 */ /* 0x000fe40007000000 */
[----:B------:R-:W-:Y:S02]  /*4060*/  SEL R95, R95, R92, !P1 ;  /* 0x0000005c5f5f7207 */ /* 0x000fe40004800000 */
[----:B------:R-:W-:Y:S01]  /*4070*/  LOP3.LUT R70, R70, 0x1, RZ, 0xc0, !PT ;  /* 0x0000000146467812 */ /* 0x000fe200078ec0ff */
[----:B------:R-:W3:Y:S01]  /*4080*/  LDC.64 R66, c[0x0][0x418] ;  /* 0x00010600ff427b82 */ /* 0x000ee20000000a00 */
[----:B------:R-:W-:-:S07]  /*4090*/  SEL R94, R94, R93, !P1 ;  /* 0x0000005d5e5e7207 */ /* 0x000fce0004800000 */
[----:B------:R-:W-:Y:S01]  /*40a0*/  BAR.SYNC.DEFER_BLOCKING 0x0 ;  /* 0x0000000000007b1d */ /* 0x000fe20000010000 */
[----:B------:R-:W-:-:S07]  /*40b0*/  ISETP.EQ.U32.AND P6, PT, R70, 0x1, PT ;  /* 0x000000014600780c */ /* 0x000fce0003fc2070 */
[----:B--2---:R-:W2:Y:S08]  /*40c0*/  @P1 LDC R68, c[0x0][0x440] ;  /* 0x00011000ff441b82 */ /* 0x004eb00000000800 */
[----:B------:R-:W4:Y:S08]  /*40d0*/  @P1 LDC R69, c[0x0][0x444] ;  /* 0x00011100ff451b82 */ /* 0x000f300000000800 */
[----:B---3--:R-:W3:Y:S08]  /*40e0*/  @P1 LDC R66, c[0x0][0x458] ;  /* 0x00011600ff421b82 */ /* 0x008ef00000000800 */
[----:B------:R-:W1:Y:S02]  /*40f0*/  @P1 LDC R67, c[0x0][0x45c] ;  /* 0x00011700ff431b82 */ /* 0x000e640000000800 */
.L_x_113:
[----:B------:R-:W-:Y:S01]  /*4100*/  HSETP2.NE.AND P1, PT, R89.H0_H0, RZ.H0_H0, PT ;  /* 0x200000ff59007234 */ /* 0x000fe20003f25800 */
[----:B------:R-:W-:-:S12]  /*4110*/  BSSY.RECONVERGENT B0, `(.L_x_117) ;  /* 0x000026a000007945 */ /* 0x000fd80003800200 */
[----:B------:R-:W-:Y:S05]  /*4120*/  @!P1 BRA `(.L_x_118) ;  /* 0x0000001400d89947 */ /* 0x000fea0003800000 */
[----:B------:R-:W5:Y:S01]  /*4130*/  LDCU UR6, c[0x0][0x380] ;  /* 0x00007000ff0677ac */ /* 0x000f620008000800 */
[----:B------:R-:W-:Y:S02]  /*4140*/  IADD3 R96, PT, PT, R85, 0x2, RZ ;  /* 0x0000000255607810 */ /* 0x000fe40007ffe0ff */
[----:B------:R-:W-:Y:S02]  /*4150*/  CS2R R72, SRZ ;  /* 0x0000000000487805 */ /* 0x000fe4000001ff00 */
[----:B--2---:R-:W-:Y:S02]  /*4160*/  IADD3 R98, P1, PT, R68, R95, RZ ;  /* 0x0000005f44627210 */ /* 0x004fe40007f3e0ff */
[----:B------:R-:W-:Y:S02]  /*4170*/  CS2R R74, SRZ ;  /* 0x00000000004a7805 */ /* 0x000fe4000001ff00 */
[----:B------:R-:W-:Y:S01]  /*4180*/  CS2R R70, SRZ ;  /* 0x0000000000467805 */ /* 0x000fe2000001ff00 */
[----:B------:R-:W2:Y:S01]  /*4190*/  LDCU.64 UR4, c[0x0][0x440] ;  /* 0x00008800ff0477ac */ /* 0x000ea20008000a00 */
[----:B----4-:R-:W-:-:S02]  /*41a0*/  IADD3.X R99, PT, PT, R69, R94, RZ, P1, !PT ;  /* 0x0000005e45637210 */ /* 0x010fc40000ffe4ff */
[----:B-----5:R-:W-:Y:S02]  /*41b0*/  ISETP.LT.AND P3, PT, R85, UR6, P6 ;  /* 0x0000000655007c0c */ /* 0x020fe4000b761270 */
[----:B------:R-:W-:Y:S02]  /*41c0*/  ISETP.LT.AND P2, PT, R96, UR6, P6 ;  /* 0x0000000660007c0c */ /* 0x000fe4000b741270 */
[----:B------:R-:W-:-:S09]  /*41d0*/  CS2R R68, SRZ ;  /* 0x0000000000447805 */ /* 0x000fd2000001ff00 */
[----:B------:R-:W-:Y:S02]  /*41e0*/  @P3 MOV R76, R95 ;  /* 0x0000005f004c3202 */ /* 0x000fe40000000f00 */
[----:B------:R-:W-:Y:S01]  /*41f0*/  @P3 MOV R77, R94 ;  /* 0x0000005e004d3202 */ /* 0x000fe20000000f00 */
[----:B------:R-:W4:Y:S04]  /*4200*/  @P2 LDG.E.LTC128B.128 R68, desc[UR24][R98.64] ;  /* 0x0000001862442981 */ /* 0x000f28000c1e1d20 */
[----:B------:R5:W4:Y:S01]  /*4210*/  @P3 LDG.E.LTC128B.128 R72, desc[UR24][R76.64] ;  /* 0x000000184c483981 */ /* 0x000b22000c1e1d20 */
        /* <DEDUP_REMOVED lines=10> */
[----:B------:R-:W4:Y:S04]  /*42c0*/  LDS.128 R80, [R87+UR12] ;  /* 0x0000000c57507984 */ /* 0x000f280008000c00 */
[----:B-----5:R-:W5:Y:S01]  /*42d0*/  LDS.128 R76, [R87+UR12+0x240] ;  /* 0x0002400c574c7984 */ /* 0x020f620008000c00 */
[----:B------:R-:W-:-:S02]  /*42e0*/  ISETP.LT.AND P3, PT, R96, UR6, P0 ;  /* 0x0000000660007c0c */ /* 0x000fc40008761270 */
[----:B------:R-:W-:Y:S02]  /*42f0*/  ISETP.LT.AND P4, PT, R85, UR6, P0 ;  /* 0x0000000655007c0c */ /* 0x000fe40008781270 */
[----:B--2---:R-:W-:-:S04]  /*4300*/  IADD3 R96, P1, PT, R92, UR4, RZ ;  /* 0x000000045c607c10 */ /* 0x004fc8000ff3e0ff */
[----:B------:R-:W-:Y:S01]  /*4310*/  IADD3.X R97, PT, PT, R93, UR5, RZ, P1, !PT ;  /* 0x000000055d617c10 */ /* 0x000fe20008ffe4ff */
[----:B------:R-:W2:Y:S01]  /*4320*/  LDCU.64 UR4, c[0x0][0x458] ;  /* 0x00008b00ff0477ac */ /* 0x000ea20008000a00 */
[----:B---3--:R-:W-:-:S04]  /*4330*/  IADD3 R100, P1, PT, R66, R95, RZ ;  /* 0x0000005f42647210 */ /* 0x008fc80007f3e0ff */
[----:B-1----:R-:W-:Y:S01]  /*4340*/  IADD3.X R101, PT, PT, R67, R94, RZ, P1, !PT ;  /* 0x0000005e43657210 */ /* 0x002fe20000ffe4ff */
[C---:B----4-:R-:W-:Y:S02]  /*4350*/  HMUL2 R50, R89.reuse.H0_H0, R69 ;  /* 0x0000004559327232 */ /* 0x050fe40000000800 */
[C---:B------:R-:W-:Y:S02]  /*4360*/  HMUL2 R54, R89.reuse.H0_H0, R75 ;  /* 0x0000004b59367232 */ /* 0x040fe40000000800 */
[C---:B------:R-:W-:Y:S02]  /*4370*/  HMUL2 R52, R89.reuse.H0_H0, R68 ;  /* 0x0000004459347232 */ /* 0x040fe40000000800 */
[C---:B------:R-:W-:Y:S01]  /*4380*/  HFMA2 R83, R86.reuse.H0_H0, R83, R54 ;  /* 0x0000005356537231 */ /* 0x040fe20000000836 */
[----:B------:R-:W-:Y:S01]  /*4390*/  IADD3 R54, PT, PT, R85, 0x8, RZ ;  /* 0x0000000855367810 */ /* 0x000fe20007ffe0ff */
[----:B-----5:R-:W-:Y:S02]  /*43a0*/  HFMA2 R77, R86.H0_H0, R77, R50 ;  /* 0x0000004d564d7231 */ /* 0x020fe40000000832 */
[----:B------:R-:W-:-:S02]  /*43b0*/  HMUL2 R50, R89.H0_H0, R71 ;  /* 0x0000004759327232 */ /* 0x000fc40000000800 */
[C---:B------:R-:W-:Y:S02]  /*43c0*/  HMUL2 R62, R89.reuse.H0_H0, R72 ;  /* 0x00000048593e7232 */ /* 0x040fe40000000800 */
[C---:B------:R-:W-:Y:S02]  /*43d0*/  HMUL2 R60, R89.reuse.H0_H0, R73 ;  /* 0x00000049593c7232 */ /* 0x040fe40000000800 */
[C---:B------:R-:W-:Y:S02]  /*43e0*/  HMUL2 R56, R89.reuse.H0_H0, R74 ;  /* 0x0000004a59387232 */ /* 0x040fe40000000800 */
[C---:B------:R-:W-:Y:S01]  /*43f0*/  HFMA2 R76, R86.reuse.H0_H0, R76, R52 ;  /* 0x0000004c564c7231 */ /* 0x040fe20000000834 */
[----:B------:R-:W-:Y:S01]  /*4400*/  ISETP.LT.AND P2, PT, R54, UR6, P6 ;  /* 0x0000000636007c0c */ /* 0x000fe2000b741270 */
[----:B------:R-:W-:Y:S02]  /*4410*/  HMUL2 R52, R89.H0_H0, R70 ;  /* 0x0000004659347232 */ /* 0x000fe40000000800 */
[C---:B------:R-:W-:Y:S01]  /*4420*/  HFMA2 R79, R86.reuse.H0_H0, R79, R50 ;  /* 0x0000004f564f7231 */ /* 0x040fe20000000832 */
[----:B------:R-:W-:Y:S01]  /*4430*/  IADD3 R50, PT, PT, R85, 0xa, RZ ;  /* 0x0000000a55327810 */ /* 0x000fe20007ffe0ff */
[----:B------:R-:W-:-:S02]  /*4440*/  HFMA2 R80, R86.H0_H0, R80, R62 ;  /* 0x0000005056507231 */ /* 0x000fc4000000083e */
[C---:B------:R-:W-:Y:S02]  /*4450*/  HFMA2 R81, R86.reuse.H0_H0, R81, R60 ;  /* 0x0000005156517231 */ /* 0x040fe4000000083c */
[C---:B------:R-:W-:Y:S02]  /*4460*/  HFMA2 R82, R86.reuse.H0_H0, R82, R56 ;  /* 0x0000005256527231 */ /* 0x040fe40000000838 */
[----:B------:R-:W-:Y:S01]  /*4470*/  HFMA2 R78, R86.H0_H0, R78, R52 ;  /* 0x0000004e564e7231 */ /* 0x000fe20000000834 */
[----:B------:R-:W-:Y:S02]  /*4480*/  ISETP.LT.AND P1, PT, R50, UR6, P6 ;  /* 0x0000000632007c0c */ /* 0x000fe4000b721270 */
[----:B------:R-:W-:Y:S04]  /*4490*/  @P4 STG.E.128 desc[UR24][R92.64], R80 ;  /* 0x000000505c004986 */ /* 0x000fe8000c101d18 */
[----:B------:R-:W-:Y:S01]  /*44a0*/  @P3 STG.E.128 desc[UR24][R96.64], R76 ;  /* 0x0000004c60003986 */ /* 0x000fe2000c101d18 */
[----:B------:R-:W-:-:S03]  /*44b0*/  IADD3 R94, P3, PT, R66, R98, RZ ;  /* 0x00000062425e7210 */ /* 0x000fc60007f7e0ff */
[----:B------:R-:W3:Y:S01]  /*44c0*/  @P2 LDG.E.LTC128B.128 R72, desc[UR24][R100.64] ;  /* 0x0000001864482981 */ /* 0x000ee2000c1e1d20 */
[----:B------:R-:W-:-:S05]  /*44d0*/  IADD3.X R95, PT, PT, R67, R99, RZ, P3, !PT ;  /* 0x00000063435f7210 */ /* 0x000fca0001ffe4ff */
[----:B------:R-:W4:Y:S01]  /*44e0*/  @P1 LDG.E.LTC128B.128 R68, desc[UR24][R94.64] ;  /* 0x000000185e441981 */ /* 0x000f22000c1e1d20 */
[----:B------:R-:W-:Y:S06]  /*44f0*/  BAR.SYNC.DEFER_BLOCKING 0x0 ;  /* 0x0000000000007b1d */ /* 0x000fec0000010000 */
[----:B------:R-:W-:Y:S04]  /*4500*/  STS [R88], R65 ;  /* 0x0000004158007388 */ /* 0x000fe80000000800 */
[----:B------:R-:W-:Y:S04]  /*4510*/  STS [R88+0x10], R63 ;  /* 0x0000103f58007388 */ /* 0x000fe80000000800 */
[----:B------:R1:W-:Y:S04]  /*4520*/  STS [R88+0x20], R61 ;  /* 0x0000203d58007388 */ /* 0x0003e80000000800 */
[----:B------:R-:W-:Y:S04]  /*4530*/  STS [R88+0x30], R59 ;  /* 0x0000303b58007388 */ /* 0x000fe80000000800 */
[----:B------:R-:W-:Y:S04]  /*4540*/  STS [R88+0x40], R57 ;  /* 0x0000403958007388 */ /* 0x000fe80000000800 */
[----:B------:R-:W-:Y:S04]  /*4550*/  STS [R88+0x50], R55 ;  /* 0x0000503758007388 */ /* 0x000fe80000000800 */
[----:B------:R5:W-:Y:S04]  /*4560*/  STS [R88+0x60], R53 ;  /* 0x0000603558007388 */ /* 0x000be80000000800 */
[----:B------:R-:W-:Y:S01]  /*4570*/  STS [R88+0x70], R51 ;  /* 0x0000703358007388 */ /* 0x000fe20000000800 */
[----:B------:R-:W-:Y:S06]  /*4580*/  BAR.SYNC.DEFER_BLOCKING 0x0 ;  /* 0x0000000000007b1d */ /* 0x000fec0000010000 */
[----:B------:R-:W5:Y:S04]  /*4590*/  LDS.128 R80, [R87+UR12] ;  /* 0x0000000c57507984 */ /* 0x000f680008000c00 */
[----:B------:R-:W4:Y:S01]  /*45a0*/  LDS.128 R76, [R87+UR12+0x240] ;  /* 0x0002400c574c7984 */ /* 0x000f220008000c00 */
[----:B------:R-:W-:-:S02]  /*45b0*/  ISETP.LT.AND P2, PT, R54, UR6, P0 ;  /* 0x0000000636007c0c */ /* 0x000fc40008741270 */
[----:B--2---:R-:W-:Y:S02]  /*45c0*/  IADD3 R60, P1, PT, R92, UR4, RZ ;  /* 0x000000045c3c7c10 */ /* 0x004fe4000ff3e0ff */
[----:B------:R-:W-:Y:S02]  /*45d0*/  ISETP.LT.AND P5, PT, R50, UR6, P0 ;  /* 0x0000000632007c0c */ /* 0x000fe400087a1270 */
[----:B-1----:R-:W-:Y:S02]  /*45e0*/  IADD3.X R61, PT, PT, R93, UR5, RZ, P1, !PT ;  /* 0x000000055d3d7c10 */ /* 0x002fe40008ffe4ff */
[----:B------:R-:W-:-:S04]  /*45f0*/  IADD3 R64, P1, PT, R96, UR4, RZ ;  /* 0x0000000460407c10 */ /* 0x000fc8000ff3e0ff */
[----:B------:R-:W-:Y:S01]  /*4600*/  IADD3.X R65, PT, PT, R97, UR5, RZ, P1, !PT ;  /* 0x0000000561417c10 */ /* 0x000fe20008ffe4ff */
[C---:B---3--:R-:W-:Y:S02]  /*4610*/  HMUL2 R54, R89.reuse.H0_H0, R74 ;  /* 0x0000004a59367232 */ /* 0x048fe40000000800 */
[C---:B------:R-:W-:Y:S02]  /*4620*/  HMUL2 R52, R89.reuse.H0_H0, R72 ;  /* 0x0000004859347232 */ /* 0x040fe40000000800 */
[C---:B-----5:R-:W-:Y:S02]  /*4630*/  HMUL2 R53, R89.reuse.H0_H0, R73 ;  /* 0x0000004959357232 */ /* 0x060fe40000000800 */
[C---:B------:R-:W-:Y:S02]  /*4640*/  HMUL2 R55, R89.reuse.H0_H0, R75 ;  /* 0x0000004b59377232 */ /* 0x040fe40000000800 */
[----:B------:R-:W-:Y:S01]  /*4650*/  HFMA2 R54, R86.H0_H0, R82, R54 ;  /* 0x0000005256367231 */ /* 0x000fe20000000836 */
[----:B------:R-:W-:Y:S01]  /*4660*/  IADD3 R82, PT, PT, R85, 0x10, RZ ;  /* 0x0000001055527810 */ /* 0x000fe20007ffe0ff */
[----:B----4-:R-:W-:-:S02]  /*4670*/  HMUL2 R51, R89.H0_H0, R69 ;  /* 0x0000004559337232 */ /* 0x010fc40000000800 */
[C---:B------:R-:W-:Y:S02]  /*4680*/  HFMA2 R52, R86.reuse.H0_H0, R80, R52 ;  /* 0x0000005056347231 */ /* 0x040fe40000000834 */
[C---:B------:R-:W-:Y:S02]  /*4690*/  HFMA2 R53, R86.reuse.H0_H0, R81, R53 ;  /* 0x0000005156357231 */ /* 0x040fe40000000835 */
[C---:B------:R-:W-:Y:S02]  /*46a0*/  HFMA2 R55, R86.reuse.H0_H0, R83, R55 ;  /* 0x0000005356377231 */ /* 0x040fe40000000837 */
[C---:B------:R-:W-:Y:S01]  /*46b0*/  HMUL2 R50, R89.reuse.H0_H0, R70 ;  /* 0x0000004659327232 */ /* 0x040fe20000000800 */
[----:B------:R-:W-:Y:S01]  /*46c0*/  ISETP.LT.AND P4, PT, R82, UR6, P6 ;  /* 0x0000000652007c0c */ /* 0x000fe2000b781270 */
[C---:B------:R-:W-:Y:S01]  /*46d0*/  HFMA2 R77, R86.reuse.H0_H0, R77, R51 ;  /* 0x0000004d564d7231 */ /* 0x040fe20000000833 */
[----:B------:R-:W-:Y:S01]  /*46e0*/  IADD3 R51, PT, PT, R85, 0x12, RZ ;  /* 0x0000001255337810 */ /* 0x000fe20007ffe0ff */
[C---:B------:R-:W-:Y:S01]  /*46f0*/  HFMA2 R78, R86.reuse.H0_H0, R78, R50 ;  /* 0x0000004e564e7231 */ /* 0x040fe20000000832 */
[----:B------:R-:W-:Y:S01]  /*4700*/  @P2 STG.E.128 desc[UR24][R60.64], R52 ;  /* 0x000000343c002986 */ /* 0x000fe2000c101d18 */
[C---:B------:R-:W-:Y:S01]  /*4710*/  HMUL2 R56, R89.reuse.H0_H0, R68 ;  /* 0x0000004459387232 */ /* 0x040fe20000000800 */
[C---:B------:R-:W-:Y:S01]  /*4720*/  IADD3 R62, P2, PT, R66.reuse, R100, RZ ;  /* 0x00000064423e7210 */ /* 0x040fe20007f5e0ff */
[----:B------:R-:W-:Y:S01]  /*4730*/  HMUL2 R50, R89.H0_H0, R71 ;  /* 0x0000004759327232 */ /* 0x000fe20000000800 */
[----:B------:R-:W-:Y:S01]  /*4740*/  ISETP.LT.AND P3, PT, R51, UR6, P6 ;  /* 0x0000000633007c0c */ /* 0x000fe2000b761270 */
[C---:B------:R-:W-:Y:S01]  /*4750*/  HFMA2 R76, R86.reuse.H0_H0, R76, R56 ;  /* 0x0000004c564c7231 */ /* 0x040fe20000000838 */
[----:B------:R-:W-:Y:S01]  /*4760*/  IADD3.X R63, PT, PT, R67, R101, RZ, P2, !PT ;  /* 0x00000065433f7210 */ /* 0x000fe200017fe4ff */
[----:B------:R-:W-:Y:S01]  /*4770*/  HFMA2 R79, R86.H0_H0, R79, R50 ;  /* 0x0000004f564f7231 */ /* 0x000fe20000000832 */
[----:B------:R-:W-:-:S04]  /*4780*/  IADD3 R80, P1, PT, R66, R94, RZ ;  /* 0x0000005e42507210 */ /* 0x000fc80007f3e0ff */
[----:B------:R-:W-:Y:S01]  /*4790*/  @P5 STG.E.128 desc[UR24][R64.64], R76 ;  /* 0x0000004c40005986 */ /* 0x000fe2000c101d18 */
[----:B------:R-:W-:-:S03]  /*47a0*/  IADD3.X R81, PT, PT, R67, R95, RZ, P1, !PT ;  /* 0x0000005f43517210 */ /* 0x000fc60000ffe4ff */
[----:B------:R-:W2:Y:S04]  /*47b0*/  @P4 LDG.E.LTC128B.128 R72, desc[UR24][R62.64] ;  /* 0x000000183e484981 */ /* 0x000ea8000c1e1d20 */
[----:B------:R-:W3:Y:S01]  /*47c0*/  @P3 LDG.E.LTC128B.128 R68, desc[UR24][R80.64] ;  /* 0x0000001850443981 */ /* 0x000ee2000c1e1d20 */
[----:B------:R-:W-:Y:S06]  /*47d0*/  BAR.SYNC.DEFER_BLOCKING 0x0 ;  /* 0x0000000000007b1d */ /* 0x000fec0000010000 */
[----:B------:R-:W-:Y:S04]  /*47e0*/  STS [R88], R34 ;  /* 0x0000002258007388 */ /* 0x000fe80000000800 */
[----:B------:R-:W-:Y:S04]  /*47f0*/  STS [R88+0x10], R36 ;  /* 0x0000102458007388 */ /* 0x000fe80000000800 */
[----:B------:R-:W-:Y:S04]  /*4800*/  STS [R88+0x20], R38 ;  /* 0x0000202658007388 */ /* 0x000fe80000000800 */
[----:B------:R1:W-:Y:S04]  /*4810*/  STS [R88+0x30], R40 ;  /* 0x0000302858007388 */ /* 0x0003e80000000800 */
[----:B------:R-:W-:Y:S04]  /*4820*/  STS [R88+0x40], R42 ;  /* 0x0000402a58007388 */ /* 0x000fe80000000800 */
[----:B------:R-:W-:Y:S04]  /*4830*/  STS [R88+0x50], R44 ;  /* 0x0000502c58007388 */ /* 0x000fe80000000800 */
[----:B------:R-:W-:Y:S04]  /*4840*/  STS [R88+0x60], R46 ;  /* 0x0000602e58007388 */ /* 0x000fe80000000800 */
[----:B------:R-:W-:Y:S01]  /*4850*/  STS [R88+0x70], R48 ;  /* 0x0000703058007388 */ /* 0x000fe20000000800 */
[----:B------:R-:W-:Y:S06]  /*4860*/  BAR.SYNC.DEFER_BLOCKING 0x0 ;  /* 0x0000000000007b1d */ /* 0x000fec0000010000 */
[----:B------:R-:W4:Y:S04]  /*4870*/  LDS.128 R56, [R87+UR12] ;  /* 0x0000000c57387984 */ /* 0x000f280008000c00 */
[----:B------:R-:W5:Y:S01]  /*4880*/  LDS.128 R52, [R87+UR12+0x240] ;  /* 0x0002400c57347984 */ /* 0x000f620008000c00 */
[----:B-1----:R-:W-:-:S02]  /*4890*/  IADD3 R40, PT, PT, R85, 0x18, RZ ;  /* 0x0000001855287810 */ /* 0x002fc40007ffe0ff */
[----:B------:R-:W-:Y:S02]  /*48a0*/  ISETP.LT.AND P5, PT, R82, UR6, P0 ;  /* 0x0000000652007c0c */ /* 0x000fe400087a1270 */
[----:B------:R-:W-:Y:S02]  /*48b0*/  ISETP.LT.AND P4, PT, R51, UR6, P0 ;  /* 0x0000000633007c0c */ /* 0x000fe40008781270 */
[----:B------:R-:W-:Y:S01]  /*48c0*/  ISETP.LT.AND P3, PT, R40, UR6, P6 ;  /* 0x0000000628007c0c */ /* 0x000fe2000b761270 */
[C---:B--2---:R-:W-:Y:S02]  /*48d0*/  HMUL2 R34, R89.reuse.H0_H0, R74 ;  /* 0x0000004a59227232 */ /* 0x044fe40000000800 */
[C---:B------:R-:W-:Y:S02]  /*48e0*/  HMUL2 R50, R89.reuse.H0_H0, R72 ;  /* 0x0000004859327232 */ /* 0x040fe40000000800 */
[----:B------:R-:W-:Y:S02]  /*48f0*/  HMUL2 R36, R89.H0_H0, R73 ;  /* 0x0000004959247232 */ /* 0x000fe40000000800 */
[----:B----4-:R-:W-:-:S02]  /*4900*/  HFMA2 R58, R86.H0_H0, R58, R34 ;  /* 0x0000003a563a7231 */ /* 0x010fc40000000822 */
[C---:B---3--:R-:W-:Y:S02]  /*4910*/  HMUL2 R34, R89.reuse.H0_H0, R69 ;  /* 0x0000004559227232 */ /* 0x048fe40000000800 */
[C---:B------:R-:W-:Y:S01]  /*4920*/  HFMA2 R56, R86.reuse.H0_H0, R56, R50 ;  /* 0x0000003856387231 */ /* 0x040fe20000000832 */
[----:B------:R-:W-:Y:S01]  /*4930*/  IADD3 R50, P1, PT, R60, UR4, RZ ;  /* 0x000000043c327c10 */ /* 0x000fe2000ff3e0ff */
[C---:B------:R-:W-:Y:S02]  /*4940*/  HFMA2 R57, R86.reuse.H0_H0, R57, R36 ;  /* 0x0000003956397231 */ /* 0x040fe40000000824 */
[C---:B------:R-:W-:Y:S02]  /*4950*/  HMUL2 R36, R89.reuse.H0_H0, R68 ;  /* 0x0000004459247232 */ /* 0x040fe40000000800 */
[C---:B-----5:R-:W-:Y:S02]  /*4960*/  HFMA2 R53, R86.reuse.H0_H0, R53, R34 ;  /* 0x0000003556357231 */ /* 0x060fe40000000822 */
[C---:B------:R-:W-:Y:S01]  /*4970*/  HMUL2 R34, R89.reuse.H0_H0, R71 ;  /* 0x0000004759227232 */ /* 0x040fe20000000800 */
[----:B------:R-:W-:Y:S01]  /*4980*/  IADD3 R60, P2, PT, R66, R62, RZ ;  /* 0x0000003e423c7210 */ /* 0x000fe20007f5e0ff */
[C---:B------:R-:W-:Y:S01]  /*4990*/  HMUL2 R38, R89.reuse.H0_H0, R75 ;  /* 0x0000004b59267232 */ /* 0x040fe20000000800 */
[----:B------:R-:W-:Y:S01]  /*49a0*/  IADD3.X R51, PT, PT, R61, UR5, RZ, P1, !PT ;  /* 0x000000053d337c10 */ /* 0x000fe20008ffe4ff */
[----:B------:R-:W-:Y:S01]  /*49b0*/  HFMA2 R52, R86.H0_H0, R52, R36 ;  /* 0x0000003456347231 */ /* 0x000fe20000000824 */
[----:B------:R-:W-:Y:S01]  /*49c0*/  IADD3 R62, P1, PT, R64, UR4, RZ ;  /* 0x00000004403e7c10 */ /* 0x000fe2000ff3e0ff */
[----:B------:R-:W-:-:S02]  /*49d0*/  HMUL2 R36, R89.H0_H0, R70 ;  /* 0x0000004659247232 */ /* 0x000fc40000000800 */
[C---:B------:R-:W-:Y:S01]  /*49e0*/  HFMA2 R55, R86.reuse.H0_H0, R55, R34 ;  /* 0x0000003756377231 */ /* 0x040fe20000000822 */
[----:B------:R-:W-:Y:S01]  /*49f0*/  IADD3 R34, PT, PT, R85, 0x1a, RZ ;  /* 0x0000001a55227810 */ /* 0x000fe20007ffe0ff */
[C---:B------:R-:W-:Y:S01]  /*4a00*/  HFMA2 R59, R86.reuse.H0_H0, R59, R38 ;  /* 0x0000003b563b7231 */ /* 0x040fe20000000826 */
[----:B------:R-:W-:Y:S01]  /*4a10*/  IADD3.X R61, PT, PT, R67, R63, RZ, P2, !PT ;  /* 0x0000003f433d7210 */ /* 0x000fe200017fe4ff */
[----:B------:R-:W-:Y:S01]  /*4a20*/  HFMA2 R54, R86.H0_H0, R54, R36 ;  /* 0x0000003656367231 */ /* 0x000fe20000000824 */
[----:B------:R-:W-:Y:S02]  /*4a30*/  IADD3.X R63, PT, PT, R65, UR5, RZ, P1, !PT ;  /* 0x00000005413f7c10 */ /* 0x000fe40008ffe4ff */
[----:B------:R-:W-:Y:S01]  /*4a40*/  ISETP.LT.AND P2, PT, R34, UR6, P6 ;  /* 0x0000000622007c0c */ /* 0x000fe2000b741270 */
[----:B------:R1:W-:Y:S01]  /*4a50*/  @P5 STG.E.128 desc[UR24][R50.64], R56 ;  /* 0x0000003832005986 */ /* 0x0003e2000c101d18 */
[----:B------:R-:W-:-:S03]  /*4a60*/  IADD3 R64, P1, PT, R66, R80, RZ ;  /* 0x0000005042407210 */ /* 0x000fc60007f3e0ff */
[----:B------:R-:W-:Y:S04]  /*4a70*/  @P4 STG.E.128 desc[UR24][R62.64], R52 ;  /* 0x000000343e004986 */ /* 0x000fe8000c101d18 */
[----:B------:R-:W2:Y:S01]  /*4a80*/  @P3 LDG.E.LTC128B.128 R72, desc[UR24][R60.64] ;  /* 0x000000183c483981 */ /* 0x000ea2000c1e1d20 */
[----:B------:R-:W-:-:S05]  /*4a90*/  IADD3.X R65, PT, PT, R67, R81, RZ, P1, !PT ;  /* 0x0000005143417210 */ /* 0x000fca0000ffe4ff */
        /* <DEDUP_REMOVED lines=11> */
[----:B------:R-:W5:Y:S04]  /*4b50*/  LDS.128 R56, [R87+UR12] ;  /* 0x0000000c57387984 */ /* 0x000f680008000c00 */
[----:B------:R-:W3:Y:S01]  /*4b60*/  LDS.128 R52, [R87+UR12+0x240] ;  /* 0x0002400c57347984 */ /* 0x000ee20008000c00 */
[----:B------:R-:W-:-:S02]  /*4b70*/  ISETP.LT.AND P1, PT, R40, UR6, P0 ;  /* 0x0000000628007c0c */ /* 0x000fc40008721270 */
[----:B-1----:R-:W-:-:S04]  /*4b80*/  IADD3 R50, P2, PT, R50, UR4, RZ ;  /* 0x0000000432327c10 */ /* 0x002fc8000ff5e0ff */
[----:B------:R-:W-:Y:S02]  /*4b90*/  IADD3.X R51, PT, PT, R51, UR5, RZ, P2, !PT ;  /* 0x0000000533337c10 */ /* 0x000fe400097fe4ff */
[C---:B----4-:R-:W-:Y:S02]  /*4ba0*/  IADD3 R49, PT, PT, R85.reuse, 0x20, RZ ;  /* 0x0000002055317810 */ /* 0x050fe40007ffe0ff */
[----:B------:R-:W-:Y:S02]  /*4bb0*/  IADD3 R48, PT, PT, R85, 0x22, RZ ;  /* 0x0000002255307810 */ /* 0x000fe40007ffe0ff */
[----:B------:R-:W-:Y:S02]  /*4bc0*/  ISETP.LT.AND P5, PT, R34, UR6, P0 ;  /* 0x0000000622007c0c */ /* 0x000fe400087a1270 */
[----:B------:R-:W-:Y:S02]  /*4bd0*/  ISETP.LT.AND P4, PT, R49, UR6, P6 ;  /* 0x0000000631007c0c */ /* 0x000fe4000b781270 */
[----:B------:R-:W-:Y:S01]  /*4be0*/  ISETP.LT.AND P3, PT, R48, UR6, P6 ;  /* 0x0000000630007c0c */ /* 0x000fe2000b761270 */
[----:B--2---:R-:W-:-:S02]  /*4bf0*/  HMUL2 R36, R89.H0_H0, R72 ;  /* 0x0000004859247232 */ /* 0x004fc40000000800 */
[C---:B------:R-:W-:Y:S02]  /*4c00*/  HMUL2 R37, R89.reuse.H0_H0, R73 ;  /* 0x0000004959257232 */ /* 0x040fe40000000800 */
[C---:B------:R-:W-:Y:S02]  /*4c10*/  HMUL2 R38, R89.reuse.H0_H0, R74 ;  /* 0x0000004a59267232 */ /* 0x040fe40000000800 */
[----:B------:R-:W-:Y:S02]  /*4c20*/  HMUL2 R43, R89.H0_H0, R75 ;  /* 0x0000004b592b7232 */ /* 0x000fe40000000800 */
[C---:B-----5:R-:W-:Y:S02]  /*4c30*/  HFMA2 R36, R86.reuse.H0_H0, R56, R36 ;  /* 0x0000003856247231 */ /* 0x060fe40000000824 */
[C---:B------:R-:W-:Y:S02]  /*4c40*/  HFMA2 R37, R86.reuse.H0_H0, R57, R37 ;  /* 0x0000003956257231 */ /* 0x040fe40000000825 */
[----:B------:R-:W-:-:S02]  /*4c50*/  HFMA2 R38, R86.H0_H0, R58, R38 ;  /* 0x0000003a56267231 */ /* 0x000fc40000000826 */
[C---:B------:R-:W-:Y:S02]  /*4c60*/  HFMA2 R39, R86.reuse.H0_H0, R59, R43 ;  /* 0x0000003b56277231 */ /* 0x040fe4000000082b */
[C---:B---3--:R-:W-:Y:S02]  /*4c70*/  HMUL2 R43, R89.reuse.H0_H0, R69 ;  /* 0x00000045592b7232 */ /* 0x048fe40000000800 */
[C---:B------:R-:W-:Y:S01]  /*4c80*/  HMUL2 R34, R89.reuse.H0_H0, R68 ;  /* 0x0000004459227232 */ /* 0x040fe20000000800 */
[----:B------:R-:W-:Y:S01]  /*4c90*/  @P1 STG.E.128 desc[UR24][R50.64], R36 ;  /* 0x0000002432001986 */ /* 0x000fe2000c101d18 */
[----:B------:R-:W-:Y:S01]  /*4ca0*/  IADD3 R44, P1, PT, R62, UR4, RZ ;  /* 0x000000043e2c7c10 */ /* 0x000fe2000ff3e0ff */
[C---:B------:R-:W-:Y:S02]  /*4cb0*/  HFMA2 R53, R86.reuse.H0_H0, R53, R43 ;  /* 0x0000003556357231 */ /* 0x040fe4000000082b */
[C---:B------:R-:W-:Y:S01]  /*4cc0*/  HMUL2 R35, R89.reuse.H0_H0, R70 ;  /* 0x0000004659237232 */ /* 0x040fe20000000800 */
[----:B------:R-:W-:Y:S01]  /*4cd0*/  IADD3.X R45, PT, PT, R63, UR5, RZ, P1, !PT ;  /* 0x000000053f2d7c10 */ /* 0x000fe20008ffe4ff */
[C---:B------:R-:W-:Y:S01]  /*4ce0*/  HFMA2 R52, R86.reuse.H0_H0, R52, R34 ;  /* 0x0000003456347231 */ /* 0x040fe20000000822 */
[C---:B------:R-:W-:Y:S01]  /*4cf0*/  IADD3 R34, P2, PT, R66.reuse, R60, RZ ;  /* 0x0000003c42227210 */ /* 0x040fe20007f5e0ff */
[----:B------:R-:W-:Y:S01]  /*4d00*/  HMUL2 R43, R89.H0_H0, R71 ;  /* 0x00000047592b7232 */ /* 0x000fe20000000800 */
[----:B------:R-:W-:Y:S01]  /*4d10*/  IADD3 R46, P1, PT, R66, R64, RZ ;  /* 0x00000040422e7210 */ /* 0x000fe20007f3e0ff */
[C---:B------:R-:W-:Y:S01]  /*4d20*/  HFMA2 R54, R86.reuse.H0_H0, R54, R35 ;  /* 0x0000003656367231 */ /* 0x040fe20000000823 */
[C---:B------:R-:W-:Y:S01]  /*4d30*/  IADD3.X R35, PT, PT, R67.reuse, R61, RZ, P2, !PT ;  /* 0x0000003d43237210 */ /* 0x040fe200017fe4ff */
[----:B------:R-:W-:Y:S01]  /*4d40*/  HFMA2 R55, R86.H0_H0, R55, R43 ;  /* 0x0000003756377231 */ /* 0x000fe2000000082b */
[----:B------:R-:W-:-:S04]  /*4d50*/  IADD3.X R47, PT, PT, R67, R65, RZ, P1, !PT ;  /* 0x00000041432f7210 */ /* 0x000fc80000ffe4ff */
[----:B------:R-:W-:Y:S04]  /*4d60*/  @P5 STG.E.128 desc[UR24][R44.64], R52 ;  /* 0x000000342c005986 */ /* 0x000fe8000c101d18 */
[----:B------:R1:W2:Y:S04]  /*4d70*/  @P4 LDG.E.LTC128B.128 R72, desc[UR24][R34.64] ;  /* 0x0000001822484981 */ /* 0x0002a8000c1e1d20 */
[----:B------:R3:W4:Y:S01]  /*4d80*/  @P3 LDG.E.LTC128B.128 R68, desc[UR24][R46.64] ;  /* 0x000000182e443981 */ /* 0x000722000c1e1d20 */
[----:B------:R-:W-:Y:S06]  /*4d90*/  BAR.SYNC.DEFER_BLOCKING 0x0 ;  /* 0x0000000000007b1d */ /* 0x000fec0000010000 */
[----:B------:R-:W-:Y:S04]  /*4da0*/  STS [R88], R32 ;  /* 0x0000002058007388 */ /* 0x000fe80000000800 */
[----:B------:R-:W-:Y:S04]  /*4db0*/  STS [R88+0x10], R30 ;  /* 0x0000101e58007388 */ /* 0x000fe80000000800 */
[----:B------:R-:W-:Y:S04]  /*4dc0*/  STS [R88+0x20], R28 ;  /* 0x0000201c58007388 */ /* 0x000fe80000000800 */
[----:B------:R-:W-:Y:S04]  /*4dd0*/  STS [R88+0x30], R26 ;  /* 0x0000301a58007388 */ /* 0x000fe80000000800 */
[----:B------:R5:W-:Y:S04]  /*4de0*/  STS [R88+0x40], R24 ;  /* 0x0000401858007388 */ /* 0x000be80000000800 */
[----:B------:R-:W-:Y:S04]  /*4df0*/  STS [R88+0x50], R22 ;  /* 0x0000501658007388 */ /* 0x000fe80000000800 */
[----:B------:R4:W-:Y:S04]  /*4e00*/  STS [R88+0x60], R20 ;  /* 0x0000601458007388 */ /* 0x0009e80000000800 */
[----:B------:R4:W-:Y:S01]  /*4e10*/  STS [R88+0x70], R18 ;  /* 0x0000701258007388 */ /* 0x0009e20000000800 */
[----:B------:R-:W-:Y:S06]  /*4e20*/  BAR.SYNC.DEFER_BLOCKING 0x0 ;  /* 0x0000000000007b1d */ /* 0x000fec0000010000 */
[----:B------:R-:W4:Y:S04]  /*4e30*/  LDS.128 R40, [R87+UR12] ;  /* 0x0000000c57287984 */ /* 0x000f280008000c00 */
[----:B------:R-:W4:Y:S01]  /*4e40*/  LDS.128 R36, [R87+UR12+0x240] ;  /* 0x0002400c57247984 */ /* 0x000f220008000c00 */
[----:B-----5:R-:W-:-:S02]  /*4e50*/  IADD3 R24, PT, PT, R85, 0x28, RZ ;  /* 0x0000002855187810 */ /* 0x020fc40007ffe0ff */
[----:B------:R-:W-:Y:S02]  /*4e60*/  ISETP.LT.AND P4, PT, R48, UR6, P0 ;  /* 0x0000000630007c0c */ /* 0x000fe40008781270 */
[----:B------:R-:W-:Y:S02]  /*4e70*/  ISETP.LT.AND P5, PT, R49, UR6, P0 ;  /* 0x0000000631007c0c */ /* 0x000fe400087a1270 */
[----:B------:R-:W-:Y:S02]  /*4e80*/  IADD3 R48, P1, PT, R50, UR4, RZ ;  /* 0x0000000432307c10 */ /* 0x000fe4000ff3e0ff */
[----:B------:R-:W-:Y:S02]  /*4e90*/  ISETP.LT.AND P3, PT, R24, UR6, P6 ;  /* 0x0000000618007c0c */ /* 0x000fe4000b761270 */
[----:B-1----:R-:W-:Y:S02]  /*4ea0*/  IADD3 R34, P2, PT, R66, R34, RZ ;  /* 0x0000002242227210 */ /* 0x002fe40007f5e0ff */
[----:B------:R-:W-:-:S02]  /*4eb0*/  IADD3.X R49, PT, PT, R51, UR5, RZ, P1, !PT ;  /* 0x0000000533317c10 */ /* 0x000fc40008ffe4ff */
[----:B------:R-:W-:Y:S02]  /*4ec0*/  IADD3 R44, P1, PT, R44, UR4, RZ ;  /* 0x000000042c2c7c10 */ /* 0x000fe4000ff3e0ff */
[----:B------:R-:W-:Y:S02]  /*4ed0*/  IADD3.X R35, PT, PT, R67, R35, RZ, P2, !PT ;  /* 0x0000002343237210 */ /* 0x000fe400017fe4ff */
[----:B------:R-:W-:Y:S02]  /*4ee0*/  IADD3.X R45, PT, PT, R45, UR5, RZ, P1, !PT ;  /* 0x000000052d2d7c10 */ /* 0x000fe40008ffe4ff */
[----:B---3--:R-:W-:-:S04]  /*4ef0*/  IADD3 R46, P1, PT, R66, R46, RZ ;  /* 0x0000002e422e7210 */ /* 0x008fc80007f3e0ff */
[----:B------:R-:W-:Y:S01]  /*4f00*/  IADD3.X R47, PT, PT, R67, R47, RZ, P1, !PT ;  /* 0x0000002f432f7210 */ /* 0x000fe20000ffe4ff */
[C---:B--2---:R-:W-:Y:S02]  /*4f10*/  HMUL2 R26, R89.reuse.H0_H0, R74 ;  /* 0x0000004a591a7232 */ /* 0x044fe40000000800 */
[C---:B----4-:R-:W-:Y:S02]  /*4f20*/  HMUL2 R20, R89.reuse.H0_H0, R68 ;  /* 0x0000004459147232 */ /* 0x050fe40000000800 */
[C---:B------:R-:W-:Y:S02]  /*4f30*/  HMUL2 R18, R89.reuse.H0_H0, R69 ;  /* 0x0000004559127232 */ /* 0x040fe40000000800 */
[C---:B------:R-:W-:Y:S02]  /*4f40*/  HMUL2 R30, R89.reuse.H0_H0, R72 ;  /* 0x00000048591e7232 */ /* 0x040fe40000000800 */
[C---:B------:R-:W-:Y:S02]  /*4f50*/  HMUL2 R28, R89.reuse.H0_H0, R73 ;  /* 0x00000049591c7232 */ /* 0x040fe40000000800 */
[----:B------:R-:W-:Y:S01]  /*4f60*/  HFMA2 R42, R86.H0_H0, R42, R26 ;  /* 0x0000002a562a7231 */ /* 0x000fe2000000081a */
[----:B------:R-:W-:Y:S01]  /*4f70*/  IADD3 R26, PT, PT, R85, 0x2a, RZ ;  /* 0x0000002a551a7810 */ /* 0x000fe20007ffe0ff */
[----:B------:R-:W-:-:S02]  /*4f80*/  HMUL2 R22, R89.H0_H0, R75 ;  /* 0x0000004b59167232 */ /* 0x000fc40000000800 */
[C---:B------:R-:W-:Y:S02]  /*4f90*/  HFMA2 R36, R86.reuse.H0_H0, R36, R20 ;  /* 0x0000002456247231 */ /* 0x040fe40000000814 */
[C---:B------:R-:W-:Y:S02]  /*4fa0*/  HFMA2 R37, R86.reuse.H0_H0, R37, R18 ;  /* 0x0000002556257231 */ /* 0x040fe40000000812 */
[C---:B------:R-:W-:Y:S02]  /*4fb0*/  HMUL2 R20, R89.reuse.H0_H0, R70 ;  /* 0x0000004659147232 */ /* 0x040fe40000000800 */
[----:B------:R-:W-:Y:S01]  /*4fc0*/  HMUL2 R18, R89.H0_H0, R71 ;  /* 0x0000004759127232 */ /* 0x000fe20000000800 */
[----:B------:R-:W-:Y:S01]  /*4fd0*/  ISETP.LT.AND P2, PT, R26, UR6, P6 ;  /* 0x000000061a007c0c */ /* 0x000fe2000b741270 */
[C---:B------:R-:W-:Y:S02]  /*4fe0*/  HFMA2 R40, R86.reuse.H0_H0, R40, R30 ;  /* 0x0000002856287231 */ /* 0x040fe4000000081e */
[----:B------:R-:W-:-:S02]  /*4ff0*/  HFMA2 R41, R86.H0_H0, R41, R28 ;  /* 0x0000002956297231 */ /* 0x000fc4000000081c */
[C---:B------:R-:W-:Y:S02]  /*5000*/  HFMA2 R43, R86.reuse.H0_H0, R43, R22 ;  /* 0x0000002b562b7231 */ /* 0x040fe40000000816 */
[C---:B------:R-:W-:Y:S02]  /*5010*/  HFMA2 R38, R86.reuse.H0_H0, R38, R20 ;  /* 0x0000002656267231 */ /* 0x040fe40000000814 */
[----:B------:R-:W-:Y:S01]  /*5020*/  HFMA2 R39, R86.H0_H0, R39, R18 ;  /* 0x0000002756277231 */ /* 0x000fe20000000812 */
[----:B------:R-:W-:Y:S04]  /*5030*/  @P5 STG.E.128 desc[UR24][R48.64], R40 ;  /* 0x0000002830005986 */ /* 0x000fe8000c101d18 */
[----:B------:R-:W-:Y:S04]  /*5040*/  @P4 STG.E.128 desc[UR24][R44.64], R36 ;  /* 0x000000242c004986 */ /* 0x000fe8000c101d18 */
[----:B------:R-:W2:Y:S04]  /*5050*/  @P3 LDG.E.LTC128B.128 R72, desc[UR24][R34.64] ;  /* 0x0000001822483981 */ /* 0x000ea8000c1e1d20 */
[----:B------:R-:W3:Y:S01]  /*5060*/  @P2 LDG.E.LTC128B.128 R68, desc[UR24][R46.64] ;  /* 0x000000182e442981 */ /* 0x000ee2000c1e1d20 */
[----:B------:R-:W-:Y:S06]  /*5070*/  BAR.SYNC.DEFER_BLOCKING 0x0 ;  /* 0x0000000000007b1d */ /* 0x000fec0000010000 */
[----:B------:R-:W-:Y:S04]  /*5080*/  STS [R88], R33 ;  /* 0x0000002158007388 */ /* 0x000fe80000000800 */
[----:B------:R-:W-:Y:S04]  /*5090*/  STS [R88+0x10], R31 ;  /* 0x0000101f58007388 */ /* 0x000fe80000000800 */
[----:B------:R1:W-:Y:S04]  /*50a0*/  STS [R88+0x20], R29 ;  /* 0x0000201d58007388 */ /* 0x0003e80000000800 */
[----:B------:R-:W-:Y:S04]  /*50b0*/  STS [R88+0x30], R27 ;  /* 0x0000301b58007388 */ /* 0x000fe80000000800 */
[----:B------:R-:W-:Y:S04]  /*50c0*/  STS [R88+0x40], R25 ;  /* 0x0000401958007388 */ /* 0x000fe80000000800 */
[----:B------:R4:W-:Y:S04]  /*50d0*/  STS [R88+0x50], R23 ;  /* 0x0000501758007388 */ /* 0x0009e80000000800 */
[----:B------:R-:W-:Y:S04]  /*50e0*/  STS [R88+0x60], R21 ;  /* 0x0000601558007388 */ /* 0x000fe80000000800 */
[----:B------:R-:W-:Y:S01]  /*50f0*/  STS [R88+0x70], R19 ;  /* 0x0000701358007388 */ /* 0x000fe20000000800 */
[----:B------:R-:W-:Y:S06]  /*5100*/  BAR.SYNC.DEFER_BLOCKING 0x0 ;  /* 0x0000000000007b1d */ /* 0x000fec0000010000 */
[----:B------:R-:W5:Y:S04]  /*5110*/  LDS.128 R40, [R87+UR12] ;  /* 0x0000000c57287984 */ /* 0x000f680008000c00 */
[----:B------:R-:W3:Y:S01]  /*5120*/  LDS.128 R36, [R87+UR12+0x240] ;  /* 0x0002400c57247984 */ /* 0x000ee20008000c00 */
[----:B------:R-:W-:-:S02]  /*5130*/  ISETP.LT.AND P1, PT, R24, UR6, P0 ;  /* 0x0000000618007c0c */ /* 0x000fc40008721270 */
[----:B------:R-:W-:Y:S02]  /*5140*/  IADD3 R28, P2, PT, R48, UR4, RZ ;  /* 0x00000004301c7c10 */ /* 0x000fe4000ff5e0ff */
[----:B------:R-:W-:Y:S02]  /*5150*/  ISETP.LT.AND P5, PT, R26, UR6, P0 ;  /* 0x000000061a007c0c */ /* 0x000fe400087a1270 */
[----:B-1----:R-:W-:Y:S01]  /*5160*/  IADD3.X R29, PT, PT, R49, UR5, RZ, P2, !PT ;  /* 0x00000005311d7c10 */ /* 0x002fe200097fe4ff */
[C---:B--2---:R-:W-:Y:S02]  /*5170*/  HMUL2 R18, R89.reuse.H0_H0, R73 ;  /* 0x0000004959127232 */ /* 0x044fe40000000800 */
[C---:B------:R-:W-:Y:S02]  /*5180*/  HMUL2 R20, R89.reuse.H0_H0, R72 ;  /* 0x0000004859147232 */ /* 0x040fe40000000800 */
[C---:B------:R-:W-:Y:S02]  /*5190*/  HMUL2 R22, R89.reuse.H0_H0, R74 ;  /* 0x0000004a59167232 */ /* 0x040fe40000000800 */
[----:B----4-:R-:W-:-:S02]  /*51a0*/  HMUL2 R23, R89.H0_H0, R75 ;  /* 0x0000004b59177232 */ /* 0x010fc40000000800 */
[C---:B-----5:R-:W-:Y:S01]  /*51b0*/  HFMA2 R21, R86.reuse.H0_H0, R41, R18 ;  /* 0x0000002956157231 */ /* 0x060fe20000000812 */
[----:B------:R-:W-:Y:S01]  /*51c0*/  IADD3 R41, PT, PT, R85, 0x30, RZ ;  /* 0x0000003055297810 */ /* 0x000fe20007ffe0ff */
[C---:B------:R-:W-:Y:S02]  /*51d0*/  HFMA2 R20, R86.reuse.H0_H0, R40, R20 ;  /* 0x0000002856147231 */ /* 0x040fe40000000814 */
[C---:B------:R-:W-:Y:S02]  /*51e0*/  HFMA2 R22, R86.reuse.H0_H0, R42, R22 ;  /* 0x0000002a56167231 */ /* 0x040fe40000000816 */
[C---:B------:R-:W-:Y:S02]  /*51f0*/  HFMA2 R23, R86.reuse.H0_H0, R43, R23 ;  /* 0x0000002b56177231 */ /* 0x040fe40000000817 */
[C---:B---3--:R-:W-:Y:S01]  /*5200*/  HMUL2 R43, R89.reuse.H0_H0, R69 ;  /* 0x00000045592b7232 */ /* 0x048fe20000000800 */
[----:B------:R-:W-:Y:S01]  /*5210*/  ISETP.LT.AND P4, PT, R41, UR6, P6 ;  /* 0x0000000629007c0c */ /* 0x000fe2000b781270 */
[C---:B------:R-:W-:Y:S01]  /*5220*/  HMUL2 R18, R89.reuse.H0_H0, R68 ;  /* 0x0000004459127232 */ /* 0x040fe20000000800 */
[----:B------:R1:W-:Y:S01]  /*5230*/  @P1 STG.E.128 desc[UR24][R28.64], R20 ;  /* 0x000000141c001986 */ /* 0x0003e2000c101d18 */
[C---:B------:R-:W-:Y:S01]  /*5240*/  HFMA2 R37, R86.reuse.H0_H0, R37, R43 ;  /* 0x0000002556257231 */ /* 0x040fe2000000082b */
[----:B------:R-:W-:Y:S01]  /*5250*/  IADD3 R40, PT, PT, R85, 0x32, RZ ;  /* 0x0000003255287810 */ /* 0x000fe20007ffe0ff */
[C---:B------:R-:W-:Y:S01]  /*5260*/  HMUL2 R19, R89.reuse.H0_H0, R70 ;  /* 0x0000004659137232 */ /* 0x040fe20000000800 */
[----:B------:R-:W-:Y:S01]  /*5270*/  IADD3 R30, P1, PT, R44, UR4, RZ ;  /* 0x000000042c1e7c10 */ /* 0x000fe2000ff3e0ff */
[C---:B------:R-:W-:Y:S01]  /*5280*/  HFMA2 R36, R86.reuse.H0_H0, R36, R18 ;  /* 0x0000002456247231 */ /* 0x040fe20000000812 */
[----:B------:R-:W-:Y:S01]  /*5290*/  IADD3 R18, P2, PT, R66, R34, RZ ;  /* 0x0000002242127210 */ /* 0x000fe20007f5e0ff */
[----:B------:R-:W-:Y:S01]  /*52a0*/  HMUL2 R43, R89.H0_H0, R71 ;  /* 0x00000047592b7232 */ /* 0x000fe20000000800 */
[----:B------:R-:W-:Y:S01]  /*52b0*/  ISETP.LT.AND P3, PT, R40, UR6, P6 ;  /* 0x0000000628007c0c */ /* 0x000fe2000b761270 */
[C---:B------:R-:W-:Y:S01]  /*52c0*/  HFMA2 R38, R86.reuse.H0_H0, R38, R19 ;  /* 0x0000002656267231 */ /* 0x040fe20000000813 */
[----:B------:R-:W-:Y:S01]  /*52d0*/  IADD3.X R31, PT, PT, R45, UR5, RZ, P1, !PT ;  /* 0x000000052d1f7c10 */ /* 0x000fe20008ffe4ff */
[----:B------:R-:W-:Y:S01]  /*52e0*/  HFMA2 R39, R86.H0_H0, R39, R43 ;  /* 0x0000002756277231 */ /* 0x000fe2000000082b */
[----:B------:R-:W-:-:S02]  /*52f0*/  IADD3.X R19, PT, PT, R67, R35, RZ, P2, !PT ;  /* 0x0000002343137210 */ /* 0x000fc400017fe4ff */
[----:B------:R-:W-:Y:S02]  /*5300*/  IADD3 R32, P1, PT, R66, R46, RZ ;  /* 0x0000002e42207210 */ /* 0x000fe40007f3e0ff */
[----:B------:R-:W-:Y:S02]  /*5310*/  @P5 STG.E.128 desc[UR24][R30.64], R36 ;  /* 0x000000241e005986 */ /* 0x000fe4000c101d18 */
[----:B------:R-:W-:Y:S02]  /*5320*/  IADD3.X R33, PT, PT, R67, R47, RZ, P1, !PT ;  /* 0x0000002f43217210 */ /* 0x000fe40000ffe4ff */
[----:B------:R2:W3:Y:S04]  /*5330*/  @P4 LDG.E.LTC128B.128 R72, desc[UR24][R18.64] ;  /* 0x0000001812484981 */ /* 0x0004e8000c1e1d20 */
[----:B------:R-:W4:Y:S01]  /*5340*/  @P3 LDG.E.LTC128B.128 R68, desc[UR24][R32.64] ;  /* 0x0000001820443981 */ /* 0x000f22000c1e1d20 */
        /* <DEDUP_REMOVED lines=10> */
[----:B------:R-:W5:Y:S04]  /*53f0*/  LDS.128 R24, [R87+UR12] ;  /* 0x0000000c57187984 */ /* 0x000f680008000c00 */
[----:B------:R-:W4:Y:S01]  /*5400*/  LDS.128 R20, [R87+UR12+0x240] ;  /* 0x0002400c57147984 */ /* 0x000f220008000c00 */
[----:B------:R-:W-:-:S02]  /*5410*/  ISETP.LT.AND P5, PT, R41, UR6, P0 ;  /* 0x0000000629007c0c */ /* 0x000fc400087a1270 */
[----:B-1----:R-:W-:Y:S02]  /*5420*/  IADD3 R28, P1, PT, R28, UR4, RZ ;  /* 0x000000041c1c7c10 */ /* 0x002fe4000ff3e0ff */
[----:B------:R-:W-:Y:S02]  /*5430*/  ISETP.LT.AND P4, PT, R40, UR6, P0 ;  /* 0x0000000628007c0c */ /* 0x000fe40008781270 */
[----:B------:R-:W-:Y:S02]  /*5440*/  IADD3 R34, P2, PT, R66, R18, RZ ;  /* 0x0000001242227210 */ /* 0x000fe40007f5e0ff */
[----:B------:R-:W-:Y:S02]  /*5450*/  IADD3.X R29, PT, PT, R29, UR5, RZ, P1, !PT ;  /* 0x000000051d1d7c10 */ /* 0x000fe40008ffe4ff */
[----:B--2---:R-:W-:Y:S02]  /*5460*/  IADD3 R18, P1, PT, R30, UR4, RZ ;  /* 0x000000041e127c10 */ /* 0x004fe4000ff3e0ff */
[----:B------:R-:W-:-:S02]  /*5470*/  IADD3.X R35, PT, PT, R67, R19, RZ, P2, !PT ;  /* 0x0000001343237210 */ /* 0x000fc400017fe4ff */
[----:B------:R-:W-:Y:S02]  /*5480*/  IADD3.X R19, PT, PT, R31, UR5, RZ, P1, !PT ;  /* 0x000000051f137c10 */ /* 0x000fe40008ffe4ff */
[----:B------:R-:W-:-:S04]  /*5490*/  IADD3 R66, P1, PT, R66, R32, RZ ;  /* 0x0000002042427210 */ /* 0x000fc80007f3e0ff */
[----:B------:R-:W-:Y:S01]  /*54a0*/  IADD3.X R67, PT, PT, R67, R33, RZ, P1, !PT ;  /* 0x0000002143437210 */ /* 0x000fe20000ffe4ff */
[C---:B---3--:R-:W-:Y:S02]  /*54b0*/  HMUL2 R4, R89.reuse.H0_H0, R72 ;  /* 0x0000004859047232 */ /* 0x048fe40000000800 */
[C---:B------:R-:W-:Y:S02]  /*54c0*/  HMUL2 R2, R89.reuse.H0_H0, R73 ;  /* 0x0000004959027232 */ /* 0x040fe40000000800 */
[----:B------:R-:W-:Y:S02]  /*54d0*/  HMUL2 R43, R89.H0_H0, R74 ;  /* 0x0000004a592b7232 */ /* 0x000fe40000000800 */
[C---:B-----5:R-:W-:Y:S01]  /*54e0*/  HFMA2 R24, R86.reuse.H0_H0, R24, R4 ;  /* 0x0000001856187231 */ /* 0x060fe20000000804 */
[----:B------:R-:W-:Y:S01]  /*54f0*/  IADD3 R4, PT, PT, R85, 0x38, RZ ;  /* 0x0000003855047810 */ /* 0x000fe20007ffe0ff */
[C---:B------:R-:W-:Y:S02]  /*5500*/  HFMA2 R25, R86.reuse.H0_H0, R25, R2 ;  /* 0x0000001956197231 */ /* 0x040fe40000000802 */
[----:B------:R-:W-:-:S02]  /*5510*/  HFMA2 R26, R86.H0_H0, R26, R43 ;  /* 0x0000001a561a7231 */ /* 0x000fc4000000082b */
[C---:B------:R-:W-:Y:S02]  /*5520*/  HMUL2 R2, R89.reuse.H0_H0, R75 ;  /* 0x0000004b59027232 */ /* 0x040fe40000000800 */
[C---:B----4-:R-:W-:Y:S01]  /*5530*/  HMUL2 R43, R89.reuse.H0_H0, R69 ;  /* 0x00000045592b7232 */ /* 0x050fe20000000800 */
[----:B------:R-:W-:Y:S01]  /*5540*/  ISETP.LT.AND P3, PT, R4, UR6, P6 ;  /* 0x0000000604007c0c */ /* 0x000fe2000b761270 */
[C---:B------:R-:W-:Y:S02]  /*5550*/  HFMA2 R27, R86.reuse.H0_H0, R27, R2 ;  /* 0x0000001b561b7231 */ /* 0x040fe40000000802 */
[----:B------:R-:W-:Y:S02]  /*5560*/  HFMA2 R21, R86.H0_H0, R21, R43 ;  /* 0x0000001556157231 */ /* 0x000fe4000000082b */
[C---:B------:R-:W-:Y:S02]  /*5570*/  HMUL2 R10, R89.reuse.H0_H0, R68 ;  /* 0x00000044590a7232 */ /* 0x040fe40000000800 */
[----:B------:R-:W-:-:S02]  /*5580*/  HMUL2 R43, R89.H0_H0, R70 ;  /* 0x00000046592b7232 */ /* 0x000fc40000000800 */
[----:B------:R-:W-:Y:S02]  /*5590*/  HMUL2 R2, R89.H0_H0, R71 ;  /* 0x0000004759027232 */ /* 0x000fe40000000800 */
[C---:B------:R-:W-:Y:S02]  /*55a0*/  HFMA2 R20, R86.reuse.H0_H0, R20, R10 ;  /* 0x0000001456147231 */ /* 0x040fe4000000080a */
[C---:B------:R-:W-:Y:S02]  /*55b0*/  HFMA2 R22, R86.reuse.H0_H0, R22, R43 ;  /* 0x0000001656167231 */ /* 0x040fe4000000082b */
[----:B------:R-:W-:Y:S01]  /*55c0*/  HFMA2 R23, R86.H0_H0, R23, R2 ;  /* 0x0000001756177231 */ /* 0x000fe20000000802 */
[----:B------:R-:W-:Y:S04]  /*55d0*/  @P5 STG.E.128 desc[UR24][R28.64], R24 ;  /* 0x000000181c005986 */ /* 0x000fe8000c101d18 */
[----:B------:R-:W-:Y:S04]  /*55e0*/  @P4 STG.E.128 desc[UR24][R18.64], R20 ;  /* 0x0000001412004986 */ /* 0x000fe8000c101d18 */
[----:B------:R-:W2:Y:S01]  /*55f0*/  @P3 LDG.E.LTC128B.128 R72, desc[UR24][R34.64] ;  /* 0x0000001822483981 */ /* 0x000ea2000c1e1d20 */
[----:B------:R-:W-:-:S04]  /*5600*/  IADD3 R85, PT, PT, R85, 0x3a, RZ ;  /* 0x0000003a55557810 */ /* 0x000fc80007ffe0ff */
[----:B------:R-:W-:-:S13]  /*5610*/  ISETP.LT.AND P6, PT, R85, UR6, P6 ;  /* 0x0000000655007c0c */ /* 0x000fda000b7c1270 */
[----:B------:R-:W3:Y:S01]  /*5620*/  @P6 LDG.E.LTC128B.128 R68, desc[UR24][R66.64] ;  /* 0x0000001842446981 */ /* 0x000ee2000c1e1d20 */
[----:B------:R-:W-:Y:S06]  /*5630*/  BAR.SYNC.DEFER_BLOCKING 0x0 ;  /* 0x0000000000007b1d */ /* 0x000fec0000010000 */
[----:B------:R1:W-:Y:S04]  /*5640*/  STS [R88], R3 ;  /* 0x0000000358007388 */ /* 0x0003e80000000800 */
        /* <DEDUP_REMOVED lines=9> */
[----:B------:R-:W3:Y:S01]  /*56e0*/  LDS.128 R24, [R87+UR12+0x240] ;  /* 0x0002400c57187984 */ /* 0x000ee20008000c00 */
[----:B------:R-:W-:-:S02]  /*56f0*/  ISETP.LT.AND P2, PT, R4, UR6, P0 ;  /* 0x0000000604007c0c */ /* 0x000fc40008741270 */
[----:B------:R-:W-:-:S04]  /*5700*/  IADD3 R2, P1, PT, R28, UR4, RZ ;  /* 0x000000041c027c10 */ /* 0x000fc8000ff3e0ff */
[----:B-1----:R-:W-:Y:S02]  /*5710*/  IADD3.X R3, PT, PT, R29, UR5, RZ, P1, !PT ;  /* 0x000000051d037c10 */ /* 0x002fe40008ffe4ff */
[----:B------:R-:W-:Y:S02]  /*5720*/  ISETP.LT.AND P1, PT, R85, UR6, P0 ;  /* 0x0000000655007c0c */ /* 0x000fe40008721270 */
[----:B------:R-:W-:-:S04]  /*5730*/  IADD3 R4, P0, PT, R18, UR4, RZ ;  /* 0x0000000412047c10 */ /* 0x000fc8000ff1e0ff */
[----:B----4-:R-:W-:Y:S01]  /*5740*/  IADD3.X R5, PT, PT, R19, UR5, RZ, P0, !PT ;  /* 0x0000000513057c10 */ /* 0x010fe200087fe4ff */
[C---:B--2---:R-:W-:Y:S02]  /*5750*/  HMUL2 R10, R89.reuse.H0_H0, R72 ;  /* 0x00000048590a7232 */ /* 0x044fe40000000800 */
[C---:B------:R-:W-:Y:S02]  /*5760*/  HMUL2 R73, R89.reuse.H0_H0, R73 ;  /* 0x0000004959497232 */ /* 0x040fe40000000800 */
[C---:B------:R-:W-:Y:S02]  /*5770*/  HMUL2 R74, R89.reuse.H0_H0, R74 ;  /* 0x0000004a594a7232 */ /* 0x040fe40000000800 */
[----:B------:R-:W-:Y:S02]  /*5780*/  HMUL2 R43, R89.H0_H0, R75 ;  /* 0x0000004b592b7232 */ /* 0x000fe40000000800 */
[C---:B-----5:R-:W-:Y:S02]  /*5790*/  HFMA2 R20, R86.reuse.H0_H0, R20, R10 ;  /* 0x0000001456147231 */ /* 0x060fe4000000080a */
[----:B------:R-:W-:-:S02]  /*57a0*/  HFMA2 R21, R86.H0_H0, R21, R73 ;  /* 0x0000001556157231 */ /* 0x000fc40000000849 */
[C---:B------:R-:W-:Y:S02]  /*57b0*/  HFMA2 R22, R86.reuse.H0_H0, R22, R74 ;  /* 0x0000001656167231 */ /* 0x040fe4000000084a */
[----:B------:R-:W-:-:S05]  /*57c0*/  HFMA2 R23, R86.H0_H0, R23, R43 ;  /* 0x0000001756177231 */ /* 0x000fca000000082b */
[----:B------:R1:W-:Y:S01]  /*57d0*/  @P2 STG.E.128 desc[UR24][R2.64], R20 ;  /* 0x0000001402002986 */ /* 0x0003e2000c101d18 */
[C---:B---3--:R-:W-:Y:S02]  /*57e0*/  HMUL2 R12, R89.reuse.H0_H0, R68 ;  /* 0x00000044590c7232 */ /* 0x048fe40000000800 */
[C---:B------:R-:W-:Y:S02]  /*57f0*/  HMUL2 R43, R89.reuse.H0_H0, R69 ;  /* 0x00000045592b7232 */ /* 0x040fe40000000800 */
[C---:B------:R-:W-:Y:S02]  /*5800*/  HMUL2 R13, R89.reuse.H0_H0, R70 ;  /* 0x00000046590d7232 */ /* 0x040fe40000000800 */
[----:B------:R-:W-:Y:S02]  /*5810*/  HMUL2 R71, R89.H0_H0, R71 ;  /* 0x0000004759477232 */ /* 0x000fe40000000800 */
[C---:B------:R-:W-:Y:S02]  /*5820*/  HFMA2 R24, R86.reuse.H0_H0, R24, R12 ;  /* 0x0000001856187231 */ /* 0x040fe4000000080c */
[----:B------:R-:W-:-:S02]  /*5830*/  HFMA2 R25, R86.H0_H0, R25, R43 ;  /* 0x0000001956197231 */ /* 0x000fc4000000082b */
[C---:B------:R-:W-:Y:S02]  /*5840*/  HFMA2 R26, R86.reuse.H0_H0, R26, R13 ;  /* 0x0000001a561a7231 */ /* 0x040fe4000000080d */
[----:B------:R-:W-:Y:S01]  /*5850*/  HFMA2 R27, R86.H0_H0, R27, R71 ;  /* 0x0000001b561b7231 */ /* 0x000fe20000000847 */
[----:B------:R-:W-:Y:S06]  /*5860*/  @!P1 BRA `(.L_x_119) ;  /* 0x0000000c00d09947 */ /* 0x000fec0003800000 */
[----:B------:R2:W-:Y:S01]  /*5870*/  STG.E.128 desc[UR24][R4.64], R24 ;  /* 0x0000001804007986 */ /* 0x0005e2000c101d18 */
[----:B------:R-:W-:Y:S05]  /*5880*/  BRA `(.L_x_119) ;  /* 0x0000000c00c87947 */ /* 0x000fea0003800000 */
.L_x_118:
[----:B------:R-:W-:Y:S06]  /*5890*/  BAR.SYNC.DEFER_BLOCKING 0x0 ;  /* 0x0000000000007b1d */ /* 0x000fec0000010000 */
[----:B------:R-:W5:Y:S01]  /*58a0*/  LDCU UR6, c[0x0][0x380] ;  /* 0x00007000ff0677ac */ /* 0x000f620008000800 */
[----:B------:R-:W3:Y:S01]  /*58b0*/  LDCU.64 UR4, c[0x0][0x440] ;  /* 0x00008800ff0477ac */ /* 0x000ee20008000a00 */
[----:B------:R-:W-:Y:S01]  /*58c0*/  STS [R88], R64 ;  /* 0x0000004058007388 */ /* 0x000fe20000000800 */
[----:B-----5:R-:W-:-:S03]  /*58d0*/  ISETP.LT.AND P3, PT, R85, UR6, P0 ;  /* 0x0000000655007c0c */ /* 0x020fc60008761270 */
[----:B------:R-:W-:Y:S01]  /*58e0*/  STS [R88+0x10], R62 ;  /* 0x0000103e58007388 */ /* 0x000fe20000000800 */
[----:B---3--:R-:W-:-:S03]  /*58f0*/  IADD3 R66, P2, PT, R92, UR4, RZ ;  /* 0x000000045c427c10 */ /* 0x008fc6000ff5e0ff */
[----:B------:R3:W-:Y:S01]  /*5900*/  STS [R88+0x20], R60 ;  /* 0x0000203c58007388 */ /* 0x0007e20000000800 */
[----:B-1----:R-:W-:Y:S01]  /*5910*/  IADD3.X R67, PT, PT, R93, UR5, RZ, P2, !PT ;  /* 0x000000055d437c10 */ /* 0x002fe200097fe4ff */
[----:B------:R-:W1:Y:S02]  /*5920*/  LDCU.64 UR4, c[0x0][0x458] ;  /* 0x00008b00ff0477ac */ /* 0x000e640008000a00 */
[----:B------:R-:W-:Y:S02]  /*5930*/  STS [R88+0x30], R58 ;  /* 0x0000303a58007388 */ /* 0x000fe40000000800 */
[----:B------:R-:W-:Y:S02]  /*5940*/  @P3 MOV R76, R92 ;  /* 0x0000005c004c3202 */ /* 0x000fe40000000f00 */
[----:B------:R-:W-:Y:S01]  /*5950*/  STS [R88+0x40], R56 ;  /* 0x0000403858007388 */ /* 0x000fe20000000800 */
[----:B------:R-:W-:-:S03]  /*5960*/  @P3 MOV R77, R93 ;  /* 0x0000005d004d3202 */ /* 0x000fc60000000f00 */
[----:B------:R-:W-:Y:S04]  /*5970*/  STS [R88+0x50], R54 ;  /* 0x0000503658007388 */ /* 0x000fe80000000800 */
[----:B------:R5:W-:Y:S04]  /*5980*/  STS [R88+0x60], R52 ;  /* 0x0000603458007388 */ /* 0x000be80000000800 */
[----:B------:R2:W-:Y:S01]  /*5990*/  STS [R88+0x70], R50 ;  /* 0x0000703258007388 */ /* 0x0005e20000000800 */
[----:B------:R-:W-:Y:S01]  /*59a0*/  BAR.SYNC.DEFER_BLOCKING 0x0 ;  /* 0x0000000000007b1d */ /* 0x000fe20000010000 */
[----:B---3--:R-:W-:-:S02]  /*59b0*/  IADD3 R60, PT, PT, R85, 0x2, RZ ;  /* 0x00000002553c7810 */ /* 0x008fc40007ffe0ff */
[----:B-1----:R-:W-:Y:S02]  /*59c0*/  IADD3 R62, P4, PT, R66, UR4, RZ ;  /* 0x00000004423e7c10 */ /* 0x002fe4000ff9e0ff */
[----:B------:R-:W-:Y:S02]  /*59d0*/  ISETP.LT.AND P1, PT, R60, UR6, P0 ;  /* 0x000000063c007c0c */ /* 0x000fe40008721270 */
[C---:B-----5:R-:W-:Y:S02]  /*59e0*/  IADD3 R52, PT, PT, R85.reuse, 0x8, RZ ;  /* 0x0000000855347810 */ /* 0x060fe40007ffe0ff */
[----:B--2---:R-:W-:Y:S02]  /*59f0*/  IADD3 R50, PT, PT, R85, 0xa, RZ ;  /* 0x0000000a55327810 */ /* 0x004fe40007ffe0ff */
[----:B------:R-:W-:Y:S01]  /*5a00*/  ISETP.LT.AND P2, PT, R52, UR6, P0 ;  /* 0x0000000634007c0c */ /* 0x000fe20008741270 */
[----:B------:R-:W1:Y:S04]  /*5a10*/  LDS.128 R72, [R87+UR12] ;  /* 0x0000000c57487984 */ /* 0x000e680008000c00 */
[----:B----4-:R-:W2:Y:S01]  /*5a20*/  LDS.128 R68, [R87+UR12+0x240] ;  /* 0x0002400c57447984 */ /* 0x010ea20008000c00 */
[----:B-1----:R-:W-:-:S02]  /*5a30*/  HMUL2 R72, R86.H0_H0, R72 ;  /* 0x0000004856487232 */ /* 0x002fc40000000800 */
[C---:B------:R-:W-:Y:S02]  /*5a40*/  HMUL2 R73, R86.reuse.H0_H0, R73 ;  /* 0x0000004956497232 */ /* 0x040fe40000000800 */
[C---:B------:R-:W-:Y:S02]  /*5a50*/  HMUL2 R74, R86.reuse.H0_H0, R74 ;  /* 0x0000004a564a7232 */ /* 0x040fe40000000800 */
[C---:B------:R-:W-:Y:S02]  /*5a60*/  HMUL2 R75, R86.reuse.H0_H0, R75 ;  /* 0x0000004b564b7232 */ /* 0x040fe40000000800 */
[C---:B--2---:R-:W-:Y:S02]  /*5a70*/  HMUL2 R68, R86.reuse.H0_H0, R68 ;  /* 0x0000004456447232 */ /* 0x044fe40000000800 */
[C---:B------:R-:W-:Y:S01]  /*5a80*/  HMUL2 R69, R86.reuse.H0_H0, R69 ;  /* 0x0000004556457232 */ /* 0x040fe20000000800 */
[----:B------:R-:W-:Y:S01]  /*5a90*/  @P3 STG.E.128 desc[UR24][R76.64], R72 ;  /* 0x000000484c003986 */ /* 0x000fe2000c101d18 */
[C---:B------:R-:W-:Y:S01]  /*5aa0*/  HMUL2 R70, R86.reuse.H0_H0, R70 ;  /* 0x0000004656467232 */ /* 0x040fe20000000800 */
[----:B------:R-:W-:Y:S01]  /*5ab0*/  IADD3 R60, P3, PT, R92, UR4, RZ ;  /* 0x000000045c3c7c10 */ /* 0x000fe2000ff7e0ff */
[----:B------:R-:W-:-:S05]  /*5ac0*/  HMUL2 R71, R86.H0_H0, R71 ;  /* 0x0000004756477232 */ /* 0x000fca0000000800 */
[----:B------:R-:W-:Y:S01]  /*5ad0*/  @P1 STG.E.128 desc[UR24][R66.64], R68 ;  /* 0x0000004442001986 */ /* 0x000fe2000c101d18 */
[----:B------:R-:W-:Y:S01]  /*5ae0*/  BAR.SYNC.DEFER_BLOCKING 0x0 ;  /* 0x0000000000007b1d */ /* 0x000fe20000010000 */
[----:B------:R-:W-:-:S05]  /*5af0*/  ISETP.LT.AND P1, PT, R50, UR6, P0 ;  /* 0x0000000632007c0c */ /* 0x000fca0008721270 */
[----:B------:R-:W-:Y:S04]  /*5b00*/  STS [R88], R65 ;  /* 0x0000004158007388 */ /* 0x000fe80000000800 */
[----:B------:R1:W-:Y:S04]  /*5b10*/  STS [R88+0x10], R63 ;  /* 0x0000103f58007388 */ /* 0x0003e80000000800 */
[----:B------:R2:W-:Y:S04]  /*5b20*/  STS [R88+0x20], R61 ;  /* 0x0000203d58007388 */ /* 0x0005e80000000800 */
[----:B------:R-:W-:Y:S04]  /*5b30*/  STS [R88+0x30], R59 ;  /* 0x0000303b58007388 */ /* 0x000fe80000000800 */
[----:B------:R-:W-:Y:S04]  /*5b40*/  STS [R88+0x40], R57 ;  /* 0x0000403958007388 */ /* 0x000fe80000000800 */
[----:B------:R-:W-:Y:S04]  /*5b50*/  STS [R88+0x50], R55 ;  /* 0x0000503758007388 */ /* 0x000fe80000000800 */
[----:B------:R-:W-:Y:S04]  /*5b60*/  STS [R88+0x60], R53 ;  /* 0x0000603558007388 */ /* 0x000fe80000000800 */
[----:B------:R3:W-:Y:S01]  /*5b70*/  STS [R88+0x70], R51 ;  /* 0x0000703358007388 */ /* 0x0007e20000000800 */
[----:B-1----:R-:W-:Y:S01]  /*5b80*/  IADD3.X R63, PT, PT, R67, UR5, RZ, P4, !PT ;  /* 0x00000005433f7c10 */ /* 0x002fe2000a7fe4ff */
[----:B------:R-:W-:Y:S01]  /*5b90*/  BAR.SYNC.DEFER_BLOCKING 0x0 ;  /* 0x0000000000007b1d */ /* 0x000fe20000010000 */
[----:B--2---:R-:W-:-:S02]  /*5ba0*/  IADD3.X R61, PT, PT, R93, UR5, RZ, P3, !PT ;  /* 0x000000055d3d7c10 */ /* 0x004fc40009ffe4ff */
[----:B------:R-:W-:Y:S02]  /*5bb0*/  IADD3 R50, P4, PT, R60, UR4, RZ ;  /* 0x000000043c327c10 */ /* 0x000fe4000ff9e0ff */
[----:B---3--:R-:W-:Y:S01]  /*5bc0*/  IADD3 R51, PT, PT, R85, 0x10, RZ ;  /* 0x0000001055337810 */ /* 0x008fe20007ffe0ff */
[----:B------:R-:W1:Y:S04]  /*5bd0*/  LDS.128 R72, [R87+UR12] ;  /* 0x0000000c57487984 */ /* 0x000e680008000c00 */
[----:B------:R-:W2:Y:S01]  /*5be0*/  LDS.128 R68, [R87+UR12+0x240] ;  /* 0x0002400c57447984 */ /* 0x000ea20008000c00 */
[C---:B-1----:R-:W-:Y:S02]  /*5bf0*/  HMUL2 R56, R86.reuse.H0_H0, R72 ;  /* 0x0000004856387232 */ /* 0x042fe40000000800 */
[----:B------:R-:W-:-:S02]  /*5c00*/  HMUL2 R57, R86.H0_H0, R73 ;  /* 0x0000004956397232 */ /* 0x000fc40000000800 */
[C---:B------:R-:W-:Y:S02]  /*5c10*/  HMUL2 R58, R86.reuse.H0_H0, R74 ;  /* 0x0000004a563a7232 */ /* 0x040fe40000000800 */
[C---:B------:R-:W-:Y:S02]  /*5c20*/  HMUL2 R59, R86.reuse.H0_H0, R75 ;  /* 0x0000004b563b7232 */ /* 0x040fe40000000800 */
[C---:B--2---:R-:W-:Y:S02]  /*5c30*/  HMUL2 R52, R86.reuse.H0_H0, R68 ;  /* 0x0000004456347232 */ /* 0x044fe40000000800 */
[C---:B------:R-:W-:Y:S01]  /*5c40*/  HMUL2 R53, R86.reuse.H0_H0, R69 ;  /* 0x0000004556357232 */ /* 0x040fe20000000800 */
[----:B------:R1:W-:Y:S01]  /*5c50*/  @P2 STG.E.128 desc[UR24][R60.64], R56 ;  /* 0x000000383c002986 */ /* 0x0003e2000c101d18 */
[C---:B------:R-:W-:Y:S01]  /*5c60*/  HMUL2 R54, R86.reuse.H0_H0, R70 ;  /* 0x0000004656367232 */ /* 0x040fe20000000800 */
[----:B------:R-:W-:Y:S01]  /*5c70*/  ISETP.LT.AND P2, PT, R51, UR6, P0 ;  /* 0x0000000633007c0c */ /* 0x000fe20008741270 */
[----:B------:R-:W-:Y:S01]  /*5c80*/  HMUL2 R55, R86.H0_H0, R71 ;  /* 0x0000004756377232 */ /* 0x000fe20000000800 */
[----:B------:R-:W-:-:S04]  /*5c90*/  IADD3.X R51, PT, PT, R61, UR5, RZ, P4, !PT ;  /* 0x000000053d337c10 */ /* 0x000fc8000a7fe4ff */
[----:B------:R-:W-:Y:S01]  /*5ca0*/  @P1 STG.E.128 desc[UR24][R62.64], R52 ;  /* 0x000000343e001986 */ /* 0x000fe2000c101d18 */
[----:B------:R-:W-:Y:S01]  /*5cb0*/  BAR.SYNC.DEFER_BLOCKING 0x0 ;  /* 0x0000000000007b1d */ /* 0x000fe20000010000 */
[----:B-1----:R-:W-:-:S05]  /*5cc0*/  IADD3 R60, P3, PT, R62, UR4, RZ ;  /* 0x000000043e3c7c10 */ /* 0x002fca000ff7e0ff */
[----:B------:R1:W-:Y:S01]  /*5cd0*/  STS [R88], R34 ;  /* 0x0000002258007388 */ /* 0x0003e20000000800 */
[----:B------:R-:W-:-:S03]  /*5ce0*/  IADD3.X R61, PT, PT, R63, UR5, RZ, P3, !PT ;  /* 0x000000053f3d7c10 */ /* 0x000fc60009ffe4ff */
[----:B------:R2:W-:Y:S04]  /*5cf0*/  STS [R88+0x10], R36 ;  /* 0x0000102458007388 */ /* 0x0005e80000000800 */
[----:B------:R-:W-:Y:S04]  /*5d00*/  STS [R88+0x20], R38 ;  /* 0x0000202658007388 */ /* 0x000fe80000000800 */
[----:B------:R-:W-:Y:S04]  /*5d10*/  STS [R88+0x30], R40 ;  /* 0x0000302858007388 */ /* 0x000fe80000000800 */
[----:B------:R-:W-:Y:S04]  /*5d20*/  STS [R88+0x40], R42 ;  /* 0x0000402a58007388 */ /* 0x000fe80000000800 */
[----:B------:R-:W-:Y:S04]  /*5d30*/  STS [R88+0x50], R44 ;  /* 0x0000502c58007388 */ /* 0x000fe80000000800 */
[----:B------:R-:W-:Y:S01]  /*5d40*/  STS [R88+0x60], R46 ;  /* 0x0000602e58007388 */ /* 0x000fe20000000800 */
[----:B-1----:R-:W-:-:S03]  /*5d50*/  IADD3 R34, PT, PT, R85, 0x12, RZ ;  /* 0x0000001255227810 */ /* 0x002fc60007ffe0ff */
[----:B------:R-:W-:Y:S01]  /*5d60*/  STS [R88+0x70], R48 ;  /* 0x0000703058007388 */ /* 0x000fe20000000800 */
[----:B------:R-:W-:Y:S01]  /*5d70*/  BAR.SYNC.DEFER_BLOCKING 0x0 ;  /* 0x0000000000007b1d */ /* 0x000fe20000010000 */
[----:B------:R-:W-:Y:S02]  /*5d80*/  ISETP.LT.AND P1, PT, R34, UR6, P0 ;  /* 0x0000000622007c0c */ /* 0x000fe40008721270 */
[----:B--2---:R-:W-:Y:S02]  /*5d90*/  IADD3 R36, PT, PT, R85, 0x18, RZ ;  /* 0x0000001855247810 */ /* 0x004fe40007ffe0ff */
[----:B------:R-:W-:Y:S01]  /*5da0*/  IADD3 R34, P4, PT, R50, UR4, RZ ;  /* 0x0000000432227c10 */ /* 0x000fe2000ff9e0ff */
[----:B------:R-:W1:Y:S04]  /*5db0*/  LDS.128 R56, [R87+UR12] ;  /* 0x0000000c57387984 */ /* 0x000e680008000c00 */
[----:B------:R-:W2:Y:S01]  /*5dc0*/  LDS.128 R52, [R87+UR12+0x240] ;  /* 0x0002400c57347984 */ /* 0x000ea20008000c00 */
[----:B-1----:R-:W-:-:S02]  /*5dd0*/  HMUL2 R56, R86.H0_H0, R56 ;  /* 0x0000003856387232 */ /* 0x002fc40000000800 */
[C---:B------:R-:W-:Y:S02]  /*5de0*/  HMUL2 R57, R86.reuse.H0_H0, R57 ;  /* 0x0000003956397232 */ /* 0x040fe40000000800 */
[C---:B------:R-:W-:Y:S02]  /*5df0*/  HMUL2 R58, R86.reuse.H0_H0, R58 ;  /* 0x0000003a563a7232 */ /* 0x040fe40000000800 */
[C---:B------:R-:W-:Y:S02]  /*5e00*/  HMUL2 R59, R86.reuse.H0_H0, R59 ;  /* 0x0000003b563b7232 */ /* 0x040fe40000000800 */
[C---:B--2---:R-:W-:Y:S02]  /*5e10*/  HMUL2 R52, R86.reuse.H0_H0, R52 ;  /* 0x0000003456347232 */ /* 0x044fe40000000800 */
[C---:B------:R-:W-:Y:S01]  /*5e20*/  HMUL2 R53, R86.reuse.H0_H0, R53 ;  /* 0x0000003556357232 */ /* 0x040fe20000000800 */
[----:B------:R1:W-:Y:S01]  /*5e30*/  @P2 STG.E.128 desc[UR24][R50.64], R56 ;  /* 0x0000003832002986 */ /* 0x0003e2000c101d18 */
[C---:B------:R-:W-:Y:S01]  /*5e40*/  HMUL2 R54, R86.reuse.H0_H0, R54 ;  /* 0x0000003656367232 */ /* 0x040fe20000000800 */
[----:B------:R-:W-:Y:S01]  /*5e50*/  ISETP.LT.AND P2, PT, R36, UR6, P0 ;  /* 0x0000000624007c0c */ /* 0x000fe20008741270 */
[----:B------:R-:W-:-:S05]  /*5e60*/  HMUL2 R55, R86.H0_H0, R55 ;  /* 0x0000003756377232 */ /* 0x000fca0000000800 */
[----:B------:R-:W-:Y:S01]  /*5e70*/  @P1 STG.E.128 desc[UR24][R60.64], R52 ;  /* 0x000000343c001986 */ /* 0x000fe2000c101d18 */
[----:B------:R-:W-:Y:S01]  /*5e80*/  BAR.SYNC.DEFER_BLOCKING 0x0 ;  /* 0x0000000000007b1d */ /* 0x000fe20000010000 */
[----:B-1----:R-:W-:-:S05]  /*5e90*/  IADD3 R50, P3, PT, R60, UR4, RZ ;  /* 0x000000043c327c10 */ /* 0x002fca000ff7e0ff */
[----:B------:R1:W-:Y:S04]  /*5ea0*/  STS [R88], R35 ;  /* 0x0000002358007388 */ /* 0x0003e80000000800 */
[----:B------:R-:W-:Y:S04]  /*5eb0*/  STS [R88+0x10], R37 ;  /* 0x0000102558007388 */ /* 0x000fe80000000800 */
[----:B------:R-:W-:Y:S04]  /*5ec0*/  STS [R88+0x20], R39 ;  /* 0x0000202758007388 */ /* 0x000fe80000000800 */
[----:B------:R-:W-:Y:S04]  /*5ed0*/  STS [R88+0x30], R41 ;  /* 0x0000302958007388 */ /* 0x000fe80000000800 */
[----:B------:R-:W-:Y:S04]  /*5ee0*/  STS [R88+0x40], R43 ;  /* 0x0000402b58007388 */ /* 0x000fe80000000800 */
[----:B------:R2:W-:Y:S04]  /*5ef0*/  STS [R88+0x50], R45 ;  /* 0x0000502d58007388 */ /* 0x0005e80000000800 */
[----:B------:R-:W-:Y:S01]  /*5f00*/  STS [R88+0x60], R47 ;  /* 0x0000602f58007388 */ /* 0x000fe20000000800 */
[----:B-1----:R-:W-:-:S03]  /*5f10*/  IADD3 R35, PT, PT, R85, 0x1a, RZ ;  /* 0x0000001a55237810 */ /* 0x002fc60007ffe0ff */
[----:B------:R-:W-:Y:S01]  /*5f20*/  STS [R88+0x70], R49 ;  /* 0x0000703158007388 */ /* 0x000fe20000000800 */
[----:B------:R-:W-:Y:S01]  /*5f30*/  BAR.SYNC.DEFER_BLOCKING 0x0 ;  /* 0x0000000000007b1d */ /* 0x000fe20000010000 */
[----:B------:R-:W-:Y:S02]  /*5f40*/  ISETP.LT.AND P1, PT, R35, UR6, P0 ;  /* 0x0000000623007c0c */ /* 0x000fe40008721270 */
[----:B------:R-:W-:Y:S02]  /*5f50*/  IADD3.X R35, PT, PT, R51, UR5, RZ, P4, !PT ;  /* 0x0000000533237c10 */ /* 0x000fe4000a7fe4ff */
[----:B------:R-:W-:Y:S02]  /*5f60*/  IADD3.X R51, PT, PT, R61, UR5, RZ, P3, !PT ;  /* 0x000000053d337c10 */ /* 0x000fe40009ffe4ff */
[----:B------:R-:W-:-:S04]  /*5f70*/  IADD3 R44, P3, PT, R50, UR4, RZ ;  /* 0x00000004322c7c10 */ /* 0x000fc8000ff7e0ff */
[----:B--2---:R-:W-:Y:S01]  /*5f80*/  IADD3.X R45, PT, PT, R51, UR5, RZ, P3, !PT ;  /* 0x00000005332d7c10 */ /* 0x004fe20009ffe4ff */
[----:B------:R-:W1:Y:S04]  /*5f90*/  LDS.128 R56, [R87+UR12] ;  /* 0x0000000c57387984 */ /* 0x000e680008000c00 */
[----:B------:R-:W2:Y:S01]  /*5fa0*/  LDS.128 R52, [R87+UR12+0x240] ;  /* 0x0002400c57347984 */ /* 0x000ea20008000c00 */
[C---:B-1----:R-:W-:Y:S02]  /*5fb0*/  HMUL2 R40, R86.reuse.H0_H0, R56 ;  /* 0x0000003856287232 */ /* 0x042fe40000000800 */
[C---:B------:R-:W-:Y:S02]  /*5fc0*/  HMUL2 R41, R86.reuse.H0_H0, R57 ;  /* 0x0000003956297232 */ /* 0x040fe40000000800 */
[----:B------:R-:W-:-:S02]  /*5fd0*/  HMUL2 R42, R86.H0_H0, R58 ;  /* 0x0000003a562a7232 */ /* 0x000fc40000000800 */
[C---:B------:R-:W-:Y:S02]  /*5fe0*/  HMUL2 R43, R86.reuse.H0_H0, R59 ;  /* 0x0000003b562b7232 */ /* 0x040fe40000000800 */
[C---:B--2---:R-:W-:Y:S02]  /*5ff0*/  HMUL2 R36, R86.reuse.H0_H0, R52 ;  /* 0x0000003456247232 */ /* 0x044fe40000000800 */
[C---:B------:R-:W-:Y:S01]  /*6000*/  HMUL2 R37, R86.reuse.H0_H0, R53 ;  /* 0x0000003556257232 */ /* 0x040fe20000000800 */
[----:B------:R1:W-:Y:S01]  /*6010*/  @P2 STG.E.128 desc[UR24][R34.64], R40 ;  /* 0x0000002822002986 */ /* 0x0003e2000c101d18 */
[C---:B------:R-:W-:Y:S02]  /*6020*/  HMUL2 R38, R86.reuse.H0_H0, R54 ;  /* 0x0000003656267232 */ /* 0x040fe40000000800 */
[----:B------:R-:W-:-:S05]  /*6030*/  HMUL2 R39, R86.H0_H0, R55 ;  /* 0x0000003756277232 */ /* 0x000fca0000000800 */
[----:B------:R-:W-:Y:S01]  /*6040*/  @P1 STG.E.128 desc[UR24][R50.64], R36 ;  /* 0x0000002432001986 */ /* 0x000fe2000c101d18 */
[----:B------:R-:W-:Y:S01]  /*6050*/  BAR.SYNC.DEFER_BLOCKING 0x0 ;  /* 0x0000000000007b1d */ /* 0x000fe20000010000 */
[----:B-1----:R-:W-:-:S05]  /*6060*/  IADD3 R34, P4, PT, R34, UR4, RZ ;  /* 0x0000000422227c10 */ /* 0x002fca000ff9e0ff */
[----:B------:R1:W-:Y:S01]  /*6070*/  STS [R88], R32 ;  /* 0x0000002058007388 */ /* 0x0003e20000000800 */
[----:B------:R-:W-:-:S03]  /*6080*/  IADD3.X R35, PT, PT, R35, UR5, RZ, P4, !PT ;  /* 0x0000000523237c10 */ /* 0x000fc6000a7fe4ff */
[----:B------:R2:W-:Y:S04]  /*6090*/  STS [R88+0x10], R30 ;  /* 0x0000101e58007388 */ /* 0x0005e80000000800 */
[----:B------:R3:W-:Y:S04]  /*60a0*/  STS [R88+0x20], R28 ;  /* 0x0000201c58007388 */ /* 0x0007e80000000800 */
[----:B------:R-:W-:Y:S04]  /*60b0*/  STS [R88+0x30], R26 ;  /* 0x0000301a58007388 */ /* 0x000fe80000000800 */
[----:B------:R-:W-:Y:S04]  /*60c0*/  STS [R88+0x40], R24 ;  /* 0x0000401858007388 */ /* 0x000fe80000000800 */
[----:B------:R-:W-:Y:S04]  /*60d0*/  STS [R88+0x50], R22 ;  /* 0x0000501658007388 */ /* 0x000fe80000000800 */
[----:B------:R4:W-:Y:S01]  /*60e0*/  STS [R88+0x60], R20 ;  /* 0x0000601458007388 */ /* 0x0009e20000000800 */
[----:B-1----:R-:W-:-:S03]  /*60f0*/  IADD3 R32, PT, PT, R85, 0x20, RZ ;  /* 0x0000002055207810 */ /* 0x002fc60007ffe0ff */
[----:B------:R1:W-:Y:S01]  /*6100*/  STS [R88+0x70], R18 ;  /* 0x0000701258007388 */ /* 0x0003e20000000800 */
[C---:B--2---:R-:W-:Y:S01]  /*6110*/  IADD3 R30, PT, PT, R85.reuse, 0x22, RZ ;  /* 0x00000022551e7810 */ /* 0x044fe20007ffe0ff */
[----:B------:R-:W-:Y:S01]  /*6120*/  BAR.SYNC.DEFER_BLOCKING 0x0 ;  /* 0x0000000000007b1d */ /* 0x000fe20000010000 */
[----:B------:R-:W-:Y:S02]  /*6130*/  ISETP.LT.AND P2, PT, R32, UR6, P0 ;  /* 0x0000000620007c0c */ /* 0x000fe40008741270 */
[----:B------:R-:W-:Y:S02]  /*6140*/  ISETP.LT.AND P1, PT, R30, UR6, P0 ;  /* 0x000000061e007c0c */ /* 0x000fe40008721270 */
[----:B---3--:R-:W-:Y:S02]  /*6150*/  IADD3 R28, P4, PT, R34, UR4, RZ ;  /* 0x00000004221c7c10 */ /* 0x008fe4000ff9e0ff */
[----:B------:R-:W-:Y:S02]  /*6160*/  IADD3 R30, P3, PT, R44, UR4, RZ ;  /* 0x000000042c1e7c10 */ /* 0x000fe4000ff7e0ff */
[----:B----4-:R-:W-:-:S02]  /*6170*/  IADD3 R20, PT, PT, R85, 0x28, RZ ;  /* 0x0000002855147810 */ /* 0x010fc40007ffe0ff */
[----:B-1----:R-:W-:Y:S01]  /*6180*/  IADD3 R18, PT, PT, R85, 0x2a, RZ ;  /* 0x0000002a55127810 */ /* 0x002fe20007ffe0ff */
        /* <DEDUP_REMOVED lines=8> */
[----:B------:R-:W-:Y:S01]  /*6210*/  @P2 STG.E.128 desc[UR24][R34.64], R40 ;  /* 0x0000002822002986 */ /* 0x000fe2000c101d18 */
[C---:B------:R-:W-:Y:S01]  /*6220*/  HMUL2 R38, R86.reuse.H0_H0, R38 ;  /* 0x0000002656267232 */ /* 0x040fe20000000800 */
[----:B------:R-:W-:Y:S01]  /*6230*/  ISETP.LT.AND P2, PT, R20, UR6, P0 ;  /* 0x0000000614007c0c */ /* 0x000fe20008741270 */
        /* <DEDUP_REMOVED lines=35> */
[----:B------:R-:W-:Y:S04]  /*6470*/  STS [R88+0x10], R4 ;  /* 0x0000100458007388 */ /* 0x000fe80000000800 */
        /* <DEDUP_REMOVED lines=9> */
[----:B------:R-:W-:-:S03]  /*6510*/  IADD3 R2, P3, PT, R18, UR4, RZ ;  /* 0x0000000412027c10 */ /* 0x000fc6000ff7e0ff */
[----:B------:R-:W1:Y:S04]  /*6520*/  LDS.128 R24, [R87+UR12] ;  /* 0x0000000c57187984 */ /* 0x000e680008000c00 */
[----:B------:R-:W2:Y:S01]  /*6530*/  LDS.128 R20, [R87+UR12+0x240] ;  /* 0x0002400c57147984 */ /* 0x000ea20008000c00 */
[C---:B-1----:R-:W-:Y:S02]  /*6540*/  HMUL2 R24, R86.reuse.H0_H0, R24 ;  /* 0x0000001856187232 */ /* 0x042fe40000000800 */
[C---:B------:R-:W-:Y:S02]  /*6550*/  HMUL2 R25, R86.reuse.H0_H0, R25 ;  /* 0x0000001956197232 */ /* 0x040fe40000000800 */
[C---:B------:R-:W-:Y:S02]  /*6560*/  HMUL2 R26, R86.reuse.H0_H0, R26 ;  /* 0x0000001a561a7232 */ /* 0x040fe40000000800 */
[----:B------:R-:W-:-:S02]  /*6570*/  HMUL2 R27, R86.H0_H0, R27 ;  /* 0x0000001b561b7232 */ /* 0x000fc40000000800 */
[C---:B--2---:R-:W-:Y:S02]  /*6580*/  HMUL2 R20, R86.reuse.H0_H0, R20 ;  /* 0x0000001456147232 */ /* 0x044fe40000000800 */
[C---:B------:R-:W-:Y:S01]  /*6590*/  HMUL2 R21, R86.reuse.H0_H0, R21 ;  /* 0x0000001556157232 */ /* 0x040fe20000000800 */
[----:B------:R-:W-:Y:S01]  /*65a0*/  @P2 STG.E.128 desc[UR24][R18.64], R24 ;  /* 0x0000001812002986 */ /* 0x000fe2000c101d18 */
[C---:B------:R-:W-:Y:S01]  /*65b0*/  HMUL2 R22, R86.reuse.H0_H0, R22 ;  /* 0x0000001656167232 */ /* 0x040fe20000000800 */
[----:B------:R-:W-:Y:S01]  /*65c0*/  IADD3 R4, P2, PT, R28, UR4, RZ ;  /* 0x000000041c047c10 */ /* 0x000fe2000ff5e0ff */
[----:B------:R-:W-:-:S05]  /*65d0*/  HMUL2 R23, R86.H0_H0, R23 ;  /* 0x0000001756177232 */ /* 0x000fca0000000800 */
[----:B------:R-:W-:Y:S01]  /*65e0*/  @P1 STG.E.128 desc[UR24][R28.64], R20 ;  /* 0x000000141c001986 */ /* 0x000fe2000c101d18 */
[----:B------:R-:W-:Y:S06]  /*65f0*/  BAR.SYNC.DEFER_BLOCKING 0x0 ;  /* 0x0000000000007b1d */ /* 0x000fec0000010000 */
[----:B------:R1:W-:Y:S04]  /*6600*/  STS [R88], R3 ;  /* 0x0000000358007388 */ /* 0x0003e80000000800 */
[----:B------:R2:W-:Y:S04]  /*6610*/  STS [R88+0x10], R5 ;  /* 0x0000100558007388 */ /* 0x0005e80000000800 */
[----:B------:R-:W-:Y:S04]  /*6620*/  STS [R88+0x20], R7 ;  /* 0x0000200758007388 */ /* 0x000fe80000000800 */
[----:B------:R-:W-:Y:S04]  /*6630*/  STS [R88+0x30], R9 ;  /* 0x0000300958007388 */ /* 0x000fe80000000800 */
[----:B------:R-:W-:Y:S04]  /*6640*/  STS [R88+0x40], R11 ;  /* 0x0000400b58007388 */ /* 0x000fe80000000800 */
[----:B------:R-:W-:Y:S04]  /*6650*/  STS [R88+0x50], R13 ;  /* 0x0000500d58007388 */ /* 0x000fe80000000800 */
[----:B------:R-:W-:Y:S01]  /*6660*/  STS [R88+0x60], R15 ;  /* 0x0000600f58007388 */ /* 0x000fe20000000800 */
[----:B-1----:R-:W-:-:S02]  /*6670*/  IADD3 R3, PT, PT, R85, 0x38, RZ ;  /* 0x0000003855037810 */ /* 0x002fc40007ffe0ff */
[----:B------:R-:W-:Y:S01]  /*6680*/  IADD3 R85, PT, PT, R85, 0x3a, RZ ;  /* 0x0000003a55557810 */ /* 0x000fe20007ffe0ff */
[----:B------:R-:W-:Y:S01]  /*6690*/  STS [R88+0x70], R17 ;  /* 0x0000701158007388 */ /* 0x000fe20000000800 */
[----:B------:R-:W-:Y:S01]  /*66a0*/  BAR.SYNC.DEFER_BLOCKING 0x0 ;  /* 0x0000000000007b1d */ /* 0x000fe20000010000 */
[----:B------:R-:W-:Y:S02]  /*66b0*/  ISETP.LT.AND P1, PT, R3, UR6, P0 ;  /* 0x0000000603007c0c */ /* 0x000fe40008721270 */
[----:B------:R-:W-:Y:S02]  /*66c0*/  ISETP.LT.AND P0, PT, R85, UR6, P0 ;  /* 0x0000000655007c0c */ /* 0x000fe40008701270 */
[----:B------:R-:W-:Y:S02]  /*66d0*/  IADD3.X R3, PT, PT, R19, UR5, RZ, P3, !PT ;  /* 0x0000000513037c10 */ /* 0x000fe40009ffe4ff */
[----:B--2---:R-:W-:Y:S01]  /*66e0*/  IADD3.X R5, PT, PT, R29, UR5, RZ, P2, !PT ;  /* 0x000000051d057c10 */ /* 0x004fe200097fe4ff */
        /* <DEDUP_REMOVED lines=9> */
[----:B------:R-:W-:-:S02]  /*6780*/  HMUL2 R26, R86.H0_H0, R26 ;  /* 0x0000001a561a7232 */ /* 0x000fc40000000800 */
[----:B------:R-:W-:-:S05]  /*6790*/  HMUL2 R27, R86.H0_H0, R27 ;  /* 0x0000001b561b7232 */ /* 0x000fca0000000800 */
[----:B------:R3:W-:Y:S02]  /*67a0*/  @P0 STG.E.128 desc[UR24][R4.64], R24 ;  /* 0x0000001804000986 */ /* 0x0007e4000c101d18 */
.L_x_119:
[----:B------:R-:W-:Y:S05]  /*67b0*/  BSYNC.RECONVERGENT B0 ;  /* 0x0000000000007941 */ /* 0x000fea0003800200 */
.L_x_117:
[----:B-1-3--:R-:W1:Y:S08]  /*67c0*/  LDC R3, c[0x0][0x394] ;  /* 0x0000e500ff037b82 */ /* 0x00ae700000000800 */
[----:B------:R-:W3:Y:S01]  /*67d0*/  LDC R2, c[0x0][0x39c] ;  /* 0x0000e700ff027b82 */ /* 0x000ee20000000800 */
[----:B-1----:R-:W-:-:S04]  /*67e0*/  ISETP.GE.AND P0, PT, R3, 0x2, PT ;  /* 0x000000020300780c */ /* 0x002fc80003f06270 */
[----:B---3--:R-:W-:-:S13]  /*67f0*/  ISETP.NE.OR P0, PT, R2, RZ, !P0 ;  /* 0x000000ff0200720c */ /* 0x008fda0004705670 */
[----:B------:R-:W-:Y:S05]  /*6800*/  @P0 EXIT ;  /* 0x000000000000094d */ /* 0x000fea0003800000 */
[----:B------:R-:W-:Y:S01]  /*6810*/  BAR.SYNC.DEFER_BLOCKING 0x0 ;  /* 0x0000000000007b1d */ /* 0x000fe20000010000 */
[----:B------:R-:W-:Y:S01]  /*6820*/  ISETP.NE.AND P0, PT, R84, RZ, PT ;  /* 0x000000ff5400720c */ /* 0x000fe20003f05270 */
[----:B------:R-:W-:-:S05]  /*6830*/  VIADD R0, R0, 0x1 ;  /* 0x0000000100007836 */ /* 0x000fca0000000000 */
[----:B------:R-:W-:-:S04]  /*6840*/  ISETP.NE.AND P1, PT, R0, R3, PT ;  /* 0x000000030000720c */ /* 0x000fc80003f25270 */
[----:B------:R-:W-:-:S03]  /*6850*/  SEL R3, R0, RZ, P1 ;  /* 0x000000ff00037207 */ /* 0x000fc60000800000 */
[----:B------:R-:W-:Y:S06]  /*6860*/  @P0 EXIT ;  /* 0x000000000000094d */ /* 0x000fec0003800000 */
[----:B------:R-:W-:Y:S01]  /*6870*/  @!PT LDS RZ, [RZ] ;  /* 0x00000000fffff984 */ /* 0x000fe20000000800 */
[----:B------:R-:W-:Y:S01]  /*6880*/  @!PT LDS RZ, [RZ] ;  /* 0x00000000fffff984 */ /* 0x000fe20000000800 */
[----:B------:R-:W-:Y:S01]  /*6890*/  @!PT LDS RZ, [RZ] ;  /* 0x00000000fffff984 */ /* 0x000fe20000000800 */
[----:B------:R-:W-:Y:S01]  /*68a0*/  @!PT LDS RZ, [RZ] ;  /* 0x00000000fffff984 */ /* 0x000fe20000000800 */
[----:B------:R-:W-:Y:S06]  /*68b0*/  MEMBAR.ALL.GPU ;  /* 0x0000000000007992 */ /* 0x000fec000000a000 */
[----:B------:R-:W-:-:S00]  /*68c0*/  ERRBAR ;  /* 0x00000000000079ab */ /* 0x000fc00000000000 */
[----:B------:R-:W-:Y:S06]  /*68d0*/  CGAERRBAR ;  /* 0x00000000000075ab */ /* 0x000fec0000000000 */
[----:B------:R-:W-:Y:S01]  /*68e0*/  STG.E.STRONG.GPU desc[UR24][R90.64], R3 ;  /* 0x000000035a007986 */ /* 0x000fe2000c10f918 */
[----:B------:R-:W-:Y:S05]  /*68f0*/  EXIT ;  /* 0x000000000000794d */ /* 0x000fea0003800000 */
.L_x_120:
        /* <DEDUP_REMOVED lines=16> */
.L_x_126:


//--------------------- .nv.shared._ZN7cutlass9reference6device6kernel4GemmINS_9TensorRefINS_6half_tENS_6layout11ColumnMajorEEES8_S8_S5_S5_NS_11MatrixShapeILi4ELi4EEENS_12multiply_addIS5_S5_S5_EENS_16NumericConverterIS5_S5_LNS_15FloatRoundStyleE2EEEEEvNS_4gemm9GemmCoordET2_T_T0_SI_T1_SL_T3_ --------------------------
	.section	.nv.shared._ZN7cutlass9reference6device6kernel4GemmINS_9TensorRefINS_6half_tENS_6layout11ColumnMajorEEES8_S8_S5_S5_NS_11MatrixShapeILi4ELi4EEENS_12multiply_addIS5_S5_S5_EENS_16NumericConverterIS5_S5_LNS_15FloatRoundStyleE2EEEEEvNS_4gemm9GemmCoordET2_T_T0_SI_T1_SL_T3_,"aw",@nobits
	.sectionflags	@""
	.align	16
	.zero		1024


//--------------------- .nv.shared.reserved.0     --------------------------
	.section	.nv.shared.reserved.0,"aw",@nobits
	.weak		__nv_reservedSMEM_offset_0_alias
	.size		__nv_reservedSMEM_offset_0_alias, 0, 64
	.other		__nv_reservedSMEM_offset_0_alias,@"STO_CUDA_RESERVED_SHARED STV_DEFAULT"
__nv_reservedSMEM_offset_0_alias:
	.zero		0
	.zero		64


//--------------------- .nv.global                --------------------------
	.section	.nv.global,"aw",@nobits
.nv.global:
	.type		_ZN30_INTERNAL_7dbcf167_4_k_cu_main4cute1_E,@object
	.size		_ZN30_INTERNAL_7dbcf167_4_k_cu_main4cute1_E,(_ZN30_INTERNAL_7dbcf167_4_k_cu_main4cuda3std3__45__cpo6cbeginE - _ZN30_INTERNAL_7dbcf167_4_k_cu_main4cute1_E)
_ZN30_INTERNAL_7dbcf167_4_k_cu_main4cute1_E:
	.zero		1
	.type		_ZN30_INTERNAL_7dbcf167_4_k_cu_main4cuda3std3__45__cpo6cbeginE,@object
	.size		_ZN30_INTERNAL_7dbcf167_4_k_cu_main4cuda3std3__45__cpo6cbeginE,(_ZN30_INTERNAL_7dbcf167_4_k_cu_main4cuda3std3__48in_placeE - _ZN30_INTERNAL_7dbcf167_4_k_cu_main4cuda3std3__45__cpo6cbeginE)
_ZN30_INTERNAL_7dbcf167_4_k_cu_main4cuda3std3__45__cpo6cbeginE:
	.zero		1
	.type		_ZN30_INTERNAL_7dbcf167_4_k_cu_main4cuda3std3__48in_placeE,@object
	.size		_ZN30_INTERNAL_7dbcf167_4_k_cu_main4cuda3std3__48in_placeE,(_ZN30_INTERNAL_7dbcf167_4_k_cu_main4cuda3std6ranges3__45__cpo9iter_moveE - _ZN30_INTERNAL_7dbcf167_4_k_cu_main4cuda3std3__48in_placeE)
_ZN30_INTERNAL_7dbcf167_4_k_cu_main4cuda3std3__48in_placeE:
	.zero		1
	.type		_ZN30_INTERNAL_7dbcf167_4_k_cu_main4cuda3std6ranges3__45__cpo9iter_moveE,@object
	.size		_ZN30_INTERNAL_7dbcf167_4_k_cu_main4cuda3std6ranges3__45__cpo9iter_moveE,(_ZN30_INTERNAL_7dbcf167_4_k_cu_main4cuda3std3__45__cpo5beginE - _ZN30_INTERNAL_7dbcf167_4_k_cu_main4cuda3std6ranges3__45__cpo9iter_moveE)
_ZN30_INTERNAL_7dbcf167_4_k_cu_main4cuda3std6ranges3__45__cpo9iter_moveE:
	.zero		1
	.type		_ZN30_INTERNAL_7dbcf167_4_k_cu_main4cuda3std3__45__cpo5beginE,@object
	.size		_ZN30_INTERNAL_7dbcf167_4_k_cu_main4cuda3std3__45__cpo5beginE,(_ZN30_INTERNAL_7dbcf167_4_k_cu_main4cuda3std3__432_GLOBAL__N__7dbcf167_4_k_cu_main6ignoreE - _ZN30_INTERNAL_7dbcf167_4_k_cu_main4cuda3std3__45__cpo5beginE)
_ZN30_INTERNAL_7dbcf167_4_k_cu_main4cuda3std3__45__cpo5beginE:
	.zero		1
	.type		_ZN30_INTERNAL_7dbcf167_4_k_cu_main4cuda3std3__432_GLOBAL__N__7dbcf167_4_k_cu_main6ignoreE,@object
	.size		_ZN30_INTERNAL_7dbcf167_4_k_cu_main4cuda3std3__432_GLOBAL__N__7dbcf167_4_k_cu_main6ignoreE,(_ZN30_INTERNAL_7dbcf167_4_k_cu_main4cute7productE - _ZN30_INTERNAL_7dbcf167_4_k_cu_main4cuda3std3__432_GLOBAL__N__7dbcf167_4_k_cu_main6ignoreE)
_ZN30_INTERNAL_7dbcf167_4_k_cu_main4cuda3std3__432_GLOBAL__N__7dbcf167_4_k_cu_main6ignoreE:
	.zero		1
	.type		_ZN30_INTERNAL_7dbcf167_4_k_cu_main4cute7productE,@object
	.size		_ZN30_INTERNAL_7dbcf167_4_k_cu_main4cute7productE,(_ZN30_INTERNAL_7dbcf167_4_k_cu_main4cuda3std3__45__cpo3endE - _ZN30_INTERNAL_7dbcf167_4_k_cu_main4cute7productE)
_ZN30_INTERNAL_7dbcf167_4_k_cu_main4cute7productE:
	.zero		1
	.type		_ZN30_INTERNAL_7dbcf167_4_k_cu_main4cuda3std3__45__cpo3endE,@object
	.size		_ZN30_INTERNAL_7dbcf167_4_k_cu_main4cuda3std3__45__cpo3endE,(_ZN30_INTERNAL_7dbcf167_4_k_cu_main4cuda3std3__419piecewise_constructE - _ZN30_INTERNAL_7dbcf167_4_k_cu_main4cuda3std3__45__cpo3endE)
_ZN30_INTERNAL_7dbcf167_4_k_cu_main4cuda3std3__45__cpo3endE:
	.zero		1
	.type		_ZN30_INTERNAL_7dbcf167_4_k_cu_main4cuda3std3__419piecewise_constructE,@object
	.size		_ZN30_INTERNAL_7dbcf167_4_k_cu_main4cuda3std3__419piecewise_constructE,(_ZN30_INTERNAL_7dbcf167_4_k_cu_main4cuda3std3__45__cpo4cendE - _ZN30_INTERNAL_7dbcf167_4_k_cu_main4cuda3std3__419piecewise_constructE)
_ZN30_INTERNAL_7dbcf167_4_k_cu_main4cuda3std3__419piecewise_constructE:
	.zero		1
	.type		_ZN30_INTERNAL_7dbcf167_4_k_cu_main4cuda3std3__45__cpo4cendE,@object
	.size		_ZN30_INTERNAL_7dbcf167_4_k_cu_main4cuda3std3__45__cpo4cendE,(_ZN30_INTERNAL_7dbcf167_4_k_cu_main4cuda3std6ranges3__45__cpo4swapE - _ZN30_INTERNAL_7dbcf167_4_k_cu_main4cuda3std3__45__cpo4cendE)
_ZN30_INTERNAL_7dbcf167_4_k_cu_main4cuda3std3__45__cpo4cendE:
	.zero		1
	.type		_ZN30_INTERNAL_7dbcf167_4_k_cu_main4cuda3std6ranges3__45__cpo4swapE,@object
	.size		_ZN30_INTERNAL_7dbcf167_4_k_cu_main4cuda3std6ranges3__45__cpo4swapE,(.L_7 - _ZN30_INTERNAL_7dbcf167_4_k_cu_main4cuda3std6ranges3__45__cpo4swapE)
_ZN30_INTERNAL_7dbcf167_4_k_cu_main4cuda3std6ranges3__45__cpo4swapE:
	.zero		1
.L_7:


//--------------------- .nv.shared._ZN7cutlass9reference6device6kernel4GemmINS_9TensorRefINS_6half_tENS_6layout8RowMajorEEENS4_IS5_NS6_11ColumnMajorEEESA_S5_S5_NS_11MatrixShapeILi4ELi4EEENS_12multiply_addIS5_S5_S5_EENS_16NumericConverterIS5_S5_LNS_15FloatRoundStyleE2EEEEEvNS_4gemm9GemmCoordET2_T_T0_SK_T1_SN_T3_ --------------------------
	.section	.nv.shared._ZN7cutlass9reference6device6kernel4GemmINS_9TensorRefINS_6half_tENS_6layout8RowMajorEEENS4_IS5_NS6_11ColumnMajorEEESA_S5_S5_NS_11MatrixShapeILi4ELi4EEENS_12multiply_addIS5_S5_S5_EENS_16NumericConverterIS5_S5_LNS_15FloatRoundStyleE2EEEEEvNS_4gemm9GemmCoordET2_T_T0_SK_T1_SN_T3_,"aw",@nobits
	.sectionflags	@""
	.align	16
	.zero		1024


//--------------------- .nv.shared._ZN7cutlass6KernelINS_6kernel19ApplyFinalReductionINS_6half_tES3_fS3_NS_4gemm9GemmShapeILi128ELi128ELi32EEELb0EEEEEvNT_6ParamsE --------------------------
	.section	.nv.shared._ZN7cutlass6KernelINS_6kernel19ApplyFinalReductionINS_6half_tES3_fS3_NS_4gemm9GemmShapeILi128ELi128ELi32EEELb0EEEEEvNT_6ParamsE,"aw",@nobits
	.sectionflags	@""
	.align	16
	.zero		1024


//--------------------- .nv.shared._ZN7cutlass6KernelINS_4gemm6kernel23GemmWithEpilogueVisitorINS1_11threadblock13MmaMultistageINS1_9GemmShapeILi128ELi128ELi32EEENS_9transform11threadblock28PredicatedTileAccessIteratorINS_11MatrixShapeILi128ELi32EEENS_6half_tENS_6layout8RowMajorELi1ENS8_29PitchLinearWarpRakedThreadMapINS_16PitchLinearShapeILi32ELi128EEELi128ENSH_ILi4ELi8EEELi8EEENS_5ArrayISD_Li8ELb0EEELb0ENSE_9NoPermuteEEENS9_25RegularTileAccessIteratorISC_SD_NSE_37RowMajorTensorOpMultiplicandCrosswiseILi16ELi32EEELi0ESK_Li16EEELNS_4arch14CacheOperation4KindE1ENSA_INSB_ILi32ELi128EEESD_NSE_11ColumnMajorELi0ESK_SM_Lb0ESN_EENSP_ISW_SD_NSE_40ColumnMajorTensorOpMultiplicandCrosswiseILi16ELi32EEELi1ESK_Li16EEELSV_1ESD_SF_NS4_9MmaPolicyINS1_4warp11MmaTensorOpINS6_ILi64ELi64ELi32EEESD_SR_SD_S10_SD_SF_NS13_17MmaTensorOpPolicyINST_3MmaINS6_ILi16ELi8ELi16EEELi32ESD_SF_SD_SX_SD_SF_NST_13OpMultiplyAddEEENSB_ILi1ELi1EEEEELi1ELb0EbEENSB_ILi0ELi0EEES1E_Li1EEELi3ELNS1_23SharedMemoryClearOptionE0EbEENS_8epilogue11threadblock19EpilogueWithVisitorINS_6kernel24EpilogueVisitorLayerNormIS7_Li128ENS1J_22PredicatedTileIteratorINS1J_26OutputTileOptimalThreadMapINS1J_15OutputTileShapeILi128ELi8ELi2ELi1ELi1EEENS1P_ILi1ELi8ELi1ELi1ELi8EEELi128ELi8ELi16EEESD_Lb0ESN_Lb0EEENSL_ISD_Li128ELb0EEESD_SD_SD_fNS1I_6thread17LinearCombinationISD_Li8ESD_SD_LNS1V_9ScaleType4KindE0ELNS_15FloatRoundStyleE2ESD_EELb0EEES7_S1D_Li1ENS1I_4warp24FragmentIteratorTensorOpIS15_S18_SD_NSL_ISD_Li4ELb0EEESF_EENS22_20TileIteratorTensorOpIS15_S18_SD_SF_EENS1J_18SharedLoadIteratorINS1S_18CompactedThreadMapESD_Li16EEENSB_ILi0ELi16EEELi1ELi1EEENS4_30GemmIdentityThreadblockSwizzleILi1EEEEEEEvNT_6ParamsE --------------------------
	.section	.nv.shared._ZN7cutlass6KernelINS_4gemm6kernel23GemmWithEpilogueVisitorINS1_11threadblock13MmaMultistageINS1_9GemmShapeILi128ELi128ELi32EEENS_9transform11threadblock28PredicatedTileAccessIteratorINS_11MatrixShapeILi128ELi32EEENS_6half_tENS_6layout8RowMajorELi1ENS8_29PitchLinearWarpRakedThreadMapINS_16PitchLinearShapeILi32ELi128EEELi128ENSH_ILi4ELi8EEELi8EEENS_5ArrayISD_Li8ELb0EEELb0ENSE_9NoPermuteEEENS9_25RegularTileAccessIteratorISC_SD_NSE_37RowMajorTensorOpMultiplicandCrosswiseILi16ELi32EEELi0ESK_Li16EEELNS_4arch14CacheOperation4KindE1ENSA_INSB_ILi32ELi128EEESD_NSE_11ColumnMajorELi0ESK_SM_Lb0ESN_EENSP_ISW_SD_NSE_40ColumnMajorTensorOpMultiplicandCrosswiseILi16ELi32EEELi1ESK_Li16EEELSV_1ESD_SF_NS4_9MmaPolicyINS1_4warp11MmaTensorOpINS6_ILi64ELi64ELi32EEESD_SR_SD_S10_SD_SF_NS13_17MmaTensorOpPolicyINST_3MmaINS6_ILi16ELi8ELi16EEELi32ESD_SF_SD_SX_SD_SF_NST_13OpMultiplyAddEEENSB_ILi1ELi1EEEEELi1ELb0EbEENSB_ILi0ELi0EEES1E_Li1EEELi3ELNS1_23SharedMemoryClearOptionE0EbEENS_8epilogue11threadblock19EpilogueWithVisitorINS_6kernel24EpilogueVisitorLayerNormIS7_Li128ENS1J_22PredicatedTileIteratorINS1J_26OutputTileOptimalThreadMapINS1J_15OutputTileShapeILi128ELi8ELi2ELi1ELi1EEENS1P_ILi1ELi8ELi1ELi1ELi8EEELi128ELi8ELi16EEESD_Lb0ESN_Lb0EEENSL_ISD_Li128ELb0EEESD_SD_SD_fNS1I_6thread17LinearCombinationISD_Li8ESD_SD_LNS1V_9ScaleType4KindE0ELNS_15FloatRoundStyleE2ESD_EELb0EEES7_S1D_Li1ENS1I_4warp24FragmentIteratorTensorOpIS15_S18_SD_NSL_ISD_Li4ELb0EEESF_EENS22_20TileIteratorTensorOpIS15_S18_SD_SF_EENS1J_18SharedLoadIteratorINS1S_18CompactedThreadMapESD_Li16EEENSB_ILi0ELi16EEELi1ELi1EEENS4_30GemmIdentityThreadblockSwizzleILi1EEEEEEEvNT_6ParamsE,"aw",@nobits
	.sectionflags	@""
	.align	16
	.zero		1024


//--------------------- .nv.shared._ZN7cutlass7Kernel2INS_4gemm6kernel27GemmLayernormMainloopFusionINS1_11threadblock36MmaLayernormMainloopFusionMultistageINS1_9GemmShapeILi128ELi128ELi32EEENS_9transform11threadblock28PredicatedTileAccessIteratorINS_11MatrixShapeILi128ELi32EEENS_6half_tENS_6layout8RowMajorELi1ENS8_29PitchLinearWarpRakedThreadMapINS_16PitchLinearShapeILi32ELi128EEELi128ENSH_ILi4ELi8EEELi8EEENS_5ArrayISD_Li8ELb0EEELb0ENSE_9NoPermuteEEENS9_25RegularTileAccessIteratorISC_SD_NSE_37RowMajorTensorOpMultiplicandCrosswiseILi16ELi32EEELi0ESK_Li16EEELNS_4arch14CacheOperation4KindE1ENSA_INSB_ILi32ELi128EEESD_SF_Li0ENSG_INSH_ILi128ELi32EEELi128ENSH_ILi8ELi4EEELi8EEESM_Lb0ESN_EENSP_ISW_SD_NSE_37RowMajorTensorOpMultiplicandCongruousILi16ELi64EEELi0ESZ_Li16EEELSV_1ENS9_33PredicatedScaleBiasVectorIteratorINSB_ILi1ELi64EEESD_SF_EENS9_39PredicatedScaleBiasVectorAccessIteratorINSB_ILi1ELi32EEESD_SF_EENS9_36RegularScaleBiasVectorAccessIteratorIS18_SD_SF_EELSV_1ESD_SF_NS4_9MmaPolicyINS1_4warp11MmaTensorOpINS6_ILi64ELi64ELi32EEESD_SR_SD_S12_SD_SF_NS1D_17MmaTensorOpPolicyINST_3MmaINS6_ILi16ELi8ELi16EEELi32ESD_SF_SD_NSE_11ColumnMajorESD_SF_NST_13OpMultiplyAddEEENSB_ILi1ELi1EEEEELi1ELb0EbEENSB_ILi0ELi0EEES1P_Li1EEENS1D_21ScaleBiasTileIteratorINSB_ILi64ELi32EEESD_SF_NSB_ILi16ELi16EEENS1D_35MmaTensorOpMultiplicandTileIteratorINSH_ILi32ELi64EEELNS1_7OperandE0ESD_NSE_29TensorOpMultiplicandCrosswiseILi16ELi32EEENSH_ILi16ELi16EEELi1ELi32ELi1EE6PolicyELi32ELi1EEELi4ELNS1_23SharedMemoryClearOptionE0EbEENS_8epilogue11threadblock8EpilogueIS7_S1O_Li1ENS26_22PredicatedTileIteratorINS26_26OutputTileOptimalThreadMapINS26_15OutputTileShapeILi128ELi8ELi2ELi1ELi1EEENS2A_ILi1ELi8ELi1ELi1ELi8EEELi128ELi8ELi16EEESD_Lb0ESN_Lb0EEENS25_4warp24FragmentIteratorTensorOpIS1F_S1I_SD_NSL_ISD_Li4ELb0EEESF_EENS2F_20TileIteratorTensorOpIS1F_S1I_SD_SF_EENS26_18SharedLoadIteratorINS2D_18CompactedThreadMapESD_Li16EEENS25_6thread17LinearCombinationISD_Li8ESD_SD_LNS2O_9ScaleType4KindE0ELNS_15FloatRoundStyleE2ESD_EENSB_ILi0ELi16EEELi1ELi1EEENS4_30GemmIdentityThreadblockSwizzleILi1EEEEEEEvNT_6ParamsE --------------------------
	.section	.nv.shared._ZN7cutlass7Kernel2INS_4gemm6kernel27GemmLayernormMainloopFusionINS1_11threadblock36MmaLayernormMainloopFusionMultistageINS1_9GemmShapeILi128ELi128ELi32EEENS_9transform11threadblock28PredicatedTileAccessIteratorINS_11MatrixShapeILi128ELi32EEENS_6half_tENS_6layout8RowMajorELi1ENS8_29PitchLinearWarpRakedThreadMapINS_16PitchLinearShapeILi32ELi128EEELi128ENSH_ILi4ELi8EEELi8EEENS_5ArrayISD_Li8ELb0EEELb0ENSE_9NoPermuteEEENS9_25RegularTileAccessIteratorISC_SD_NSE_37RowMajorTensorOpMultiplicandCrosswiseILi16ELi32EEELi0ESK_Li16EEELNS_4arch14CacheOperation4KindE1ENSA_INSB_ILi32ELi128EEESD_SF_Li0ENSG_INSH_ILi128ELi32EEELi128ENSH_ILi8ELi4EEELi8EEESM_Lb0ESN_EENSP_ISW_SD_NSE_37RowMajorTensorOpMultiplicandCongruousILi16ELi64EEELi0ESZ_Li16EEELSV_1ENS9_33PredicatedScaleBiasVectorIteratorINSB_ILi1ELi64EEESD_SF_EENS9_39PredicatedScaleBiasVectorAccessIteratorINSB_ILi1ELi32EEESD_SF_EENS9_36RegularScaleBiasVectorAccessIteratorIS18_SD_SF_EELSV_1ESD_SF_NS4_9MmaPolicyINS1_4warp11MmaTensorOpINS6_ILi64ELi64ELi32EEESD_SR_SD_S12_SD_SF_NS1D_17MmaTensorOpPolicyINST_3MmaINS6_ILi16ELi8ELi16EEELi32ESD_SF_SD_NSE_11ColumnMajorESD_SF_NST_13OpMultiplyAddEEENSB_ILi1ELi1EEEEELi1ELb0EbEENSB_ILi0ELi0EEES1P_Li1EEENS1D_21ScaleBiasTileIteratorINSB_ILi64ELi32EEESD_SF_NSB_ILi16ELi16EEENS1D_35MmaTensorOpMultiplicandTileIteratorINSH_ILi32ELi64EEELNS1_7OperandE0ESD_NSE_29TensorOpMultiplicandCrosswiseILi16ELi32EEENSH_ILi16ELi16EEELi1ELi32ELi1EE6PolicyELi32ELi1EEELi4ELNS1_23SharedMemoryClearOptionE0EbEENS_8epilogue11threadblock8EpilogueIS7_S1O_Li1ENS26_22PredicatedTileIteratorINS26_26OutputTileOptimalThreadMapINS26_15OutputTileShapeILi128ELi8ELi2ELi1ELi1EEENS2A_ILi1ELi8ELi1ELi1ELi8EEELi128ELi8ELi16EEESD_Lb0ESN_Lb0EEENS25_4warp24FragmentIteratorTensorOpIS1F_S1I_SD_NSL_ISD_Li4ELb0EEESF_EENS2F_20TileIteratorTensorOpIS1F_S1I_SD_SF_EENS26_18SharedLoadIteratorINS2D_18CompactedThreadMapESD_Li16EEENS25_6thread17LinearCombinationISD_Li8ESD_SD_LNS2O_9ScaleType4KindE0ELNS_15FloatRoundStyleE2ESD_EENSB_ILi0ELi16EEELi1ELi1EEENS4_30GemmIdentityThreadblockSwizzleILi1EEEEEEEvNT_6ParamsE,"aw",@nobits
	.sectionflags	@""
	.align	16
	.zero		1024


//--------------------- .nv.constant0._ZN7cutlass9reference6device6kernel4GemmINS_9TensorRefINS_6half_tENS_6layout11ColumnMajorEEES8_S8_S5_S5_NS_11MatrixShapeILi4ELi4EEENS_12multiply_addIS5_S5_S5_EENS_16NumericConverterIS5_S5_LNS_15FloatRoundStyleE2EEEEEvNS_4gemm9GemmCoordET2_T_T0_SI_T1_SL_T3_ --------------------------
	.section	.nv.constant0._ZN7cutlass9reference6device6kernel4GemmINS_9TensorRefINS_6half_tENS_6layout11ColumnMajorEEES8_S8_S5_S5_NS_11MatrixShapeILi4ELi4EEENS_12multiply_addIS5_S5_S5_EENS_16NumericConverterIS5_S5_LNS_15FloatRoundStyleE2EEEEEvNS_4gemm9GemmCoordET2_T_T0_SI_T1_SL_T3_,"a",@progbits
	.sectionflags	@""
	.align	4
.nv.constant0._ZN7cutlass9reference6device6kernel4GemmINS_9TensorRefINS_6half_tENS_6layout11ColumnMajorEEES8_S8_S5_S5_NS_11MatrixShapeILi4ELi4EEENS_12multiply_addIS5_S5_S5_EENS_16NumericConverterIS5_S5_LNS_15FloatRoundStyleE2EEEEEvNS_4gemm9GemmCoordET2_T_T0_SI_T1_SL_T3_:
	.zero		986


//--------------------- .nv.constant0._ZN7cutlass9reference6device6kernel4GemmINS_9TensorRefINS_6half_tENS_6layout8RowMajorEEENS4_IS5_NS6_11ColumnMajorEEESA_S5_S5_NS_11MatrixShapeILi4ELi4EEENS_12multiply_addIS5_S5_S5_EENS_16NumericConverterIS5_S5_LNS_15FloatRoundStyleE2EEEEEvNS_4gemm9GemmCoordET2_T_T0_SK_T1_SN_T3_ --------------------------
	.section	.nv.constant0._ZN7cutlass9reference6device6kernel4GemmINS_9TensorRefINS_6half_tENS_6layout8RowMajorEEENS4_IS5_NS6_11ColumnMajorEEESA_S5_S5_NS_11MatrixShapeILi4ELi4EEENS_12multiply_addIS5_S5_S5_EENS_16NumericConverterIS5_S5_LNS_15FloatRoundStyleE2EEEEEvNS_4gemm9GemmCoordET2_T_T0_SK_T1_SN_T3_,"a",@progbits
	.sectionflags	@""
	.align	4
.nv.constant0._ZN7cutlass9reference6device6kernel4GemmINS_9TensorRefINS_6half_tENS_6layout8RowMajorEEENS4_IS5_NS6_11ColumnMajorEEESA_S5_S5_NS_11MatrixShapeILi4ELi4EEENS_12multiply_addIS5_S5_S5_EENS_16NumericConverterIS5_S5_LNS_15FloatRoundStyleE2EEEEEvNS_4gemm9GemmCoordET2_T_T0_SK_T1_SN_T3_:
	.zero		986


//--------------------- .nv.constant0._ZN7cutlass6KernelINS_6kernel19ApplyFinalReductionINS_6half_tES3_fS3_NS_4gemm9GemmShapeILi128ELi128ELi32EEELb0EEEEEvNT_6ParamsE --------------------------
	.section	.nv.constant0._ZN7cutlass6KernelINS_6kernel19ApplyFinalReductionINS_6half_tES3_fS3_NS_4gemm9GemmShapeILi128ELi128ELi32EEELb0EEEEEvNT_6ParamsE,"a",@progbits
	.sectionflags	@""
	.align	4
.nv.constant0._ZN7cutlass6KernelINS_6kernel19ApplyFinalReductionINS_6half_tES3_fS3_NS_4gemm9GemmShapeILi128ELi128ELi32EEELb0EEEEEvNT_6ParamsE:
	.zero		944


//--------------------- .nv.constant0._ZN7cutlass6KernelINS_4gemm6kernel23GemmWithEpilogueVisitorINS1_11threadblock13MmaMultistageINS1_9GemmShapeILi128ELi128ELi32EEENS_9transform11threadblock28PredicatedTileAccessIteratorINS_11MatrixShapeILi128ELi32EEENS_6half_tENS_6layout8RowMajorELi1ENS8_29PitchLinearWarpRakedThreadMapINS_16PitchLinearShapeILi32ELi128EEELi128ENSH_ILi4ELi8EEELi8EEENS_5ArrayISD_Li8ELb0EEELb0ENSE_9NoPermuteEEENS9_25RegularTileAccessIteratorISC_SD_NSE_37RowMajorTensorOpMultiplicandCrosswiseILi16ELi32EEELi0ESK_Li16EEELNS_4arch14CacheOperation4KindE1ENSA_INSB_ILi32ELi128EEESD_NSE_11ColumnMajorELi0ESK_SM_Lb0ESN_EENSP_ISW_SD_NSE_40ColumnMajorTensorOpMultiplicandCrosswiseILi16ELi32EEELi1ESK_Li16EEELSV_1ESD_SF_NS4_9MmaPolicyINS1_4warp11MmaTensorOpINS6_ILi64ELi64ELi32EEESD_SR_SD_S10_SD_SF_NS13_17MmaTensorOpPolicyINST_3MmaINS6_ILi16ELi8ELi16EEELi32ESD_SF_SD_SX_SD_SF_NST_13OpMultiplyAddEEENSB_ILi1ELi1EEEEELi1ELb0EbEENSB_ILi0ELi0EEES1E_Li1EEELi3ELNS1_23SharedMemoryClearOptionE0EbEENS_8epilogue11threadblock19EpilogueWithVisitorINS_6kernel24EpilogueVisitorLayerNormIS7_Li128ENS1J_22PredicatedTileIteratorINS1J_26OutputTileOptimalThreadMapINS1J_15OutputTileShapeILi128ELi8ELi2ELi1ELi1EEENS1P_ILi1ELi8ELi1ELi1ELi8EEELi128ELi8ELi16EEESD_Lb0ESN_Lb0EEENSL_ISD_Li128ELb0EEESD_SD_SD_fNS1I_6thread17LinearCombinationISD_Li8ESD_SD_LNS1V_9ScaleType4KindE0ELNS_15FloatRoundStyleE2ESD_EELb0EEES7_S1D_Li1ENS1I_4warp24FragmentIteratorTensorOpIS15_S18_SD_NSL_ISD_Li4ELb0EEESF_EENS22_20TileIteratorTensorOpIS15_S18_SD_SF_EENS1J_18SharedLoadIteratorINS1S_18CompactedThreadMapESD_Li16EEENSB_ILi0ELi16EEELi1ELi1EEENS4_30GemmIdentityThreadblockSwizzleILi1EEEEEEEvNT_6ParamsE --------------------------
	.section	.nv.constant0._ZN7cutlass6KernelINS_4gemm6kernel23GemmWithEpilogueVisitorINS1_11threadblock13MmaMultistageINS1_9GemmShapeILi128ELi128ELi32EEENS_9transform11threadblock28PredicatedTileAccessIteratorINS_11MatrixShapeILi128ELi32EEENS_6half_tENS_6layout8RowMajorELi1ENS8_29PitchLinearWarpRakedThreadMapINS_16PitchLinearShapeILi32ELi128EEELi128ENSH_ILi4ELi8EEELi8EEENS_5ArrayISD_Li8ELb0EEELb0ENSE_9NoPermuteEEENS9_25RegularTileAccessIteratorISC_SD_NSE_37RowMajorTensorOpMultiplicandCrosswiseILi16ELi32EEELi0ESK_Li16EEELNS_4arch14CacheOperation4KindE1ENSA_INSB_ILi32ELi128EEESD_NSE_11ColumnMajorELi0ESK_SM_Lb0ESN_EENSP_ISW_SD_NSE_40ColumnMajorTensorOpMultiplicandCrosswiseILi16ELi32EEELi1ESK_Li16EEELSV_1ESD_SF_NS4_9MmaPolicyINS1_4warp11MmaTensorOpINS6_ILi64ELi64ELi32EEESD_SR_SD_S10_SD_SF_NS13_17MmaTensorOpPolicyINST_3MmaINS6_ILi16ELi8ELi16EEELi32ESD_SF_SD_SX_SD_SF_NST_13OpMultiplyAddEEENSB_ILi1ELi1EEEEELi1ELb0EbEENSB_ILi0ELi0EEES1E_Li1EEELi3ELNS1_23SharedMemoryClearOptionE0EbEENS_8epilogue11threadblock19EpilogueWithVisitorINS_6kernel24EpilogueVisitorLayerNormIS7_Li128ENS1J_22PredicatedTileIteratorINS1J_26OutputTileOptimalThreadMapINS1J_15OutputTileShapeILi128ELi8ELi2ELi1ELi1EEENS1P_ILi1ELi8ELi1ELi1ELi8EEELi128ELi8ELi16EEESD_Lb0ESN_Lb0EEENSL_ISD_Li128ELb0EEESD_SD_SD_fNS1I_6thread17LinearCombinationISD_Li8ESD_SD_LNS1V_9ScaleType4KindE0ELNS_15FloatRoundStyleE2ESD_EELb0EEES7_S1D_Li1ENS1I_4warp24FragmentIteratorTensorOpIS15_S18_SD_NSL_ISD_Li4ELb0EEESF_EENS22_20TileIteratorTensorOpIS15_S18_SD_SF_EENS1J_18SharedLoadIteratorINS1S_18CompactedThreadMapESD_Li16EEENSB_ILi0ELi16EEELi1ELi1EEENS4_30GemmIdentityThreadblockSwizzleILi1EEEEEEEvNT_6ParamsE,"a",@progbits
	.sectionflags	@""
	.align	4
.nv.constant0._ZN7cutlass6KernelINS_4gemm6kernel23GemmWithEpilogueVisitorINS1_11threadblock13MmaMultistageINS1_9GemmShapeILi128ELi128ELi32EEENS_9transform11threadblock28PredicatedTileAccessIteratorINS_11MatrixShapeILi128ELi32EEENS_6half_tENS_6layout8RowMajorELi1ENS8_29PitchLinearWarpRakedThreadMapINS_16PitchLinearShapeILi32ELi128EEELi128ENSH_ILi4ELi8EEELi8EEENS_5ArrayISD_Li8ELb0EEELb0ENSE_9NoPermuteEEENS9_25RegularTileAccessIteratorISC_SD_NSE_37RowMajorTensorOpMultiplicandCrosswiseILi16ELi32EEELi0ESK_Li16EEELNS_4arch14CacheOperation4KindE1ENSA_INSB_ILi32ELi128EEESD_NSE_11ColumnMajorELi0ESK_SM_Lb0ESN_EENSP_ISW_SD_NSE_40ColumnMajorTensorOpMultiplicandCrosswiseILi16ELi32EEELi1ESK_Li16EEELSV_1ESD_SF_NS4_9MmaPolicyINS1_4warp11MmaTensorOpINS6_ILi64ELi64ELi32EEESD_SR_SD_S10_SD_SF_NS13_17MmaTensorOpPolicyINST_3MmaINS6_ILi16ELi8ELi16EEELi32ESD_SF_SD_SX_SD_SF_NST_13OpMultiplyAddEEENSB_ILi1ELi1EEEEELi1ELb0EbEENSB_ILi0ELi0EEES1E_Li1EEELi3ELNS1_23SharedMemoryClearOptionE0EbEENS_8epilogue11threadblock19EpilogueWithVisitorINS_6kernel24EpilogueVisitorLayerNormIS7_Li128ENS1J_22PredicatedTileIteratorINS1J_26OutputTileOptimalThreadMapINS1J_15OutputTileShapeILi128ELi8ELi2ELi1ELi1EEENS1P_ILi1ELi8ELi1ELi1ELi8EEELi128ELi8ELi16EEESD_Lb0ESN_Lb0EEENSL_ISD_Li128ELb0EEESD_SD_SD_fNS1I_6thread17LinearCombinationISD_Li8ESD_SD_LNS1V_9ScaleType4KindE0ELNS_15FloatRoundStyleE2ESD_EELb0EEES7_S1D_Li1ENS1I_4warp24FragmentIteratorTensorOpIS15_S18_SD_NSL_ISD_Li4ELb0EEESF_EENS22_20TileIteratorTensorOpIS15_S18_SD_SF_EENS1J_18SharedLoadIteratorINS1S_18CompactedThreadMapESD_Li16EEENSB_ILi0ELi16EEELi1ELi1EEENS4_30GemmIdentityThreadblockSwizzleILi1EEEEEEEvNT_6ParamsE:
	.zero		1224


//--------------------- .nv.constant0._ZN7cutlass7Kernel2INS_4gemm6kernel27GemmLayernormMainloopFusionINS1_11threadblock36MmaLayernormMainloopFusionMultistageINS1_9GemmShapeILi128ELi128ELi32EEENS_9transform11threadblock28PredicatedTileAccessIteratorINS_11MatrixShapeILi128ELi32EEENS_6half_tENS_6layout8RowMajorELi1ENS8_29PitchLinearWarpRakedThreadMapINS_16PitchLinearShapeILi32ELi128EEELi128ENSH_ILi4ELi8EEELi8EEENS_5ArrayISD_Li8ELb0EEELb0ENSE_9NoPermuteEEENS9_25RegularTileAccessIteratorISC_SD_NSE_37RowMajorTensorOpMultiplicandCrosswiseILi16ELi32EEELi0ESK_Li16EEELNS_4arch14CacheOperation4KindE1ENSA_INSB_ILi32ELi128EEESD_SF_Li0ENSG_INSH_ILi128ELi32EEELi128ENSH_ILi8ELi4EEELi8EEESM_Lb0ESN_EENSP_ISW_SD_NSE_37RowMajorTensorOpMultiplicandCongruousILi16ELi64EEELi0ESZ_Li16EEELSV_1ENS9_33PredicatedScaleBiasVectorIteratorINSB_ILi1ELi64EEESD_SF_EENS9_39PredicatedScaleBiasVectorAccessIteratorINSB_ILi1ELi32EEESD_SF_EENS9_36RegularScaleBiasVectorAccessIteratorIS18_SD_SF_EELSV_1ESD_SF_NS4_9MmaPolicyINS1_4warp11MmaTensorOpINS6_ILi64ELi64ELi32EEESD_SR_SD_S12_SD_SF_NS1D_17MmaTensorOpPolicyINST_3MmaINS6_ILi16ELi8ELi16EEELi32ESD_SF_SD_NSE_11ColumnMajorESD_SF_NST_13OpMultiplyAddEEENSB_ILi1ELi1EEEEELi1ELb0EbEENSB_ILi0ELi0EEES1P_Li1EEENS1D_21ScaleBiasTileIteratorINSB_ILi64ELi32EEESD_SF_NSB_ILi16ELi16EEENS1D_35MmaTensorOpMultiplicandTileIteratorINSH_ILi32ELi64EEELNS1_7OperandE0ESD_NSE_29TensorOpMultiplicandCrosswiseILi16ELi32EEENSH_ILi16ELi16EEELi1ELi32ELi1EE6PolicyELi32ELi1EEELi4ELNS1_23SharedMemoryClearOptionE0EbEENS_8epilogue11threadblock8EpilogueIS7_S1O_Li1ENS26_22PredicatedTileIteratorINS26_26OutputTileOptimalThreadMapINS26_15OutputTileShapeILi128ELi8ELi2ELi1ELi1EEENS2A_ILi1ELi8ELi1ELi1ELi8EEELi128ELi8ELi16EEESD_Lb0ESN_Lb0EEENS25_4warp24FragmentIteratorTensorOpIS1F_S1I_SD_NSL_ISD_Li4ELb0EEESF_EENS2F_20TileIteratorTensorOpIS1F_S1I_SD_SF_EENS26_18SharedLoadIteratorINS2D_18CompactedThreadMapESD_Li16EEENS25_6thread17LinearCombinationISD_Li8ESD_SD_LNS2O_9ScaleType4KindE0ELNS_15FloatRoundStyleE2ESD_EENSB_ILi0ELi16EEELi1ELi1EEENS4_30GemmIdentityThreadblockSwizzleILi1EEEEEEEvNT_6ParamsE --------------------------
	.section	.nv.constant0._ZN7cutlass7Kernel2INS_4gemm6kernel27GemmLayernormMainloopFusionINS1_11threadblock36MmaLayernormMainloopFusionMultistageINS1_9GemmShapeILi128ELi128ELi32EEENS_9transform11threadblock28PredicatedTileAccessIteratorINS_11MatrixShapeILi128ELi32EEENS_6half_tENS_6layout8RowMajorELi1ENS8_29PitchLinearWarpRakedThreadMapINS_16PitchLinearShapeILi32ELi128EEELi128ENSH_ILi4ELi8EEELi8EEENS_5ArrayISD_Li8ELb0EEELb0ENSE_9NoPermuteEEENS9_25RegularTileAccessIteratorISC_SD_NSE_37RowMajorTensorOpMultiplicandCrosswiseILi16ELi32EEELi0ESK_Li16EEELNS_4arch14CacheOperation4KindE1ENSA_INSB_ILi32ELi128EEESD_SF_Li0ENSG_INSH_ILi128ELi32EEELi128ENSH_ILi8ELi4EEELi8EEESM_Lb0ESN_EENSP_ISW_SD_NSE_37RowMajorTensorOpMultiplicandCongruousILi16ELi64EEELi0ESZ_Li16EEELSV_1ENS9_33PredicatedScaleBiasVectorIteratorINSB_ILi1ELi64EEESD_SF_EENS9_39PredicatedScaleBiasVectorAccessIteratorINSB_ILi1ELi32EEESD_SF_EENS9_36RegularScaleBiasVectorAccessIteratorIS18_SD_SF_EELSV_1ESD_SF_NS4_9MmaPolicyINS1_4warp11MmaTensorOpINS6_ILi64ELi64ELi32EEESD_SR_SD_S12_SD_SF_NS1D_17MmaTensorOpPolicyINST_3MmaINS6_ILi16ELi8ELi16EEELi32ESD_SF_SD_NSE_11ColumnMajorESD_SF_NST_13OpMultiplyAddEEENSB_ILi1ELi1EEEEELi1ELb0EbEENSB_ILi0ELi0EEES1P_Li1EEENS1D_21ScaleBiasTileIteratorINSB_ILi64ELi32EEESD_SF_NSB_ILi16ELi16EEENS1D_35MmaTensorOpMultiplicandTileIteratorINSH_ILi32ELi64EEELNS1_7OperandE0ESD_NSE_29TensorOpMultiplicandCrosswiseILi16ELi32EEENSH_ILi16ELi16EEELi1ELi32ELi1EE6PolicyELi32ELi1EEELi4ELNS1_23SharedMemoryClearOptionE0EbEENS_8epilogue11threadblock8EpilogueIS7_S1O_Li1ENS26_22PredicatedTileIteratorINS26_26OutputTileOptimalThreadMapINS26_15OutputTileShapeILi128ELi8ELi2ELi1ELi1EEENS2A_ILi1ELi8ELi1ELi1ELi8EEELi128ELi8ELi16EEESD_Lb0ESN_Lb0EEENS25_4warp24FragmentIteratorTensorOpIS1F_S1I_SD_NSL_ISD_Li4ELb0EEESF_EENS2F_20TileIteratorTensorOpIS1F_S1I_SD_SF_EENS26_18SharedLoadIteratorINS2D_18CompactedThreadMapESD_Li16EEENS25_6thread17LinearCombinationISD_Li8ESD_SD_LNS2O_9ScaleType4KindE0ELNS_15FloatRoundStyleE2ESD_EENSB_ILi0ELi16EEELi1ELi1EEENS4_30GemmIdentityThreadblockSwizzleILi1EEEEEEEvNT_6ParamsE,"a",@progbits
	.sectionflags	@""
	.align	4
.nv.constant0._ZN7cutlass7Kernel2INS_4gemm6kernel27GemmLayernormMainloopFusionINS1_11threadblock36MmaLayernormMainloopFusionMultistageINS1_9GemmShapeILi128ELi128ELi32EEENS_9transform11threadblock28PredicatedTileAccessIteratorINS_11MatrixShapeILi128ELi32EEENS_6half_tENS_6layout8RowMajorELi1ENS8_29PitchLinearWarpRakedThreadMapINS_16PitchLinearShapeILi32ELi128EEELi128ENSH_ILi4ELi8EEELi8EEENS_5ArrayISD_Li8ELb0EEELb0ENSE_9NoPermuteEEENS9_25RegularTileAccessIteratorISC_SD_NSE_37RowMajorTensorOpMultiplicandCrosswiseILi16ELi32EEELi0ESK_Li16EEELNS_4arch14CacheOperation4KindE1ENSA_INSB_ILi32ELi128EEESD_SF_Li0ENSG_INSH_ILi128ELi32EEELi128ENSH_ILi8ELi4EEELi8EEESM_Lb0ESN_EENSP_ISW_SD_NSE_37RowMajorTensorOpMultiplicandCongruousILi16ELi64EEELi0ESZ_Li16EEELSV_1ENS9_33PredicatedScaleBiasVectorIteratorINSB_ILi1ELi64EEESD_SF_EENS9_39PredicatedScaleBiasVectorAccessIteratorINSB_ILi1ELi32EEESD_SF_EENS9_36RegularScaleBiasVectorAccessIteratorIS18_SD_SF_EELSV_1ESD_SF_NS4_9MmaPolicyINS1_4warp11MmaTensorOpINS6_ILi64ELi64ELi32EEESD_SR_SD_S12_SD_SF_NS1D_17MmaTensorOpPolicyINST_3MmaINS6_ILi16ELi8ELi16EEELi32ESD_SF_SD_NSE_11ColumnMajorESD_SF_NST_13OpMultiplyAddEEENSB_ILi1ELi1EEEEELi1ELb0EbEENSB_ILi0ELi0EEES1P_Li1EEENS1D_21ScaleBiasTileIteratorINSB_ILi64ELi32EEESD_SF_NSB_ILi16ELi16EEENS1D_35MmaTensorOpMultiplicandTileIteratorINSH_ILi32ELi64EEELNS1_7OperandE0ESD_NSE_29TensorOpMultiplicandCrosswiseILi16ELi32EEENSH_ILi16ELi16EEELi1ELi32ELi1EE6PolicyELi32ELi1EEELi4ELNS1_23SharedMemoryClearOptionE0EbEENS_8epilogue11threadblock8EpilogueIS7_S1O_Li1ENS26_22PredicatedTileIteratorINS26_26OutputTileOptimalThreadMapINS26_15OutputTileShapeILi128ELi8ELi2ELi1ELi1EEENS2A_ILi1ELi8ELi1ELi1ELi8EEELi128ELi8ELi16EEESD_Lb0ESN_Lb0EEENS25_4warp24FragmentIteratorTensorOpIS1F_S1I_SD_NSL_ISD_Li4ELb0EEESF_EENS2F_20TileIteratorTensorOpIS1F_S1I_SD_SF_EENS26_18SharedLoadIteratorINS2D_18CompactedThreadMapESD_Li16EEENS25_6thread17LinearCombinationISD_Li8ESD_SD_LNS2O_9ScaleType4KindE0ELNS_15FloatRoundStyleE2ESD_EENSB_ILi0ELi16EEELi1ELi1EEENS4_30GemmIdentityThreadblockSwizzleILi1EEEEEEEvNT_6ParamsE:
	.zero		1328


//--------------------- SYMBOLS --------------------------

	.type		.nv.reservedSmem.offset0,@object
	.size		.nv.reservedSmem.offset0,0x4
	.type		.nv.reservedSmem.cap,@object
	.size		.nv.reservedSmem.cap,0x4
